//
// Generated by NVIDIA NVVM Compiler
//
// Compiler Build ID: CL-36424714
// Cuda compilation tools, release 13.0, V13.0.88
// Based on NVVM 20.0.0
//

.version 9.0
.target sm_100
.address_size 64

	// .globl	_Z7sgemm_8ILi16ELi2EEvP6__halfS1_S1_iii
// _ZZ7sgemm_8ILi16ELi2EEvP6__halfS1_S1_iiiE8shared_A has been demoted
// _ZZ7sgemm_8ILi16ELi2EEvP6__halfS1_S1_iiiE8shared_B has been demoted
// _ZZ7hgemm_9ILi128ELi128ELi8ELi4ELi4EEvP6__halfS1_S1_iiiE2SA has been demoted
// _ZZ7hgemm_9ILi128ELi128ELi8ELi4ELi4EEvP6__halfS1_S1_iiiE2SB has been demoted

.visible .entry _Z7sgemm_8ILi16ELi2EEvP6__halfS1_S1_iii(
	.param .u64 .ptr .align 1 _Z7sgemm_8ILi16ELi2EEvP6__halfS1_S1_iii_param_0,
	.param .u64 .ptr .align 1 _Z7sgemm_8ILi16ELi2EEvP6__halfS1_S1_iii_param_1,
	.param .u64 .ptr .align 1 _Z7sgemm_8ILi16ELi2EEvP6__halfS1_S1_iii_param_2,
	.param .u32 _Z7sgemm_8ILi16ELi2EEvP6__halfS1_S1_iii_param_3,
	.param .u32 _Z7sgemm_8ILi16ELi2EEvP6__halfS1_S1_iii_param_4,
	.param .u32 _Z7sgemm_8ILi16ELi2EEvP6__halfS1_S1_iii_param_5
)
{
	.reg .pred 	%p<147>;
	.reg .b16 	%rs<6355>;
	.reg .b32 	%r<194>;
	.reg .b32 	%f<132>;
	.reg .b64 	%rd<104>;
	// demoted variable
	.shared .align 2 .b8 _ZZ7sgemm_8ILi16ELi2EEvP6__halfS1_S1_iiiE8shared_A[8320];
	// demoted variable
	.shared .align 2 .b8 _ZZ7sgemm_8ILi16ELi2EEvP6__halfS1_S1_iiiE8shared_B[8320];
	ld.param.u64 	%rd44, [_Z7sgemm_8ILi16ELi2EEvP6__halfS1_S1_iii_param_0];
	ld.param.u64 	%rd45, [_Z7sgemm_8ILi16ELi2EEvP6__halfS1_S1_iii_param_1];
	ld.param.u32 	%r28, [_Z7sgemm_8ILi16ELi2EEvP6__halfS1_S1_iii_param_5];
	cvta.to.global.u64 	%rd102, %rd45;
	cvta.to.global.u64 	%rd2, %rd44;
	mov.u32 	%r1, %tid.x;
	shl.b32 	%r2, %r1, 1;
	mov.u32 	%r3, %tid.y;
	shl.b32 	%r4, %r3, 1;
	mov.u32 	%r29, %ctaid.x;
	mov.u32 	%r30, %ctaid.y;
	shl.b32 	%r5, %r29, 6;
	shl.b32 	%r6, %r30, 6;
	setp.lt.s32 	%p1, %r28, 1;
	mov.f32 	%f116, 0f00000000;
	mov.f32 	%f117, %f116;
	mov.f32 	%f118, %f116;
	mov.f32 	%f119, %f116;
	mov.f32 	%f120, %f116;
	mov.f32 	%f121, %f116;
	mov.f32 	%f122, %f116;
	mov.f32 	%f123, %f116;
	mov.f32 	%f124, %f116;
	mov.f32 	%f125, %f116;
	mov.f32 	%f126, %f116;
	mov.f32 	%f127, %f116;
	mov.f32 	%f128, %f116;
	mov.f32 	%f129, %f116;
	mov.f32 	%f130, %f116;
	mov.f32 	%f131, %f116;
	@%p1 bra 	$L__BB0_67;
	ld.param.u32 	%r186, [_Z7sgemm_8ILi16ELi2EEvP6__halfS1_S1_iii_param_5];
	mul.lo.s32 	%r31, %r186, %r5;
	mul.wide.s32 	%rd46, %r31, 2;
	add.s64 	%rd103, %rd2, %rd46;
	mul.lo.s32 	%r32, %r186, %r6;
	mul.wide.s32 	%rd47, %r186, 2;
	add.s64 	%rd4, %rd103, %rd47;
	mul.wide.s32 	%rd48, %r32, 2;
	add.s64 	%rd49, %rd102, %rd48;
	add.s64 	%rd5, %rd49, %rd47;
	mov.f32 	%f116, 0f00000000;
	// begin inline asm
	{  cvt.rn.f16.f32 %rs114, %f116;}

	// end inline asm
	mul.lo.s32 	%r33, %r2, %r186;
	shl.b32 	%r34, %r186, 5;
	add.s32 	%r35, %r33, %r34;
	add.s32 	%r36, %r4, %r33;
	add.s32 	%r37, %r4, %r35;
	mul.lo.s32 	%r38, %r4, %r186;
	add.s32 	%r39, %r38, %r2;
	add.s32 	%r40, %r38, %r34;
	add.s32 	%r41, %r40, %r2;
	mul.lo.s32 	%r42, %r186, -31;
	add.s32 	%r43, %r40, %r42;
	add.s32 	%r44, %r39, %r186;
	add.s32 	%r45, %r43, %r34;
	add.s32 	%r46, %r41, %r186;
	add.s32 	%r47, %r35, %r42;
	add.s32 	%r48, %r47, %r34;
	add.s32 	%r49, %r36, %r186;
	add.s32 	%r50, %r49, 32;
	add.s32 	%r51, %r37, %r186;
	mul.wide.u32 	%rd50, %r1, 4;
	add.s64 	%rd51, %rd50, %rd48;
	mul.wide.u32 	%rd52, %r43, 2;
	add.s64 	%rd6, %rd51, %rd52;
	mul.wide.u32 	%rd53, %r45, 2;
	add.s64 	%rd7, %rd51, %rd53;
	mul.wide.u32 	%rd54, %r46, 2;
	add.s64 	%rd8, %rd48, %rd54;
	mul.wide.u32 	%rd55, %r44, 2;
	add.s64 	%rd9, %rd48, %rd55;
	mul.wide.u32 	%rd56, %r41, 2;
	add.s64 	%rd10, %rd48, %rd56;
	mul.wide.u32 	%rd57, %r39, 2;
	add.s64 	%rd11, %rd48, %rd57;
	mul.wide.u32 	%rd58, %r3, 4;
	mul.wide.u32 	%rd59, %r47, 2;
	add.s64 	%rd60, %rd58, %rd59;
	add.s64 	%rd12, %rd60, 2;
	mul.wide.u32 	%rd61, %r48, 2;
	add.s64 	%rd13, %rd58, %rd61;
	mul.wide.u32 	%rd14, %r51, 2;
	mul.wide.u32 	%rd15, %r37, 2;
	mul.wide.s32 	%rd16, %r50, 2;
	mul.wide.u32 	%rd17, %r49, 2;
$L__BB0_2:
	ld.param.u32 	%r122, [_Z7sgemm_8ILi16ELi2EEvP6__halfS1_S1_iii_param_3];
	mov.u32 	%r52, %ctaid.x;
	shl.b32 	%r53, %r52, 6;
	mov.u32 	%r54, %tid.x;
	shl.b32 	%r55, %r54, 1;
	add.s32 	%r56, %r53, %r55;
	setp.ge.s32 	%p2, %r56, %r122;
	mov.u32 	%r57, %tid.y;
	mul.wide.u32 	%rd20, %r57, 4;
	add.s64 	%rd21, %rd103, %rd20;
	setp.ge.u64 	%p3, %rd21, %rd4;
	or.pred  	%p4, %p3, %p2;
	mov.u16 	%rs6307, %rs114;
	@%p4 bra 	$L__BB0_4;
	ld.param.u32 	%r187, [_Z7sgemm_8ILi16ELi2EEvP6__halfS1_S1_iii_param_5];
	shl.b32 	%r59, %r57, 1;
	mul.lo.s32 	%r61, %r54, %r187;
	shl.b32 	%r62, %r61, 1;
	add.s32 	%r63, %r59, %r62;
	mul.wide.u32 	%rd62, %r63, 2;
	add.s64 	%rd63, %rd103, %rd62;
	ld.global.u16 	%rs6307, [%rd63];
$L__BB0_4:
	ld.param.u32 	%r188, [_Z7sgemm_8ILi16ELi2EEvP6__halfS1_S1_iii_param_5];
	ld.param.u32 	%r123, [_Z7sgemm_8ILi16ELi2EEvP6__halfS1_S1_iii_param_3];
	setp.ge.s32 	%p5, %r56, %r123;
	mov.u32 	%r65, _ZZ7sgemm_8ILi16ELi2EEvP6__halfS1_S1_iiiE8shared_A;
	mad.lo.s32 	%r66, %r54, 260, %r65;
	shl.b32 	%r68, %r57, 1;
	shl.b32 	%r69, %r57, 2;
	add.s32 	%r11, %r66, %r69;
	st.shared.u16 	[%r11], %rs6307;
	add.s64 	%rd22, %rd21, 64;
	setp.ge.u64 	%p6, %rd22, %rd4;
	mul.lo.s32 	%r70, %r54, %r188;
	shl.b32 	%r71, %r70, 1;
	add.s32 	%r72, %r68, %r71;
	add.s32 	%r73, %r72, 32;
	mul.wide.s32 	%rd64, %r73, 2;
	add.s64 	%rd23, %rd103, %rd64;
	or.pred  	%p7, %p6, %p5;
	mov.u16 	%rs6308, %rs114;
	@%p7 bra 	$L__BB0_6;
	ld.global.u16 	%rs6308, [%rd23];
$L__BB0_6:
	ld.param.u32 	%r124, [_Z7sgemm_8ILi16ELi2EEvP6__halfS1_S1_iii_param_3];
	add.s32 	%r12, %r56, 32;
	setp.ge.s32 	%p9, %r12, %r124;
	st.shared.u16 	[%r11+64], %rs6308;
	or.pred  	%p10, %p3, %p9;
	mov.u16 	%rs6309, %rs114;
	@%p10 bra 	$L__BB0_8;
	add.s64 	%rd65, %rd103, %rd15;
	ld.global.u16 	%rs6309, [%rd65];
$L__BB0_8:
	ld.param.u32 	%r189, [_Z7sgemm_8ILi16ELi2EEvP6__halfS1_S1_iii_param_5];
	ld.param.u32 	%r125, [_Z7sgemm_8ILi16ELi2EEvP6__halfS1_S1_iii_param_3];
	mov.u32 	%r74, %tid.x;
	mul.lo.s32 	%r75, %r74, %r189;
	shl.b32 	%r76, %r75, 1;
	shl.b32 	%r77, %r189, 5;
	add.s32 	%r78, %r76, %r77;
	mul.wide.u32 	%rd66, %r78, 2;
	add.s64 	%rd24, %rd20, %rd66;
	setp.ge.s32 	%p12, %r12, %r125;
	st.shared.u16 	[%r11+4160], %rs6309;
	or.pred  	%p13, %p6, %p12;
	mov.u16 	%rs6310, %rs114;
	@%p13 bra 	$L__BB0_10;
	add.s64 	%rd67, %rd103, %rd24;
	ld.global.u16 	%rs6310, [%rd67+64];
$L__BB0_10:
	ld.param.u32 	%r190, [_Z7sgemm_8ILi16ELi2EEvP6__halfS1_S1_iii_param_5];
	ld.param.u32 	%r154, [_Z7sgemm_8ILi16ELi2EEvP6__halfS1_S1_iii_param_4];
	mov.u32 	%r79, %tid.x;
	mul.wide.u32 	%rd68, %r79, 4;
	mov.u32 	%r80, %ctaid.y;
	shl.b32 	%r81, %r80, 6;
	mul.lo.s32 	%r82, %r190, %r81;
	mul.wide.s32 	%rd69, %r82, 2;
	add.s64 	%rd25, %rd68, %rd69;
	add.s64 	%rd26, %rd102, %rd25;
	setp.ge.u64 	%p14, %rd26, %rd5;
	mov.u32 	%r83, %tid.y;
	shl.b32 	%r84, %r83, 1;
	add.s32 	%r85, %r81, %r84;
	setp.ge.s32 	%p15, %r85, %r154;
	st.shared.u16 	[%r11+4224], %rs6310;
	or.pred  	%p16, %p14, %p15;
	mov.u16 	%rs6311, %rs114;
	@%p16 bra 	$L__BB0_12;
	add.s64 	%rd70, %rd102, %rd11;
	ld.global.u16 	%rs6311, [%rd70];
$L__BB0_12:
	ld.param.u32 	%r191, [_Z7sgemm_8ILi16ELi2EEvP6__halfS1_S1_iii_param_5];
	ld.param.u32 	%r155, [_Z7sgemm_8ILi16ELi2EEvP6__halfS1_S1_iii_param_4];
	mov.u32 	%r86, %tid.y;
	mul.lo.s32 	%r87, %r86, %r191;
	shl.b32 	%r88, %r87, 2;
	cvt.u64.u32 	%rd71, %r88;
	add.s64 	%rd27, %rd25, %rd71;
	add.s64 	%rd28, %rd26, 64;
	setp.ge.u64 	%p17, %rd28, %rd5;
	setp.ge.s32 	%p18, %r85, %r155;
	shl.b32 	%r89, %r86, 8;
	mov.u32 	%r90, _ZZ7sgemm_8ILi16ELi2EEvP6__halfS1_S1_iiiE8shared_B;
	add.s32 	%r91, %r90, %r89;
	mov.u32 	%r92, %tid.x;
	shl.b32 	%r93, %r92, 2;
	add.s32 	%r14, %r91, %r93;
	st.shared.u16 	[%r14], %rs6311;
	or.pred  	%p19, %p17, %p18;
	mov.u16 	%rs6312, %rs114;
	@%p19 bra 	$L__BB0_14;
	add.s64 	%rd72, %rd102, %rd27;
	ld.global.u16 	%rs6312, [%rd72+64];
$L__BB0_14:
	ld.param.u32 	%r156, [_Z7sgemm_8ILi16ELi2EEvP6__halfS1_S1_iii_param_4];
	add.s32 	%r15, %r85, 32;
	setp.ge.s32 	%p21, %r15, %r156;
	st.shared.u16 	[%r14+64], %rs6312;
	or.pred  	%p22, %p14, %p21;
	mov.u16 	%rs6313, %rs114;
	@%p22 bra 	$L__BB0_16;
	add.s64 	%rd73, %rd102, %rd10;
	ld.global.u16 	%rs6313, [%rd73];
$L__BB0_16:
	ld.param.u32 	%r192, [_Z7sgemm_8ILi16ELi2EEvP6__halfS1_S1_iii_param_5];
	ld.param.u32 	%r157, [_Z7sgemm_8ILi16ELi2EEvP6__halfS1_S1_iii_param_4];
	mov.u32 	%r94, %tid.y;
	mul.lo.s32 	%r95, %r94, %r192;
	shl.b32 	%r96, %r95, 1;
	shl.b32 	%r97, %r192, 5;
	add.s32 	%r98, %r96, %r97;
	mul.wide.u32 	%rd74, %r98, 2;
	add.s64 	%rd29, %rd25, %rd74;
	setp.ge.s32 	%p24, %r15, %r157;
	st.shared.u16 	[%r14+4096], %rs6313;
	or.pred  	%p25, %p17, %p24;
	mov.u16 	%rs6314, %rs114;
	@%p25 bra 	$L__BB0_18;
	add.s64 	%rd75, %rd102, %rd29;
	ld.global.u16 	%rs6314, [%rd75+64];
$L__BB0_18:
	ld.param.u32 	%r126, [_Z7sgemm_8ILi16ELi2EEvP6__halfS1_S1_iii_param_3];
	setp.ge.s32 	%p26, %r56, %r126;
	st.shared.u16 	[%r14+4160], %rs6314;
	add.s64 	%rd30, %rd21, 2;
	setp.ge.u64 	%p27, %rd30, %rd4;
	or.pred  	%p28, %p27, %p26;
	mov.u16 	%rs6315, %rs114;
	@%p28 bra 	$L__BB0_20;
	ld.param.u32 	%r193, [_Z7sgemm_8ILi16ELi2EEvP6__halfS1_S1_iii_param_5];
	mov.u32 	%r99, %tid.x;
	mul.lo.s32 	%r100, %r99, %r193;
	shl.b32 	%r101, %r100, 2;
	cvt.u64.u32 	%rd76, %r101;
	add.s64 	%rd77, %rd20, %rd76;
	add.s64 	%rd78, %rd77, %rd103;
	ld.global.u16 	%rs6315, [%rd78+2];
$L__BB0_20:
	ld.param.u32 	%r127, [_Z7sgemm_8ILi16ELi2EEvP6__halfS1_S1_iii_param_3];
	setp.ge.s32 	%p29, %r56, %r127;
	st.shared.u16 	[%r11+2], %rs6315;
	add.s64 	%rd31, %rd21, 66;
	setp.ge.u64 	%p30, %rd31, %rd4;
	or.pred  	%p31, %p30, %p29;
	mov.u16 	%rs6316, %rs114;
	@%p31 bra 	$L__BB0_22;
	ld.global.u16 	%rs6316, [%rd23+2];
$L__BB0_22:
	ld.param.u32 	%r128, [_Z7sgemm_8ILi16ELi2EEvP6__halfS1_S1_iii_param_3];
	setp.ge.s32 	%p33, %r12, %r128;
	st.shared.u16 	[%r11+66], %rs6316;
	or.pred  	%p34, %p27, %p33;
	mov.u16 	%rs6317, %rs114;
	@%p34 bra 	$L__BB0_24;
	add.s64 	%rd79, %rd103, %rd24;
	ld.global.u16 	%rs6317, [%rd79+2];
$L__BB0_24:
	ld.param.u32 	%r129, [_Z7sgemm_8ILi16ELi2EEvP6__halfS1_S1_iii_param_3];
	setp.ge.s32 	%p36, %r12, %r129;
	st.shared.u16 	[%r11+4162], %rs6317;
	or.pred  	%p37, %p30, %p36;
	mov.u16 	%rs6318, %rs114;
	@%p37 bra 	$L__BB0_26;
	add.s64 	%rd80, %rd103, %rd24;
	ld.global.u16 	%rs6318, [%rd80+66];
$L__BB0_26:
	ld.param.u32 	%r158, [_Z7sgemm_8ILi16ELi2EEvP6__halfS1_S1_iii_param_4];
	add.s32 	%r16, %r15, -31;
	setp.ge.s32 	%p39, %r16, %r158;
	st.shared.u16 	[%r11+4226], %rs6318;
	or.pred  	%p40, %p14, %p39;
	mov.u16 	%rs6319, %rs114;
	@%p40 bra 	$L__BB0_28;
	add.s64 	%rd81, %rd102, %rd9;
	ld.global.u16 	%rs6319, [%rd81];
$L__BB0_28:
	ld.param.u32 	%r159, [_Z7sgemm_8ILi16ELi2EEvP6__halfS1_S1_iii_param_4];
	setp.ge.s32 	%p42, %r16, %r159;
	st.shared.u16 	[%r14+128], %rs6319;
	or.pred  	%p43, %p17, %p42;
	mov.u16 	%rs6320, %rs114;
	@%p43 bra 	$L__BB0_30;
	add.s64 	%rd82, %rd102, %rd6;
	ld.global.u16 	%rs6320, [%rd82+64];
$L__BB0_30:
	ld.param.u32 	%r160, [_Z7sgemm_8ILi16ELi2EEvP6__halfS1_S1_iii_param_4];
	setp.ge.u64 	%p44, %rd26, %rd5;
	add.s32 	%r17, %r15, 1;
	setp.ge.s32 	%p45, %r17, %r160;
	st.shared.u16 	[%r14+192], %rs6320;
	or.pred  	%p46, %p44, %p45;
	mov.u16 	%rs6321, %rs114;
	@%p46 bra 	$L__BB0_32;
	add.s64 	%rd83, %rd102, %rd8;
	ld.global.u16 	%rs6321, [%rd83];
$L__BB0_32:
	ld.param.u32 	%r161, [_Z7sgemm_8ILi16ELi2EEvP6__halfS1_S1_iii_param_4];
	setp.ge.u64 	%p47, %rd28, %rd5;
	setp.ge.s32 	%p48, %r17, %r161;
	st.shared.u16 	[%r14+4224], %rs6321;
	or.pred  	%p49, %p47, %p48;
	mov.u16 	%rs6322, %rs114;
	@%p49 bra 	$L__BB0_34;
	add.s64 	%rd84, %rd102, %rd7;
	ld.global.u16 	%rs6322, [%rd84+64];
$L__BB0_34:
	ld.param.u32 	%r130, [_Z7sgemm_8ILi16ELi2EEvP6__halfS1_S1_iii_param_3];
	setp.ge.u64 	%p50, %rd21, %rd4;
	add.s32 	%r18, %r56, 1;
	setp.ge.s32 	%p51, %r18, %r130;
	st.shared.u16 	[%r14+4288], %rs6322;
	or.pred  	%p52, %p50, %p51;
	mov.u16 	%rs6323, %rs114;
	@%p52 bra 	$L__BB0_36;
	add.s64 	%rd85, %rd103, %rd17;
	ld.global.u16 	%rs6323, [%rd85];
$L__BB0_36:
	ld.param.u32 	%r131, [_Z7sgemm_8ILi16ELi2EEvP6__halfS1_S1_iii_param_3];
	setp.ge.u64 	%p53, %rd22, %rd4;
	setp.ge.s32 	%p54, %r18, %r131;
	st.shared.u16 	[%r11+130], %rs6323;
	add.s64 	%rd32, %rd103, %rd16;
	or.pred  	%p55, %p53, %p54;
	mov.u16 	%rs6324, %rs114;
	@%p55 bra 	$L__BB0_38;
	ld.global.u16 	%rs6324, [%rd32];
$L__BB0_38:
	ld.param.u32 	%r132, [_Z7sgemm_8ILi16ELi2EEvP6__halfS1_S1_iii_param_3];
	add.s32 	%r19, %r56, 33;
	setp.ge.s32 	%p57, %r19, %r132;
	st.shared.u16 	[%r11+194], %rs6324;
	or.pred  	%p58, %p50, %p57;
	mov.u16 	%rs6325, %rs114;
	@%p58 bra 	$L__BB0_40;
	add.s64 	%rd86, %rd103, %rd14;
	ld.global.u16 	%rs6325, [%rd86];
$L__BB0_40:
	ld.param.u32 	%r133, [_Z7sgemm_8ILi16ELi2EEvP6__halfS1_S1_iii_param_3];
	setp.ge.s32 	%p60, %r19, %r133;
	st.shared.u16 	[%r11+4290], %rs6325;
	or.pred  	%p61, %p53, %p60;
	mov.u16 	%rs6326, %rs114;
	@%p61 bra 	$L__BB0_42;
	add.s64 	%rd87, %rd103, %rd13;
	ld.global.u16 	%rs6326, [%rd87+64];
$L__BB0_42:
	ld.param.u32 	%r162, [_Z7sgemm_8ILi16ELi2EEvP6__halfS1_S1_iii_param_4];
	add.s64 	%rd33, %rd26, 2;
	setp.ge.u64 	%p62, %rd33, %rd5;
	setp.ge.s32 	%p63, %r85, %r162;
	st.shared.u16 	[%r11+4354], %rs6326;
	or.pred  	%p64, %p62, %p63;
	mov.u16 	%rs6327, %rs114;
	@%p64 bra 	$L__BB0_44;
	add.s64 	%rd88, %rd102, %rd27;
	ld.global.u16 	%rs6327, [%rd88+2];
$L__BB0_44:
	ld.param.u32 	%r163, [_Z7sgemm_8ILi16ELi2EEvP6__halfS1_S1_iii_param_4];
	add.s64 	%rd34, %rd26, 66;
	setp.ge.u64 	%p65, %rd34, %rd5;
	setp.ge.s32 	%p66, %r85, %r163;
	st.shared.u16 	[%r14+2], %rs6327;
	or.pred  	%p67, %p65, %p66;
	mov.u16 	%rs6328, %rs114;
	@%p67 bra 	$L__BB0_46;
	add.s64 	%rd89, %rd102, %rd27;
	ld.global.u16 	%rs6328, [%rd89+66];
$L__BB0_46:
	ld.param.u32 	%r164, [_Z7sgemm_8ILi16ELi2EEvP6__halfS1_S1_iii_param_4];
	setp.ge.s32 	%p69, %r15, %r164;
	st.shared.u16 	[%r14+66], %rs6328;
	or.pred  	%p70, %p62, %p69;
	mov.u16 	%rs6329, %rs114;
	@%p70 bra 	$L__BB0_48;
	add.s64 	%rd90, %rd102, %rd29;
	ld.global.u16 	%rs6329, [%rd90+2];
$L__BB0_48:
	ld.param.u32 	%r165, [_Z7sgemm_8ILi16ELi2EEvP6__halfS1_S1_iii_param_4];
	setp.ge.s32 	%p72, %r15, %r165;
	st.shared.u16 	[%r14+4098], %rs6329;
	or.pred  	%p73, %p65, %p72;
	mov.u16 	%rs6330, %rs114;
	@%p73 bra 	$L__BB0_50;
	add.s64 	%rd91, %rd102, %rd29;
	ld.global.u16 	%rs6330, [%rd91+66];
$L__BB0_50:
	ld.param.u32 	%r134, [_Z7sgemm_8ILi16ELi2EEvP6__halfS1_S1_iii_param_3];
	setp.ge.u64 	%p74, %rd30, %rd4;
	setp.ge.s32 	%p75, %r18, %r134;
	st.shared.u16 	[%r14+4162], %rs6330;
	or.pred  	%p76, %p74, %p75;
	mov.u16 	%rs6331, %rs114;
	@%p76 bra 	$L__BB0_52;
	add.s64 	%rd92, %rd103, %rd12;
	ld.global.u16 	%rs6331, [%rd92];
$L__BB0_52:
	ld.param.u32 	%r135, [_Z7sgemm_8ILi16ELi2EEvP6__halfS1_S1_iii_param_3];
	setp.ge.u64 	%p77, %rd31, %rd4;
	setp.ge.s32 	%p78, %r18, %r135;
	st.shared.u16 	[%r11+132], %rs6331;
	or.pred  	%p79, %p77, %p78;
	mov.u16 	%rs6332, %rs114;
	@%p79 bra 	$L__BB0_54;
	ld.global.u16 	%rs6332, [%rd32+2];
$L__BB0_54:
	ld.param.u32 	%r136, [_Z7sgemm_8ILi16ELi2EEvP6__halfS1_S1_iii_param_3];
	setp.ge.s32 	%p81, %r19, %r136;
	st.shared.u16 	[%r11+196], %rs6332;
	or.pred  	%p82, %p74, %p81;
	mov.u16 	%rs6333, %rs114;
	@%p82 bra 	$L__BB0_56;
	add.s64 	%rd93, %rd103, %rd13;
	ld.global.u16 	%rs6333, [%rd93+2];
$L__BB0_56:
	ld.param.u32 	%r137, [_Z7sgemm_8ILi16ELi2EEvP6__halfS1_S1_iii_param_3];
	setp.ge.s32 	%p84, %r19, %r137;
	st.shared.u16 	[%r11+4292], %rs6333;
	or.pred  	%p85, %p77, %p84;
	mov.u16 	%rs6334, %rs114;
	@%p85 bra 	$L__BB0_58;
	add.s64 	%rd94, %rd103, %rd13;
	ld.global.u16 	%rs6334, [%rd94+66];
$L__BB0_58:
	ld.param.u32 	%r166, [_Z7sgemm_8ILi16ELi2EEvP6__halfS1_S1_iii_param_4];
	setp.ge.s32 	%p87, %r16, %r166;
	st.shared.u16 	[%r11+4356], %rs6334;
	or.pred  	%p88, %p62, %p87;
	mov.u16 	%rs6335, %rs114;
	@%p88 bra 	$L__BB0_60;
	add.s64 	%rd95, %rd102, %rd6;
	ld.global.u16 	%rs6335, [%rd95+2];
$L__BB0_60:
	ld.param.u32 	%r167, [_Z7sgemm_8ILi16ELi2EEvP6__halfS1_S1_iii_param_4];
	setp.ge.s32 	%p90, %r16, %r167;
	st.shared.u16 	[%r14+130], %rs6335;
	or.pred  	%p91, %p65, %p90;
	mov.u16 	%rs6336, %rs114;
	@%p91 bra 	$L__BB0_62;
	add.s64 	%rd96, %rd102, %rd6;
	ld.global.u16 	%rs6336, [%rd96+66];
$L__BB0_62:
	ld.param.u32 	%r168, [_Z7sgemm_8ILi16ELi2EEvP6__halfS1_S1_iii_param_4];
	setp.ge.u64 	%p92, %rd33, %rd5;
	setp.ge.s32 	%p93, %r17, %r168;
	st.shared.u16 	[%r14+194], %rs6336;
	or.pred  	%p94, %p92, %p93;
	mov.u16 	%rs6337, %rs114;
	@%p94 bra 	$L__BB0_64;
	add.s64 	%rd97, %rd102, %rd7;
	ld.global.u16 	%rs6337, [%rd97+2];
$L__BB0_64:
	ld.param.u32 	%r169, [_Z7sgemm_8ILi16ELi2EEvP6__halfS1_S1_iii_param_4];
	setp.ge.u64 	%p95, %rd34, %rd5;
	setp.ge.s32 	%p96, %r17, %r169;
	st.shared.u16 	[%r14+4226], %rs6337;
	or.pred  	%p97, %p95, %p96;
	mov.u16 	%rs6338, %rs114;
	@%p97 bra 	$L__BB0_66;
	add.s64 	%rd98, %rd102, %rd7;
	ld.global.u16 	%rs6338, [%rd98+66];
$L__BB0_66:
	mov.u32 	%r102, %tid.y;
	shl.b32 	%r103, %r102, 8;
	mov.u32 	%r104, _ZZ7sgemm_8ILi16ELi2EEvP6__halfS1_S1_iiiE8shared_B;
	add.s32 	%r105, %r104, %r103;
	mov.u32 	%r106, %tid.x;
	shl.b32 	%r107, %r106, 2;
	add.s32 	%r108, %r105, %r107;
	st.shared.u16 	[%r108+4290], %rs6338;
	bar.sync 	0;
	mov.u32 	%r109, _ZZ7sgemm_8ILi16ELi2EEvP6__halfS1_S1_iiiE8shared_A;
	mad.lo.s32 	%r110, %r106, 260, %r109;
	ld.shared.u16 	%rs116, [%r110];
	ld.shared.u16 	%rs117, [%r105];
	// begin inline asm
	{mul.f16 %rs115,%rs116,%rs117;
}
	// end inline asm
	// begin inline asm
	{add.f16 %rs118,%rs114,%rs115;
}
	// end inline asm
	ld.shared.u16 	%rs123, [%r105+4096];
	// begin inline asm
	{mul.f16 %rs121,%rs116,%rs123;
}
	// end inline asm
	// begin inline asm
	{add.f16 %rs124,%rs114,%rs121;
}
	// end inline asm
	ld.shared.u16 	%rs128, [%r110+4160];
	// begin inline asm
	{mul.f16 %rs127,%rs128,%rs117;
}
	// end inline asm
	// begin inline asm
	{add.f16 %rs130,%rs114,%rs127;
}
	// end inline asm
	// begin inline asm
	{mul.f16 %rs133,%rs128,%rs123;
}
	// end inline asm
	// begin inline asm
	{add.f16 %rs136,%rs114,%rs133;
}
	// end inline asm
	ld.shared.u16 	%rs140, [%r110+2];
	ld.shared.u16 	%rs141, [%r105+2];
	// begin inline asm
	{mul.f16 %rs139,%rs140,%rs141;
}
	// end inline asm
	// begin inline asm
	{add.f16 %rs142,%rs118,%rs139;
}
	// end inline asm
	ld.shared.u16 	%rs147, [%r105+4098];
	// begin inline asm
	{mul.f16 %rs145,%rs140,%rs147;
}
	// end inline asm
	// begin inline asm
	{add.f16 %rs148,%rs124,%rs145;
}
	// end inline asm
	ld.shared.u16 	%rs152, [%r110+4162];
	// begin inline asm
	{mul.f16 %rs151,%rs152,%rs141;
}
	// end inline asm
	// begin inline asm
	{add.f16 %rs154,%rs130,%rs151;
}
	// end inline asm
	// begin inline asm
	{mul.f16 %rs157,%rs152,%rs147;
}
	// end inline asm
	// begin inline asm
	{add.f16 %rs160,%rs136,%rs157;
}
	// end inline asm
	ld.shared.u16 	%rs164, [%r110+4];
	ld.shared.u16 	%rs165, [%r105+4];
	// begin inline asm
	{mul.f16 %rs163,%rs164,%rs165;
}
	// end inline asm
	// begin inline asm
	{add.f16 %rs166,%rs142,%rs163;
}
	// end inline asm
	ld.shared.u16 	%rs171, [%r105+4100];
	// begin inline asm
	{mul.f16 %rs169,%rs164,%rs171;
}
	// end inline asm
	// begin inline asm
	{add.f16 %rs172,%rs148,%rs169;
}
	// end inline asm
	ld.shared.u16 	%rs176, [%r110+4164];
	// begin inline asm
	{mul.f16 %rs175,%rs176,%rs165;
}
	// end inline asm
	// begin inline asm
	{add.f16 %rs178,%rs154,%rs175;
}
	// end inline asm
	// begin inline asm
	{mul.f16 %rs181,%rs176,%rs171;
}
	// end inline asm
	// begin inline asm
	{add.f16 %rs184,%rs160,%rs181;
}
	// end inline asm
	ld.shared.u16 	%rs188, [%r110+6];
	ld.shared.u16 	%rs189, [%r105+6];
	// begin inline asm
	{mul.f16 %rs187,%rs188,%rs189;
}
	// end inline asm
	// begin inline asm
	{add.f16 %rs190,%rs166,%rs187;
}
	// end inline asm
	ld.shared.u16 	%rs195, [%r105+4102];
	// begin inline asm
	{mul.f16 %rs193,%rs188,%rs195;
}
	// end inline asm
	// begin inline asm
	{add.f16 %rs196,%rs172,%rs193;
}
	// end inline asm
	ld.shared.u16 	%rs200, [%r110+4166];
	// begin inline asm
	{mul.f16 %rs199,%rs200,%rs189;
}
	// end inline asm
	// begin inline asm
	{add.f16 %rs202,%rs178,%rs199;
}
	// end inline asm
	// begin inline asm
	{mul.f16 %rs205,%rs200,%rs195;
}
	// end inline asm
	// begin inline asm
	{add.f16 %rs208,%rs184,%rs205;
}
	// end inline asm
	ld.shared.u16 	%rs212, [%r110+8];
	ld.shared.u16 	%rs213, [%r105+8];
	// begin inline asm
	{mul.f16 %rs211,%rs212,%rs213;
}
	// end inline asm
	// begin inline asm
	{add.f16 %rs214,%rs190,%rs211;
}
	// end inline asm
	ld.shared.u16 	%rs219, [%r105+4104];
	// begin inline asm
	{mul.f16 %rs217,%rs212,%rs219;
}
	// end inline asm
	// begin inline asm
	{add.f16 %rs220,%rs196,%rs217;
}
	// end inline asm
	ld.shared.u16 	%rs224, [%r110+4168];
	// begin inline asm
	{mul.f16 %rs223,%rs224,%rs213;
}
	// end inline asm
	// begin inline asm
	{add.f16 %rs226,%rs202,%rs223;
}
	// end inline asm
	// begin inline asm
	{mul.f16 %rs229,%rs224,%rs219;
}
	// end inline asm
	// begin inline asm
	{add.f16 %rs232,%rs208,%rs229;
}
	// end inline asm
	ld.shared.u16 	%rs236, [%r110+10];
	ld.shared.u16 	%rs237, [%r105+10];
	// begin inline asm
	{mul.f16 %rs235,%rs236,%rs237;
}
	// end inline asm
	// begin inline asm
	{add.f16 %rs238,%rs214,%rs235;
}
	// end inline asm
	ld.shared.u16 	%rs243, [%r105+4106];
	// begin inline asm
	{mul.f16 %rs241,%rs236,%rs243;
}
	// end inline asm
	// begin inline asm
	{add.f16 %rs244,%rs220,%rs241;
}
	// end inline asm
	ld.shared.u16 	%rs248, [%r110+4170];
	// begin inline asm
	{mul.f16 %rs247,%rs248,%rs237;
}
	// end inline asm
	// begin inline asm
	{add.f16 %rs250,%rs226,%rs247;
}
	// end inline asm
	// begin inline asm
	{mul.f16 %rs253,%rs248,%rs243;
}
	// end inline asm
	// begin inline asm
	{add.f16 %rs256,%rs232,%rs253;
}
	// end inline asm
	ld.shared.u16 	%rs260, [%r110+12];
	ld.shared.u16 	%rs261, [%r105+12];
	// begin inline asm
	{mul.f16 %rs259,%rs260,%rs261;
}
	// end inline asm
	// begin inline asm
	{add.f16 %rs262,%rs238,%rs259;
}
	// end inline asm
	ld.shared.u16 	%rs267, [%r105+4108];
	// begin inline asm
	{mul.f16 %rs265,%rs260,%rs267;
}
	// end inline asm
	// begin inline asm
	{add.f16 %rs268,%rs244,%rs265;
}
	// end inline asm
	ld.shared.u16 	%rs272, [%r110+4172];
	// begin inline asm
	{mul.f16 %rs271,%rs272,%rs261;
}
	// end inline asm
	// begin inline asm
	{add.f16 %rs274,%rs250,%rs271;
}
	// end inline asm
	// begin inline asm
	{mul.f16 %rs277,%rs272,%rs267;
}
	// end inline asm
	// begin inline asm
	{add.f16 %rs280,%rs256,%rs277;
}
	// end inline asm
	ld.shared.u16 	%rs284, [%r110+14];
	ld.shared.u16 	%rs285, [%r105+14];
	// begin inline asm
	{mul.f16 %rs283,%rs284,%rs285;
}
	// end inline asm
	// begin inline asm
	{add.f16 %rs286,%rs262,%rs283;
}
	// end inline asm
	ld.shared.u16 	%rs291, [%r105+4110];
	// begin inline asm
	{mul.f16 %rs289,%rs284,%rs291;
}
	// end inline asm
	// begin inline asm
	{add.f16 %rs292,%rs268,%rs289;
}
	// end inline asm
	ld.shared.u16 	%rs296, [%r110+4174];
	// begin inline asm
	{mul.f16 %rs295,%rs296,%rs285;
}
	// end inline asm
	// begin inline asm
	{add.f16 %rs298,%rs274,%rs295;
}
	// end inline asm
	// begin inline asm
	{mul.f16 %rs301,%rs296,%rs291;
}
	// end inline asm
	// begin inline asm
	{add.f16 %rs304,%rs280,%rs301;
}
	// end inline asm
	ld.shared.u16 	%rs308, [%r110+16];
	ld.shared.u16 	%rs309, [%r105+16];
	// begin inline asm
	{mul.f16 %rs307,%rs308,%rs309;
}
	// end inline asm
	// begin inline asm
	{add.f16 %rs310,%rs286,%rs307;
}
	// end inline asm
	ld.shared.u16 	%rs315, [%r105+4112];
	// begin inline asm
	{mul.f16 %rs313,%rs308,%rs315;
}
	// end inline asm
	// begin inline asm
	{add.f16 %rs316,%rs292,%rs313;
}
	// end inline asm
	ld.shared.u16 	%rs320, [%r110+4176];
	// begin inline asm
	{mul.f16 %rs319,%rs320,%rs309;
}
	// end inline asm
	// begin inline asm
	{add.f16 %rs322,%rs298,%rs319;
}
	// end inline asm
	// begin inline asm
	{mul.f16 %rs325,%rs320,%rs315;
}
	// end inline asm
	// begin inline asm
	{add.f16 %rs328,%rs304,%rs325;
}
	// end inline asm
	ld.shared.u16 	%rs332, [%r110+18];
	ld.shared.u16 	%rs333, [%r105+18];
	// begin inline asm
	{mul.f16 %rs331,%rs332,%rs333;
}
	// end inline asm
	// begin inline asm
	{add.f16 %rs334,%rs310,%rs331;
}
	// end inline asm
	ld.shared.u16 	%rs339, [%r105+4114];
	// begin inline asm
	{mul.f16 %rs337,%rs332,%rs339;
}
	// end inline asm
	// begin inline asm
	{add.f16 %rs340,%rs316,%rs337;
}
	// end inline asm
	ld.shared.u16 	%rs344, [%r110+4178];
	// begin inline asm
	{mul.f16 %rs343,%rs344,%rs333;
}
	// end inline asm
	// begin inline asm
	{add.f16 %rs346,%rs322,%rs343;
}
	// end inline asm
	// begin inline asm
	{mul.f16 %rs349,%rs344,%rs339;
}
	// end inline asm
	// begin inline asm
	{add.f16 %rs352,%rs328,%rs349;
}
	// end inline asm
	ld.shared.u16 	%rs356, [%r110+20];
	ld.shared.u16 	%rs357, [%r105+20];
	// begin inline asm
	{mul.f16 %rs355,%rs356,%rs357;
}
	// end inline asm
	// begin inline asm
	{add.f16 %rs358,%rs334,%rs355;
}
	// end inline asm
	ld.shared.u16 	%rs363, [%r105+4116];
	// begin inline asm
	{mul.f16 %rs361,%rs356,%rs363;
}
	// end inline asm
	// begin inline asm
	{add.f16 %rs364,%rs340,%rs361;
}
	// end inline asm
	ld.shared.u16 	%rs368, [%r110+4180];
	// begin inline asm
	{mul.f16 %rs367,%rs368,%rs357;
}
	// end inline asm
	// begin inline asm
	{add.f16 %rs370,%rs346,%rs367;
}
	// end inline asm
	// begin inline asm
	{mul.f16 %rs373,%rs368,%rs363;
}
	// end inline asm
	// begin inline asm
	{add.f16 %rs376,%rs352,%rs373;
}
	// end inline asm
	ld.shared.u16 	%rs380, [%r110+22];
	ld.shared.u16 	%rs381, [%r105+22];
	// begin inline asm
	{mul.f16 %rs379,%rs380,%rs381;
}
	// end inline asm
	// begin inline asm
	{add.f16 %rs382,%rs358,%rs379;
}
	// end inline asm
	ld.shared.u16 	%rs387, [%r105+4118];
	// begin inline asm
	{mul.f16 %rs385,%rs380,%rs387;
}
	// end inline asm
	// begin inline asm
	{add.f16 %rs388,%rs364,%rs385;
}
	// end inline asm
	ld.shared.u16 	%rs392, [%r110+4182];
	// begin inline asm
	{mul.f16 %rs391,%rs392,%rs381;
}
	// end inline asm
	// begin inline asm
	{add.f16 %rs394,%rs370,%rs391;
}
	// end inline asm
	// begin inline asm
	{mul.f16 %rs397,%rs392,%rs387;
}
	// end inline asm
	// begin inline asm
	{add.f16 %rs400,%rs376,%rs397;
}
	// end inline asm
	ld.shared.u16 	%rs404, [%r110+24];
	ld.shared.u16 	%rs405, [%r105+24];
	// begin inline asm
	{mul.f16 %rs403,%rs404,%rs405;
}
	// end inline asm
	// begin inline asm
	{add.f16 %rs406,%rs382,%rs403;
}
	// end inline asm
	ld.shared.u16 	%rs411, [%r105+4120];
	// begin inline asm
	{mul.f16 %rs409,%rs404,%rs411;
}
	// end inline asm
	// begin inline asm
	{add.f16 %rs412,%rs388,%rs409;
}
	// end inline asm
	ld.shared.u16 	%rs416, [%r110+4184];
	// begin inline asm
	{mul.f16 %rs415,%rs416,%rs405;
}
	// end inline asm
	// begin inline asm
	{add.f16 %rs418,%rs394,%rs415;
}
	// end inline asm
	// begin inline asm
	{mul.f16 %rs421,%rs416,%rs411;
}
	// end inline asm
	// begin inline asm
	{add.f16 %rs424,%rs400,%rs421;
}
	// end inline asm
	ld.shared.u16 	%rs428, [%r110+26];
	ld.shared.u16 	%rs429, [%r105+26];
	// begin inline asm
	{mul.f16 %rs427,%rs428,%rs429;
}
	// end inline asm
	// begin inline asm
	{add.f16 %rs430,%rs406,%rs427;
}
	// end inline asm
	ld.shared.u16 	%rs435, [%r105+4122];
	// begin inline asm
	{mul.f16 %rs433,%rs428,%rs435;
}
	// end inline asm
	// begin inline asm
	{add.f16 %rs436,%rs412,%rs433;
}
	// end inline asm
	ld.shared.u16 	%rs440, [%r110+4186];
	// begin inline asm
	{mul.f16 %rs439,%rs440,%rs429;
}
	// end inline asm
	// begin inline asm
	{add.f16 %rs442,%rs418,%rs439;
}
	// end inline asm
	// begin inline asm
	{mul.f16 %rs445,%rs440,%rs435;
}
	// end inline asm
	// begin inline asm
	{add.f16 %rs448,%rs424,%rs445;
}
	// end inline asm
	ld.shared.u16 	%rs452, [%r110+28];
	ld.shared.u16 	%rs453, [%r105+28];
	// begin inline asm
	{mul.f16 %rs451,%rs452,%rs453;
}
	// end inline asm
	// begin inline asm
	{add.f16 %rs454,%rs430,%rs451;
}
	// end inline asm
	ld.shared.u16 	%rs459, [%r105+4124];
	// begin inline asm
	{mul.f16 %rs457,%rs452,%rs459;
}
	// end inline asm
	// begin inline asm
	{add.f16 %rs460,%rs436,%rs457;
}
	// end inline asm
	ld.shared.u16 	%rs464, [%r110+4188];
	// begin inline asm
	{mul.f16 %rs463,%rs464,%rs453;
}
	// end inline asm
	// begin inline asm
	{add.f16 %rs466,%rs442,%rs463;
}
	// end inline asm
	// begin inline asm
	{mul.f16 %rs469,%rs464,%rs459;
}
	// end inline asm
	// begin inline asm
	{add.f16 %rs472,%rs448,%rs469;
}
	// end inline asm
	ld.shared.u16 	%rs476, [%r110+30];
	ld.shared.u16 	%rs477, [%r105+30];
	// begin inline asm
	{mul.f16 %rs475,%rs476,%rs477;
}
	// end inline asm
	// begin inline asm
	{add.f16 %rs478,%rs454,%rs475;
}
	// end inline asm
	ld.shared.u16 	%rs483, [%r105+4126];
	// begin inline asm
	{mul.f16 %rs481,%rs476,%rs483;
}
	// end inline asm
	// begin inline asm
	{add.f16 %rs484,%rs460,%rs481;
}
	// end inline asm
	ld.shared.u16 	%rs488, [%r110+4190];
	// begin inline asm
	{mul.f16 %rs487,%rs488,%rs477;
}
	// end inline asm
	// begin inline asm
	{add.f16 %rs490,%rs466,%rs487;
}
	// end inline asm
	// begin inline asm
	{mul.f16 %rs493,%rs488,%rs483;
}
	// end inline asm
	// begin inline asm
	{add.f16 %rs496,%rs472,%rs493;
}
	// end inline asm
	ld.shared.u16 	%rs500, [%r110+32];
	ld.shared.u16 	%rs501, [%r105+32];
	// begin inline asm
	{mul.f16 %rs499,%rs500,%rs501;
}
	// end inline asm
	// begin inline asm
	{add.f16 %rs502,%rs478,%rs499;
}
	// end inline asm
	ld.shared.u16 	%rs507, [%r105+4128];
	// begin inline asm
	{mul.f16 %rs505,%rs500,%rs507;
}
	// end inline asm
	// begin inline asm
	{add.f16 %rs508,%rs484,%rs505;
}
	// end inline asm
	ld.shared.u16 	%rs512, [%r110+4192];
	// begin inline asm
	{mul.f16 %rs511,%rs512,%rs501;
}
	// end inline asm
	// begin inline asm
	{add.f16 %rs514,%rs490,%rs511;
}
	// end inline asm
	// begin inline asm
	{mul.f16 %rs517,%rs512,%rs507;
}
	// end inline asm
	// begin inline asm
	{add.f16 %rs520,%rs496,%rs517;
}
	// end inline asm
	ld.shared.u16 	%rs524, [%r110+34];
	ld.shared.u16 	%rs525, [%r105+34];
	// begin inline asm
	{mul.f16 %rs523,%rs524,%rs525;
}
	// end inline asm
	// begin inline asm
	{add.f16 %rs526,%rs502,%rs523;
}
	// end inline asm
	ld.shared.u16 	%rs531, [%r105+4130];
	// begin inline asm
	{mul.f16 %rs529,%rs524,%rs531;
}
	// end inline asm
	// begin inline asm
	{add.f16 %rs532,%rs508,%rs529;
}
	// end inline asm
	ld.shared.u16 	%rs536, [%r110+4194];
	// begin inline asm
	{mul.f16 %rs535,%rs536,%rs525;
}
	// end inline asm
	// begin inline asm
	{add.f16 %rs538,%rs514,%rs535;
}
	// end inline asm
	// begin inline asm
	{mul.f16 %rs541,%rs536,%rs531;
}
	// end inline asm
	// begin inline asm
	{add.f16 %rs544,%rs520,%rs541;
}
	// end inline asm
	ld.shared.u16 	%rs548, [%r110+36];
	ld.shared.u16 	%rs549, [%r105+36];
	// begin inline asm
	{mul.f16 %rs547,%rs548,%rs549;
}
	// end inline asm
	// begin inline asm
	{add.f16 %rs550,%rs526,%rs547;
}
	// end inline asm
	ld.shared.u16 	%rs555, [%r105+4132];
	// begin inline asm
	{mul.f16 %rs553,%rs548,%rs555;
}
	// end inline asm
	// begin inline asm
	{add.f16 %rs556,%rs532,%rs553;
}
	// end inline asm
	ld.shared.u16 	%rs560, [%r110+4196];
	// begin inline asm
	{mul.f16 %rs559,%rs560,%rs549;
}
	// end inline asm
	// begin inline asm
	{add.f16 %rs562,%rs538,%rs559;
}
	// end inline asm
	// begin inline asm
	{mul.f16 %rs565,%rs560,%rs555;
}
	// end inline asm
	// begin inline asm
	{add.f16 %rs568,%rs544,%rs565;
}
	// end inline asm
	ld.shared.u16 	%rs572, [%r110+38];
	ld.shared.u16 	%rs573, [%r105+38];
	// begin inline asm
	{mul.f16 %rs571,%rs572,%rs573;
}
	// end inline asm
	// begin inline asm
	{add.f16 %rs574,%rs550,%rs571;
}
	// end inline asm
	ld.shared.u16 	%rs579, [%r105+4134];
	// begin inline asm
	{mul.f16 %rs577,%rs572,%rs579;
}
	// end inline asm
	// begin inline asm
	{add.f16 %rs580,%rs556,%rs577;
}
	// end inline asm
	ld.shared.u16 	%rs584, [%r110+4198];
	// begin inline asm
	{mul.f16 %rs583,%rs584,%rs573;
}
	// end inline asm
	// begin inline asm
	{add.f16 %rs586,%rs562,%rs583;
}
	// end inline asm
	// begin inline asm
	{mul.f16 %rs589,%rs584,%rs579;
}
	// end inline asm
	// begin inline asm
	{add.f16 %rs592,%rs568,%rs589;
}
	// end inline asm
	ld.shared.u16 	%rs596, [%r110+40];
	ld.shared.u16 	%rs597, [%r105+40];
	// begin inline asm
	{mul.f16 %rs595,%rs596,%rs597;
}
	// end inline asm
	// begin inline asm
	{add.f16 %rs598,%rs574,%rs595;
}
	// end inline asm
	ld.shared.u16 	%rs603, [%r105+4136];
	// begin inline asm
	{mul.f16 %rs601,%rs596,%rs603;
}
	// end inline asm
	// begin inline asm
	{add.f16 %rs604,%rs580,%rs601;
}
	// end inline asm
	ld.shared.u16 	%rs608, [%r110+4200];
	// begin inline asm
	{mul.f16 %rs607,%rs608,%rs597;
}
	// end inline asm
	// begin inline asm
	{add.f16 %rs610,%rs586,%rs607;
}
	// end inline asm
	// begin inline asm
	{mul.f16 %rs613,%rs608,%rs603;
}
	// end inline asm
	// begin inline asm
	{add.f16 %rs616,%rs592,%rs613;
}
	// end inline asm
	ld.shared.u16 	%rs620, [%r110+42];
	ld.shared.u16 	%rs621, [%r105+42];
	// begin inline asm
	{mul.f16 %rs619,%rs620,%rs621;
}
	// end inline asm
	// begin inline asm
	{add.f16 %rs622,%rs598,%rs619;
}
	// end inline asm
	ld.shared.u16 	%rs627, [%r105+4138];
	// begin inline asm
	{mul.f16 %rs625,%rs620,%rs627;
}
	// end inline asm
	// begin inline asm
	{add.f16 %rs628,%rs604,%rs625;
}
	// end inline asm
	ld.shared.u16 	%rs632, [%r110+4202];
	// begin inline asm
	{mul.f16 %rs631,%rs632,%rs621;
}
	// end inline asm
	// begin inline asm
	{add.f16 %rs634,%rs610,%rs631;
}
	// end inline asm
	// begin inline asm
	{mul.f16 %rs637,%rs632,%rs627;
}
	// end inline asm
	// begin inline asm
	{add.f16 %rs640,%rs616,%rs637;
}
	// end inline asm
	ld.shared.u16 	%rs644, [%r110+44];
	ld.shared.u16 	%rs645, [%r105+44];
	// begin inline asm
	{mul.f16 %rs643,%rs644,%rs645;
}
	// end inline asm
	// begin inline asm
	{add.f16 %rs646,%rs622,%rs643;
}
	// end inline asm
	ld.shared.u16 	%rs651, [%r105+4140];
	// begin inline asm
	{mul.f16 %rs649,%rs644,%rs651;
}
	// end inline asm
	// begin inline asm
	{add.f16 %rs652,%rs628,%rs649;
}
	// end inline asm
	ld.shared.u16 	%rs656, [%r110+4204];
	// begin inline asm
	{mul.f16 %rs655,%rs656,%rs645;
}
	// end inline asm
	// begin inline asm
	{add.f16 %rs658,%rs634,%rs655;
}
	// end inline asm
	// begin inline asm
	{mul.f16 %rs661,%rs656,%rs651;
}
	// end inline asm
	// begin inline asm
	{add.f16 %rs664,%rs640,%rs661;
}
	// end inline asm
	ld.shared.u16 	%rs668, [%r110+46];
	ld.shared.u16 	%rs669, [%r105+46];
	// begin inline asm
	{mul.f16 %rs667,%rs668,%rs669;
}
	// end inline asm
	// begin inline asm
	{add.f16 %rs670,%rs646,%rs667;
}
	// end inline asm
	ld.shared.u16 	%rs675, [%r105+4142];
	// begin inline asm
	{mul.f16 %rs673,%rs668,%rs675;
}
	// end inline asm
	// begin inline asm
	{add.f16 %rs676,%rs652,%rs673;
}
	// end inline asm
	ld.shared.u16 	%rs680, [%r110+4206];
	// begin inline asm
	{mul.f16 %rs679,%rs680,%rs669;
}
	// end inline asm
	// begin inline asm
	{add.f16 %rs682,%rs658,%rs679;
}
	// end inline asm
	// begin inline asm
	{mul.f16 %rs685,%rs680,%rs675;
}
	// end inline asm
	// begin inline asm
	{add.f16 %rs688,%rs664,%rs685;
}
	// end inline asm
	ld.shared.u16 	%rs692, [%r110+48];
	ld.shared.u16 	%rs693, [%r105+48];
	// begin inline asm
	{mul.f16 %rs691,%rs692,%rs693;
}
	// end inline asm
	// begin inline asm
	{add.f16 %rs694,%rs670,%rs691;
}
	// end inline asm
	ld.shared.u16 	%rs699, [%r105+4144];
	// begin inline asm
	{mul.f16 %rs697,%rs692,%rs699;
}
	// end inline asm
	// begin inline asm
	{add.f16 %rs700,%rs676,%rs697;
}
	// end inline asm
	ld.shared.u16 	%rs704, [%r110+4208];
	// begin inline asm
	{mul.f16 %rs703,%rs704,%rs693;
}
	// end inline asm
	// begin inline asm
	{add.f16 %rs706,%rs682,%rs703;
}
	// end inline asm
	// begin inline asm
	{mul.f16 %rs709,%rs704,%rs699;
}
	// end inline asm
	// begin inline asm
	{add.f16 %rs712,%rs688,%rs709;
}
	// end inline asm
	ld.shared.u16 	%rs716, [%r110+50];
	ld.shared.u16 	%rs717, [%r105+50];
	// begin inline asm
	{mul.f16 %rs715,%rs716,%rs717;
}
	// end inline asm
	// begin inline asm
	{add.f16 %rs718,%rs694,%rs715;
}
	// end inline asm
	ld.shared.u16 	%rs723, [%r105+4146];
	// begin inline asm
	{mul.f16 %rs721,%rs716,%rs723;
}
	// end inline asm
	// begin inline asm
	{add.f16 %rs724,%rs700,%rs721;
}
	// end inline asm
	ld.shared.u16 	%rs728, [%r110+4210];
	// begin inline asm
	{mul.f16 %rs727,%rs728,%rs717;
}
	// end inline asm
	// begin inline asm
	{add.f16 %rs730,%rs706,%rs727;
}
	// end inline asm
	// begin inline asm
	{mul.f16 %rs733,%rs728,%rs723;
}
	// end inline asm
	// begin inline asm
	{add.f16 %rs736,%rs712,%rs733;
}
	// end inline asm
	ld.shared.u16 	%rs740, [%r110+52];
	ld.shared.u16 	%rs741, [%r105+52];
	// begin inline asm
	{mul.f16 %rs739,%rs740,%rs741;
}
	// end inline asm
	// begin inline asm
	{add.f16 %rs742,%rs718,%rs739;
}
	// end inline asm
	ld.shared.u16 	%rs747, [%r105+4148];
	// begin inline asm
	{mul.f16 %rs745,%rs740,%rs747;
}
	// end inline asm
	// begin inline asm
	{add.f16 %rs748,%rs724,%rs745;
}
	// end inline asm
	ld.shared.u16 	%rs752, [%r110+4212];
	// begin inline asm
	{mul.f16 %rs751,%rs752,%rs741;
}
	// end inline asm
	// begin inline asm
	{add.f16 %rs754,%rs730,%rs751;
}
	// end inline asm
	// begin inline asm
	{mul.f16 %rs757,%rs752,%rs747;
}
	// end inline asm
	// begin inline asm
	{add.f16 %rs760,%rs736,%rs757;
}
	// end inline asm
	ld.shared.u16 	%rs764, [%r110+54];
	ld.shared.u16 	%rs765, [%r105+54];
	// begin inline asm
	{mul.f16 %rs763,%rs764,%rs765;
}
	// end inline asm
	// begin inline asm
	{add.f16 %rs766,%rs742,%rs763;
}
	// end inline asm
	ld.shared.u16 	%rs771, [%r105+4150];
	// begin inline asm
	{mul.f16 %rs769,%rs764,%rs771;
}
	// end inline asm
	// begin inline asm
	{add.f16 %rs772,%rs748,%rs769;
}
	// end inline asm
	ld.shared.u16 	%rs776, [%r110+4214];
	// begin inline asm
	{mul.f16 %rs775,%rs776,%rs765;
}
	// end inline asm
	// begin inline asm
	{add.f16 %rs778,%rs754,%rs775;
}
	// end inline asm
	// begin inline asm
	{mul.f16 %rs781,%rs776,%rs771;
}
	// end inline asm
	// begin inline asm
	{add.f16 %rs784,%rs760,%rs781;
}
	// end inline asm
	ld.shared.u16 	%rs788, [%r110+56];
	ld.shared.u16 	%rs789, [%r105+56];
	// begin inline asm
	{mul.f16 %rs787,%rs788,%rs789;
}
	// end inline asm
	// begin inline asm
	{add.f16 %rs790,%rs766,%rs787;
}
	// end inline asm
	ld.shared.u16 	%rs795, [%r105+4152];
	// begin inline asm
	{mul.f16 %rs793,%rs788,%rs795;
}
	// end inline asm
	// begin inline asm
	{add.f16 %rs796,%rs772,%rs793;
}
	// end inline asm
	ld.shared.u16 	%rs800, [%r110+4216];
	// begin inline asm
	{mul.f16 %rs799,%rs800,%rs789;
}
	// end inline asm
	// begin inline asm
	{add.f16 %rs802,%rs778,%rs799;
}
	// end inline asm
	// begin inline asm
	{mul.f16 %rs805,%rs800,%rs795;
}
	// end inline asm
	// begin inline asm
	{add.f16 %rs808,%rs784,%rs805;
}
	// end inline asm
	ld.shared.u16 	%rs812, [%r110+58];
	ld.shared.u16 	%rs813, [%r105+58];
	// begin inline asm
	{mul.f16 %rs811,%rs812,%rs813;
}
	// end inline asm
	// begin inline asm
	{add.f16 %rs814,%rs790,%rs811;
}
	// end inline asm
	ld.shared.u16 	%rs819, [%r105+4154];
	// begin inline asm
	{mul.f16 %rs817,%rs812,%rs819;
}
	// end inline asm
	// begin inline asm
	{add.f16 %rs820,%rs796,%rs817;
}
	// end inline asm
	ld.shared.u16 	%rs824, [%r110+4218];
	// begin inline asm
	{mul.f16 %rs823,%rs824,%rs813;
}
	// end inline asm
	// begin inline asm
	{add.f16 %rs826,%rs802,%rs823;
}
	// end inline asm
	// begin inline asm
	{mul.f16 %rs829,%rs824,%rs819;
}
	// end inline asm
	// begin inline asm
	{add.f16 %rs832,%rs808,%rs829;
}
	// end inline asm
	ld.shared.u16 	%rs836, [%r110+60];
	ld.shared.u16 	%rs837, [%r105+60];
	// begin inline asm
	{mul.f16 %rs835,%rs836,%rs837;
}
	// end inline asm
	// begin inline asm
	{add.f16 %rs838,%rs814,%rs835;
}
	// end inline asm
	ld.shared.u16 	%rs843, [%r105+4156];
	// begin inline asm
	{mul.f16 %rs841,%rs836,%rs843;
}
	// end inline asm
	// begin inline asm
	{add.f16 %rs844,%rs820,%rs841;
}
	// end inline asm
	ld.shared.u16 	%rs848, [%r110+4220];
	// begin inline asm
	{mul.f16 %rs847,%rs848,%rs837;
}
	// end inline asm
	// begin inline asm
	{add.f16 %rs850,%rs826,%rs847;
}
	// end inline asm
	// begin inline asm
	{mul.f16 %rs853,%rs848,%rs843;
}
	// end inline asm
	// begin inline asm
	{add.f16 %rs856,%rs832,%rs853;
}
	// end inline asm
	ld.shared.u16 	%rs860, [%r110+62];
	ld.shared.u16 	%rs861, [%r105+62];
	// begin inline asm
	{mul.f16 %rs859,%rs860,%rs861;
}
	// end inline asm
	// begin inline asm
	{add.f16 %rs862,%rs838,%rs859;
}
	// end inline asm
	ld.shared.u16 	%rs867, [%r105+4158];
	// begin inline asm
	{mul.f16 %rs865,%rs860,%rs867;
}
	// end inline asm
	// begin inline asm
	{add.f16 %rs868,%rs844,%rs865;
}
	// end inline asm
	ld.shared.u16 	%rs872, [%r110+4222];
	// begin inline asm
	{mul.f16 %rs871,%rs872,%rs861;
}
	// end inline asm
	// begin inline asm
	{add.f16 %rs874,%rs850,%rs871;
}
	// end inline asm
	// begin inline asm
	{mul.f16 %rs877,%rs872,%rs867;
}
	// end inline asm
	// begin inline asm
	{add.f16 %rs880,%rs856,%rs877;
}
	// end inline asm
	ld.shared.u16 	%rs884, [%r110+64];
	ld.shared.u16 	%rs885, [%r105+64];
	// begin inline asm
	{mul.f16 %rs883,%rs884,%rs885;
}
	// end inline asm
	// begin inline asm
	{add.f16 %rs886,%rs862,%rs883;
}
	// end inline asm
	ld.shared.u16 	%rs891, [%r105+4160];
	// begin inline asm
	{mul.f16 %rs889,%rs884,%rs891;
}
	// end inline asm
	// begin inline asm
	{add.f16 %rs892,%rs868,%rs889;
}
	// end inline asm
	ld.shared.u16 	%rs896, [%r110+4224];
	// begin inline asm
	{mul.f16 %rs895,%rs896,%rs885;
}
	// end inline asm
	// begin inline asm
	{add.f16 %rs898,%rs874,%rs895;
}
	// end inline asm
	// begin inline asm
	{mul.f16 %rs901,%rs896,%rs891;
}
	// end inline asm
	// begin inline asm
	{add.f16 %rs904,%rs880,%rs901;
}
	// end inline asm
	ld.shared.u16 	%rs908, [%r110+66];
	ld.shared.u16 	%rs909, [%r105+66];
	// begin inline asm
	{mul.f16 %rs907,%rs908,%rs909;
}
	// end inline asm
	// begin inline asm
	{add.f16 %rs910,%rs886,%rs907;
}
	// end inline asm
	ld.shared.u16 	%rs915, [%r105+4162];
	// begin inline asm
	{mul.f16 %rs913,%rs908,%rs915;
}
	// end inline asm
	// begin inline asm
	{add.f16 %rs916,%rs892,%rs913;
}
	// end inline asm
	ld.shared.u16 	%rs920, [%r110+4226];
	// begin inline asm
	{mul.f16 %rs919,%rs920,%rs909;
}
	// end inline asm
	// begin inline asm
	{add.f16 %rs922,%rs898,%rs919;
}
	// end inline asm
	// begin inline asm
	{mul.f16 %rs925,%rs920,%rs915;
}
	// end inline asm
	// begin inline asm
	{add.f16 %rs928,%rs904,%rs925;
}
	// end inline asm
	ld.shared.u16 	%rs932, [%r110+68];
	ld.shared.u16 	%rs933, [%r105+68];
	// begin inline asm
	{mul.f16 %rs931,%rs932,%rs933;
}
	// end inline asm
	// begin inline asm
	{add.f16 %rs934,%rs910,%rs931;
}
	// end inline asm
	ld.shared.u16 	%rs939, [%r105+4164];
	// begin inline asm
	{mul.f16 %rs937,%rs932,%rs939;
}
	// end inline asm
	// begin inline asm
	{add.f16 %rs940,%rs916,%rs937;
}
	// end inline asm
	ld.shared.u16 	%rs944, [%r110+4228];
	// begin inline asm
	{mul.f16 %rs943,%rs944,%rs933;
}
	// end inline asm
	// begin inline asm
	{add.f16 %rs946,%rs922,%rs943;
}
	// end inline asm
	// begin inline asm
	{mul.f16 %rs949,%rs944,%rs939;
}
	// end inline asm
	// begin inline asm
	{add.f16 %rs952,%rs928,%rs949;
}
	// end inline asm
	ld.shared.u16 	%rs956, [%r110+70];
	ld.shared.u16 	%rs957, [%r105+70];
	// begin inline asm
	{mul.f16 %rs955,%rs956,%rs957;
}
	// end inline asm
	// begin inline asm
	{add.f16 %rs958,%rs934,%rs955;
}
	// end inline asm
	ld.shared.u16 	%rs963, [%r105+4166];
	// begin inline asm
	{mul.f16 %rs961,%rs956,%rs963;
}
	// end inline asm
	// begin inline asm
	{add.f16 %rs964,%rs940,%rs961;
}
	// end inline asm
	ld.shared.u16 	%rs968, [%r110+4230];
	// begin inline asm
	{mul.f16 %rs967,%rs968,%rs957;
}
	// end inline asm
	// begin inline asm
	{add.f16 %rs970,%rs946,%rs967;
}
	// end inline asm
	// begin inline asm
	{mul.f16 %rs973,%rs968,%rs963;
}
	// end inline asm
	// begin inline asm
	{add.f16 %rs976,%rs952,%rs973;
}
	// end inline asm
	ld.shared.u16 	%rs980, [%r110+72];
	ld.shared.u16 	%rs981, [%r105+72];
	// begin inline asm
	{mul.f16 %rs979,%rs980,%rs981;
}
	// end inline asm
	// begin inline asm
	{add.f16 %rs982,%rs958,%rs979;
}
	// end inline asm
	ld.shared.u16 	%rs987, [%r105+4168];
	// begin inline asm
	{mul.f16 %rs985,%rs980,%rs987;
}
	// end inline asm
	// begin inline asm
	{add.f16 %rs988,%rs964,%rs985;
}
	// end inline asm
	ld.shared.u16 	%rs992, [%r110+4232];
	// begin inline asm
	{mul.f16 %rs991,%rs992,%rs981;
}
	// end inline asm
	// begin inline asm
	{add.f16 %rs994,%rs970,%rs991;
}
	// end inline asm
	// begin inline asm
	{mul.f16 %rs997,%rs992,%rs987;
}
	// end inline asm
	// begin inline asm
	{add.f16 %rs1000,%rs976,%rs997;
}
	// end inline asm
	ld.shared.u16 	%rs1004, [%r110+74];
	ld.shared.u16 	%rs1005, [%r105+74];
	// begin inline asm
	{mul.f16 %rs1003,%rs1004,%rs1005;
}
	// end inline asm
	// begin inline asm
	{add.f16 %rs1006,%rs982,%rs1003;
}
	// end inline asm
	ld.shared.u16 	%rs1011, [%r105+4170];
	// begin inline asm
	{mul.f16 %rs1009,%rs1004,%rs1011;
}
	// end inline asm
	// begin inline asm
	{add.f16 %rs1012,%rs988,%rs1009;
}
	// end inline asm
	ld.shared.u16 	%rs1016, [%r110+4234];
	// begin inline asm
	{mul.f16 %rs1015,%rs1016,%rs1005;
}
	// end inline asm
	// begin inline asm
	{add.f16 %rs1018,%rs994,%rs1015;
}
	// end inline asm
	// begin inline asm
	{mul.f16 %rs1021,%rs1016,%rs1011;
}
	// end inline asm
	// begin inline asm
	{add.f16 %rs1024,%rs1000,%rs1021;
}
	// end inline asm
	ld.shared.u16 	%rs1028, [%r110+76];
	ld.shared.u16 	%rs1029, [%r105+76];
	// begin inline asm
	{mul.f16 %rs1027,%rs1028,%rs1029;
}
	// end inline asm
	// begin inline asm
	{add.f16 %rs1030,%rs1006,%rs1027;
}
	// end inline asm
	ld.shared.u16 	%rs1035, [%r105+4172];
	// begin inline asm
	{mul.f16 %rs1033,%rs1028,%rs1035;
}
	// end inline asm
	// begin inline asm
	{add.f16 %rs1036,%rs1012,%rs1033;
}
	// end inline asm
	ld.shared.u16 	%rs1040, [%r110+4236];
	// begin inline asm
	{mul.f16 %rs1039,%rs1040,%rs1029;
}
	// end inline asm
	// begin inline asm
	{add.f16 %rs1042,%rs1018,%rs1039;
}
	// end inline asm
	// begin inline asm
	{mul.f16 %rs1045,%rs1040,%rs1035;
}
	// end inline asm
	// begin inline asm
	{add.f16 %rs1048,%rs1024,%rs1045;
}
	// end inline asm
	ld.shared.u16 	%rs1052, [%r110+78];
	ld.shared.u16 	%rs1053, [%r105+78];
	// begin inline asm
	{mul.f16 %rs1051,%rs1052,%rs1053;
}
	// end inline asm
	// begin inline asm
	{add.f16 %rs1054,%rs1030,%rs1051;
}
	// end inline asm
	ld.shared.u16 	%rs1059, [%r105+4174];
	// begin inline asm
	{mul.f16 %rs1057,%rs1052,%rs1059;
}
	// end inline asm
	// begin inline asm
	{add.f16 %rs1060,%rs1036,%rs1057;
}
	// end inline asm
	ld.shared.u16 	%rs1064, [%r110+4238];
	// begin inline asm
	{mul.f16 %rs1063,%rs1064,%rs1053;
}
	// end inline asm
	// begin inline asm
	{add.f16 %rs1066,%rs1042,%rs1063;
}
	// end inline asm
	// begin inline asm
	{mul.f16 %rs1069,%rs1064,%rs1059;
}
	// end inline asm
	// begin inline asm
	{add.f16 %rs1072,%rs1048,%rs1069;
}
	// end inline asm
	ld.shared.u16 	%rs1076, [%r110+80];
	ld.shared.u16 	%rs1077, [%r105+80];
	// begin inline asm
	{mul.f16 %rs1075,%rs1076,%rs1077;
}
	// end inline asm
	// begin inline asm
	{add.f16 %rs1078,%rs1054,%rs1075;
}
	// end inline asm
	ld.shared.u16 	%rs1083, [%r105+4176];
	// begin inline asm
	{mul.f16 %rs1081,%rs1076,%rs1083;
}
	// end inline asm
	// begin inline asm
	{add.f16 %rs1084,%rs1060,%rs1081;
}
	// end inline asm
	ld.shared.u16 	%rs1088, [%r110+4240];
	// begin inline asm
	{mul.f16 %rs1087,%rs1088,%rs1077;
}
	// end inline asm
	// begin inline asm
	{add.f16 %rs1090,%rs1066,%rs1087;
}
	// end inline asm
	// begin inline asm
	{mul.f16 %rs1093,%rs1088,%rs1083;
}
	// end inline asm
	// begin inline asm
	{add.f16 %rs1096,%rs1072,%rs1093;
}
	// end inline asm
	ld.shared.u16 	%rs1100, [%r110+82];
	ld.shared.u16 	%rs1101, [%r105+82];
	// begin inline asm
	{mul.f16 %rs1099,%rs1100,%rs1101;
}
	// end inline asm
	// begin inline asm
	{add.f16 %rs1102,%rs1078,%rs1099;
}
	// end inline asm
	ld.shared.u16 	%rs1107, [%r105+4178];
	// begin inline asm
	{mul.f16 %rs1105,%rs1100,%rs1107;
}
	// end inline asm
	// begin inline asm
	{add.f16 %rs1108,%rs1084,%rs1105;
}
	// end inline asm
	ld.shared.u16 	%rs1112, [%r110+4242];
	// begin inline asm
	{mul.f16 %rs1111,%rs1112,%rs1101;
}
	// end inline asm
	// begin inline asm
	{add.f16 %rs1114,%rs1090,%rs1111;
}
	// end inline asm
	// begin inline asm
	{mul.f16 %rs1117,%rs1112,%rs1107;
}
	// end inline asm
	// begin inline asm
	{add.f16 %rs1120,%rs1096,%rs1117;
}
	// end inline asm
	ld.shared.u16 	%rs1124, [%r110+84];
	ld.shared.u16 	%rs1125, [%r105+84];
	// begin inline asm
	{mul.f16 %rs1123,%rs1124,%rs1125;
}
	// end inline asm
	// begin inline asm
	{add.f16 %rs1126,%rs1102,%rs1123;
}
	// end inline asm
	ld.shared.u16 	%rs1131, [%r105+4180];
	// begin inline asm
	{mul.f16 %rs1129,%rs1124,%rs1131;
}
	// end inline asm
	// begin inline asm
	{add.f16 %rs1132,%rs1108,%rs1129;
}
	// end inline asm
	ld.shared.u16 	%rs1136, [%r110+4244];
	// begin inline asm
	{mul.f16 %rs1135,%rs1136,%rs1125;
}
	// end inline asm
	// begin inline asm
	{add.f16 %rs1138,%rs1114,%rs1135;
}
	// end inline asm
	// begin inline asm
	{mul.f16 %rs1141,%rs1136,%rs1131;
}
	// end inline asm
	// begin inline asm
	{add.f16 %rs1144,%rs1120,%rs1141;
}
	// end inline asm
	ld.shared.u16 	%rs1148, [%r110+86];
	ld.shared.u16 	%rs1149, [%r105+86];
	// begin inline asm
	{mul.f16 %rs1147,%rs1148,%rs1149;
}
	// end inline asm
	// begin inline asm
	{add.f16 %rs1150,%rs1126,%rs1147;
}
	// end inline asm
	ld.shared.u16 	%rs1155, [%r105+4182];
	// begin inline asm
	{mul.f16 %rs1153,%rs1148,%rs1155;
}
	// end inline asm
	// begin inline asm
	{add.f16 %rs1156,%rs1132,%rs1153;
}
	// end inline asm
	ld.shared.u16 	%rs1160, [%r110+4246];
	// begin inline asm
	{mul.f16 %rs1159,%rs1160,%rs1149;
}
	// end inline asm
	// begin inline asm
	{add.f16 %rs1162,%rs1138,%rs1159;
}
	// end inline asm
	// begin inline asm
	{mul.f16 %rs1165,%rs1160,%rs1155;
}
	// end inline asm
	// begin inline asm
	{add.f16 %rs1168,%rs1144,%rs1165;
}
	// end inline asm
	ld.shared.u16 	%rs1172, [%r110+88];
	ld.shared.u16 	%rs1173, [%r105+88];
	// begin inline asm
	{mul.f16 %rs1171,%rs1172,%rs1173;
}
	// end inline asm
	// begin inline asm
	{add.f16 %rs1174,%rs1150,%rs1171;
}
	// end inline asm
	ld.shared.u16 	%rs1179, [%r105+4184];
	// begin inline asm
	{mul.f16 %rs1177,%rs1172,%rs1179;
}
	// end inline asm
	// begin inline asm
	{add.f16 %rs1180,%rs1156,%rs1177;
}
	// end inline asm
	ld.shared.u16 	%rs1184, [%r110+4248];
	// begin inline asm
	{mul.f16 %rs1183,%rs1184,%rs1173;
}
	// end inline asm
	// begin inline asm
	{add.f16 %rs1186,%rs1162,%rs1183;
}
	// end inline asm
	// begin inline asm
	{mul.f16 %rs1189,%rs1184,%rs1179;
}
	// end inline asm
	// begin inline asm
	{add.f16 %rs1192,%rs1168,%rs1189;
}
	// end inline asm
	ld.shared.u16 	%rs1196, [%r110+90];
	ld.shared.u16 	%rs1197, [%r105+90];
	// begin inline asm
	{mul.f16 %rs1195,%rs1196,%rs1197;
}
	// end inline asm
	// begin inline asm
	{add.f16 %rs1198,%rs1174,%rs1195;
}
	// end inline asm
	ld.shared.u16 	%rs1203, [%r105+4186];
	// begin inline asm
	{mul.f16 %rs1201,%rs1196,%rs1203;
}
	// end inline asm
	// begin inline asm
	{add.f16 %rs1204,%rs1180,%rs1201;
}
	// end inline asm
	ld.shared.u16 	%rs1208, [%r110+4250];
	// begin inline asm
	{mul.f16 %rs1207,%rs1208,%rs1197;
}
	// end inline asm
	// begin inline asm
	{add.f16 %rs1210,%rs1186,%rs1207;
}
	// end inline asm
	// begin inline asm
	{mul.f16 %rs1213,%rs1208,%rs1203;
}
	// end inline asm
	// begin inline asm
	{add.f16 %rs1216,%rs1192,%rs1213;
}
	// end inline asm
	ld.shared.u16 	%rs1220, [%r110+92];
	ld.shared.u16 	%rs1221, [%r105+92];
	// begin inline asm
	{mul.f16 %rs1219,%rs1220,%rs1221;
}
	// end inline asm
	// begin inline asm
	{add.f16 %rs1222,%rs1198,%rs1219;
}
	// end inline asm
	ld.shared.u16 	%rs1227, [%r105+4188];
	// begin inline asm
	{mul.f16 %rs1225,%rs1220,%rs1227;
}
	// end inline asm
	// begin inline asm
	{add.f16 %rs1228,%rs1204,%rs1225;
}
	// end inline asm
	ld.shared.u16 	%rs1232, [%r110+4252];
	// begin inline asm
	{mul.f16 %rs1231,%rs1232,%rs1221;
}
	// end inline asm
	// begin inline asm
	{add.f16 %rs1234,%rs1210,%rs1231;
}
	// end inline asm
	// begin inline asm
	{mul.f16 %rs1237,%rs1232,%rs1227;
}
	// end inline asm
	// begin inline asm
	{add.f16 %rs1240,%rs1216,%rs1237;
}
	// end inline asm
	ld.shared.u16 	%rs1244, [%r110+94];
	ld.shared.u16 	%rs1245, [%r105+94];
	// begin inline asm
	{mul.f16 %rs1243,%rs1244,%rs1245;
}
	// end inline asm
	// begin inline asm
	{add.f16 %rs1246,%rs1222,%rs1243;
}
	// end inline asm
	ld.shared.u16 	%rs1251, [%r105+4190];
	// begin inline asm
	{mul.f16 %rs1249,%rs1244,%rs1251;
}
	// end inline asm
	// begin inline asm
	{add.f16 %rs1252,%rs1228,%rs1249;
}
	// end inline asm
	ld.shared.u16 	%rs1256, [%r110+4254];
	// begin inline asm
	{mul.f16 %rs1255,%rs1256,%rs1245;
}
	// end inline asm
	// begin inline asm
	{add.f16 %rs1258,%rs1234,%rs1255;
}
	// end inline asm
	// begin inline asm
	{mul.f16 %rs1261,%rs1256,%rs1251;
}
	// end inline asm
	// begin inline asm
	{add.f16 %rs1264,%rs1240,%rs1261;
}
	// end inline asm
	ld.shared.u16 	%rs1268, [%r110+96];
	ld.shared.u16 	%rs1269, [%r105+96];
	// begin inline asm
	{mul.f16 %rs1267,%rs1268,%rs1269;
}
	// end inline asm
	// begin inline asm
	{add.f16 %rs1270,%rs1246,%rs1267;
}
	// end inline asm
	ld.shared.u16 	%rs1275, [%r105+4192];
	// begin inline asm
	{mul.f16 %rs1273,%rs1268,%rs1275;
}
	// end inline asm
	// begin inline asm
	{add.f16 %rs1276,%rs1252,%rs1273;
}
	// end inline asm
	ld.shared.u16 	%rs1280, [%r110+4256];
	// begin inline asm
	{mul.f16 %rs1279,%rs1280,%rs1269;
}
	// end inline asm
	// begin inline asm
	{add.f16 %rs1282,%rs1258,%rs1279;
}
	// end inline asm
	// begin inline asm
	{mul.f16 %rs1285,%rs1280,%rs1275;
}
	// end inline asm
	// begin inline asm
	{add.f16 %rs1288,%rs1264,%rs1285;
}
	// end inline asm
	ld.shared.u16 	%rs1292, [%r110+98];
	ld.shared.u16 	%rs1293, [%r105+98];
	// begin inline asm
	{mul.f16 %rs1291,%rs1292,%rs1293;
}
	// end inline asm
	// begin inline asm
	{add.f16 %rs1294,%rs1270,%rs1291;
}
	// end inline asm
	ld.shared.u16 	%rs1299, [%r105+4194];
	// begin inline asm
	{mul.f16 %rs1297,%rs1292,%rs1299;
}
	// end inline asm
	// begin inline asm
	{add.f16 %rs1300,%rs1276,%rs1297;
}
	// end inline asm
	ld.shared.u16 	%rs1304, [%r110+4258];
	// begin inline asm
	{mul.f16 %rs1303,%rs1304,%rs1293;
}
	// end inline asm
	// begin inline asm
	{add.f16 %rs1306,%rs1282,%rs1303;
}
	// end inline asm
	// begin inline asm
	{mul.f16 %rs1309,%rs1304,%rs1299;
}
	// end inline asm
	// begin inline asm
	{add.f16 %rs1312,%rs1288,%rs1309;
}
	// end inline asm
	ld.shared.u16 	%rs1316, [%r110+100];
	ld.shared.u16 	%rs1317, [%r105+100];
	// begin inline asm
	{mul.f16 %rs1315,%rs1316,%rs1317;
}
	// end inline asm
	// begin inline asm
	{add.f16 %rs1318,%rs1294,%rs1315;
}
	// end inline asm
	ld.shared.u16 	%rs1323, [%r105+4196];
	// begin inline asm
	{mul.f16 %rs1321,%rs1316,%rs1323;
}
	// end inline asm
	// begin inline asm
	{add.f16 %rs1324,%rs1300,%rs1321;
}
	// end inline asm
	ld.shared.u16 	%rs1328, [%r110+4260];
	// begin inline asm
	{mul.f16 %rs1327,%rs1328,%rs1317;
}
	// end inline asm
	// begin inline asm
	{add.f16 %rs1330,%rs1306,%rs1327;
}
	// end inline asm
	// begin inline asm
	{mul.f16 %rs1333,%rs1328,%rs1323;
}
	// end inline asm
	// begin inline asm
	{add.f16 %rs1336,%rs1312,%rs1333;
}
	// end inline asm
	ld.shared.u16 	%rs1340, [%r110+102];
	ld.shared.u16 	%rs1341, [%r105+102];
	// begin inline asm
	{mul.f16 %rs1339,%rs1340,%rs1341;
}
	// end inline asm
	// begin inline asm
	{add.f16 %rs1342,%rs1318,%rs1339;
}
	// end inline asm
	ld.shared.u16 	%rs1347, [%r105+4198];
	// begin inline asm
	{mul.f16 %rs1345,%rs1340,%rs1347;
}
	// end inline asm
	// begin inline asm
	{add.f16 %rs1348,%rs1324,%rs1345;
}
	// end inline asm
	ld.shared.u16 	%rs1352, [%r110+4262];
	// begin inline asm
	{mul.f16 %rs1351,%rs1352,%rs1341;
}
	// end inline asm
	// begin inline asm
	{add.f16 %rs1354,%rs1330,%rs1351;
}
	// end inline asm
	// begin inline asm
	{mul.f16 %rs1357,%rs1352,%rs1347;
}
	// end inline asm
	// begin inline asm
	{add.f16 %rs1360,%rs1336,%rs1357;
}
	// end inline asm
	ld.shared.u16 	%rs1364, [%r110+104];
	ld.shared.u16 	%rs1365, [%r105+104];
	// begin inline asm
	{mul.f16 %rs1363,%rs1364,%rs1365;
}
	// end inline asm
	// begin inline asm
	{add.f16 %rs1366,%rs1342,%rs1363;
}
	// end inline asm
	ld.shared.u16 	%rs1371, [%r105+4200];
	// begin inline asm
	{mul.f16 %rs1369,%rs1364,%rs1371;
}
	// end inline asm
	// begin inline asm
	{add.f16 %rs1372,%rs1348,%rs1369;
}
	// end inline asm
	ld.shared.u16 	%rs1376, [%r110+4264];
	// begin inline asm
	{mul.f16 %rs1375,%rs1376,%rs1365;
}
	// end inline asm
	// begin inline asm
	{add.f16 %rs1378,%rs1354,%rs1375;
}
	// end inline asm
	// begin inline asm
	{mul.f16 %rs1381,%rs1376,%rs1371;
}
	// end inline asm
	// begin inline asm
	{add.f16 %rs1384,%rs1360,%rs1381;
}
	// end inline asm
	ld.shared.u16 	%rs1388, [%r110+106];
	ld.shared.u16 	%rs1389, [%r105+106];
	// begin inline asm
	{mul.f16 %rs1387,%rs1388,%rs1389;
}
	// end inline asm
	// begin inline asm
	{add.f16 %rs1390,%rs1366,%rs1387;
}
	// end inline asm
	ld.shared.u16 	%rs1395, [%r105+4202];
	// begin inline asm
	{mul.f16 %rs1393,%rs1388,%rs1395;
}
	// end inline asm
	// begin inline asm
	{add.f16 %rs1396,%rs1372,%rs1393;
}
	// end inline asm
	ld.shared.u16 	%rs1400, [%r110+4266];
	// begin inline asm
	{mul.f16 %rs1399,%rs1400,%rs1389;
}
	// end inline asm
	// begin inline asm
	{add.f16 %rs1402,%rs1378,%rs1399;
}
	// end inline asm
	// begin inline asm
	{mul.f16 %rs1405,%rs1400,%rs1395;
}
	// end inline asm
	// begin inline asm
	{add.f16 %rs1408,%rs1384,%rs1405;
}
	// end inline asm
	ld.shared.u16 	%rs1412, [%r110+108];
	ld.shared.u16 	%rs1413, [%r105+108];
	// begin inline asm
	{mul.f16 %rs1411,%rs1412,%rs1413;
}
	// end inline asm
	// begin inline asm
	{add.f16 %rs1414,%rs1390,%rs1411;
}
	// end inline asm
	ld.shared.u16 	%rs1419, [%r105+4204];
	// begin inline asm
	{mul.f16 %rs1417,%rs1412,%rs1419;
}
	// end inline asm
	// begin inline asm
	{add.f16 %rs1420,%rs1396,%rs1417;
}
	// end inline asm
	ld.shared.u16 	%rs1424, [%r110+4268];
	// begin inline asm
	{mul.f16 %rs1423,%rs1424,%rs1413;
}
	// end inline asm
	// begin inline asm
	{add.f16 %rs1426,%rs1402,%rs1423;
}
	// end inline asm
	// begin inline asm
	{mul.f16 %rs1429,%rs1424,%rs1419;
}
	// end inline asm
	// begin inline asm
	{add.f16 %rs1432,%rs1408,%rs1429;
}
	// end inline asm
	ld.shared.u16 	%rs1436, [%r110+110];
	ld.shared.u16 	%rs1437, [%r105+110];
	// begin inline asm
	{mul.f16 %rs1435,%rs1436,%rs1437;
}
	// end inline asm
	// begin inline asm
	{add.f16 %rs1438,%rs1414,%rs1435;
}
	// end inline asm
	ld.shared.u16 	%rs1443, [%r105+4206];
	// begin inline asm
	{mul.f16 %rs1441,%rs1436,%rs1443;
}
	// end inline asm
	// begin inline asm
	{add.f16 %rs1444,%rs1420,%rs1441;
}
	// end inline asm
	ld.shared.u16 	%rs1448, [%r110+4270];
	// begin inline asm
	{mul.f16 %rs1447,%rs1448,%rs1437;
}
	// end inline asm
	// begin inline asm
	{add.f16 %rs1450,%rs1426,%rs1447;
}
	// end inline asm
	// begin inline asm
	{mul.f16 %rs1453,%rs1448,%rs1443;
}
	// end inline asm
	// begin inline asm
	{add.f16 %rs1456,%rs1432,%rs1453;
}
	// end inline asm
	ld.shared.u16 	%rs1460, [%r110+112];
	ld.shared.u16 	%rs1461, [%r105+112];
	// begin inline asm
	{mul.f16 %rs1459,%rs1460,%rs1461;
}
	// end inline asm
	// begin inline asm
	{add.f16 %rs1462,%rs1438,%rs1459;
}
	// end inline asm
	ld.shared.u16 	%rs1467, [%r105+4208];
	// begin inline asm
	{mul.f16 %rs1465,%rs1460,%rs1467;
}
	// end inline asm
	// begin inline asm
	{add.f16 %rs1468,%rs1444,%rs1465;
}
	// end inline asm
	ld.shared.u16 	%rs1472, [%r110+4272];
	// begin inline asm
	{mul.f16 %rs1471,%rs1472,%rs1461;
}
	// end inline asm
	// begin inline asm
	{add.f16 %rs1474,%rs1450,%rs1471;
}
	// end inline asm
	// begin inline asm
	{mul.f16 %rs1477,%rs1472,%rs1467;
}
	// end inline asm
	// begin inline asm
	{add.f16 %rs1480,%rs1456,%rs1477;
}
	// end inline asm
	ld.shared.u16 	%rs1484, [%r110+114];
	ld.shared.u16 	%rs1485, [%r105+114];
	// begin inline asm
	{mul.f16 %rs1483,%rs1484,%rs1485;
}
	// end inline asm
	// begin inline asm
	{add.f16 %rs1486,%rs1462,%rs1483;
}
	// end inline asm
	ld.shared.u16 	%rs1491, [%r105+4210];
	// begin inline asm
	{mul.f16 %rs1489,%rs1484,%rs1491;
}
	// end inline asm
	// begin inline asm
	{add.f16 %rs1492,%rs1468,%rs1489;
}
	// end inline asm
	ld.shared.u16 	%rs1496, [%r110+4274];
	// begin inline asm
	{mul.f16 %rs1495,%rs1496,%rs1485;
}
	// end inline asm
	// begin inline asm
	{add.f16 %rs1498,%rs1474,%rs1495;
}
	// end inline asm
	// begin inline asm
	{mul.f16 %rs1501,%rs1496,%rs1491;
}
	// end inline asm
	// begin inline asm
	{add.f16 %rs1504,%rs1480,%rs1501;
}
	// end inline asm
	ld.shared.u16 	%rs1508, [%r110+116];
	ld.shared.u16 	%rs1509, [%r105+116];
	// begin inline asm
	{mul.f16 %rs1507,%rs1508,%rs1509;
}
	// end inline asm
	// begin inline asm
	{add.f16 %rs1510,%rs1486,%rs1507;
}
	// end inline asm
	ld.shared.u16 	%rs1515, [%r105+4212];
	// begin inline asm
	{mul.f16 %rs1513,%rs1508,%rs1515;
}
	// end inline asm
	// begin inline asm
	{add.f16 %rs1516,%rs1492,%rs1513;
}
	// end inline asm
	ld.shared.u16 	%rs1520, [%r110+4276];
	// begin inline asm
	{mul.f16 %rs1519,%rs1520,%rs1509;
}
	// end inline asm
	// begin inline asm
	{add.f16 %rs1522,%rs1498,%rs1519;
}
	// end inline asm
	// begin inline asm
	{mul.f16 %rs1525,%rs1520,%rs1515;
}
	// end inline asm
	// begin inline asm
	{add.f16 %rs1528,%rs1504,%rs1525;
}
	// end inline asm
	ld.shared.u16 	%rs1532, [%r110+118];
	ld.shared.u16 	%rs1533, [%r105+118];
	// begin inline asm
	{mul.f16 %rs1531,%rs1532,%rs1533;
}
	// end inline asm
	// begin inline asm
	{add.f16 %rs1534,%rs1510,%rs1531;
}
	// end inline asm
	ld.shared.u16 	%rs1539, [%r105+4214];
	// begin inline asm
	{mul.f16 %rs1537,%rs1532,%rs1539;
}
	// end inline asm
	// begin inline asm
	{add.f16 %rs1540,%rs1516,%rs1537;
}
	// end inline asm
	ld.shared.u16 	%rs1544, [%r110+4278];
	// begin inline asm
	{mul.f16 %rs1543,%rs1544,%rs1533;
}
	// end inline asm
	// begin inline asm
	{add.f16 %rs1546,%rs1522,%rs1543;
}
	// end inline asm
	// begin inline asm
	{mul.f16 %rs1549,%rs1544,%rs1539;
}
	// end inline asm
	// begin inline asm
	{add.f16 %rs1552,%rs1528,%rs1549;
}
	// end inline asm
	ld.shared.u16 	%rs1556, [%r110+120];
	ld.shared.u16 	%rs1557, [%r105+120];
	// begin inline asm
	{mul.f16 %rs1555,%rs1556,%rs1557;
}
	// end inline asm
	// begin inline asm
	{add.f16 %rs1558,%rs1534,%rs1555;
}
	// end inline asm
	ld.shared.u16 	%rs1563, [%r105+4216];
	// begin inline asm
	{mul.f16 %rs1561,%rs1556,%rs1563;
}
	// end inline asm
	// begin inline asm
	{add.f16 %rs1564,%rs1540,%rs1561;
}
	// end inline asm
	ld.shared.u16 	%rs1568, [%r110+4280];
	// begin inline asm
	{mul.f16 %rs1567,%rs1568,%rs1557;
}
	// end inline asm
	// begin inline asm
	{add.f16 %rs1570,%rs1546,%rs1567;
}
	// end inline asm
	// begin inline asm
	{mul.f16 %rs1573,%rs1568,%rs1563;
}
	// end inline asm
	// begin inline asm
	{add.f16 %rs1576,%rs1552,%rs1573;
}
	// end inline asm
	ld.shared.u16 	%rs1580, [%r110+122];
	ld.shared.u16 	%rs1581, [%r105+122];
	// begin inline asm
	{mul.f16 %rs1579,%rs1580,%rs1581;
}
	// end inline asm
	// begin inline asm
	{add.f16 %rs1582,%rs1558,%rs1579;
}
	// end inline asm
	ld.shared.u16 	%rs1587, [%r105+4218];
	// begin inline asm
	{mul.f16 %rs1585,%rs1580,%rs1587;
}
	// end inline asm
	// begin inline asm
	{add.f16 %rs1588,%rs1564,%rs1585;
}
	// end inline asm
	ld.shared.u16 	%rs1592, [%r110+4282];
	// begin inline asm
	{mul.f16 %rs1591,%rs1592,%rs1581;
}
	// end inline asm
	// begin inline asm
	{add.f16 %rs1594,%rs1570,%rs1591;
}
	// end inline asm
	// begin inline asm
	{mul.f16 %rs1597,%rs1592,%rs1587;
}
	// end inline asm
	// begin inline asm
	{add.f16 %rs1600,%rs1576,%rs1597;
}
	// end inline asm
	ld.shared.u16 	%rs1604, [%r110+124];
	ld.shared.u16 	%rs1605, [%r105+124];
	// begin inline asm
	{mul.f16 %rs1603,%rs1604,%rs1605;
}
	// end inline asm
	// begin inline asm
	{add.f16 %rs1606,%rs1582,%rs1603;
}
	// end inline asm
	ld.shared.u16 	%rs1611, [%r105+4220];
	// begin inline asm
	{mul.f16 %rs1609,%rs1604,%rs1611;
}
	// end inline asm
	// begin inline asm
	{add.f16 %rs1612,%rs1588,%rs1609;
}
	// end inline asm
	ld.shared.u16 	%rs1616, [%r110+4284];
	// begin inline asm
	{mul.f16 %rs1615,%rs1616,%rs1605;
}
	// end inline asm
	// begin inline asm
	{add.f16 %rs1618,%rs1594,%rs1615;
}
	// end inline asm
	// begin inline asm
	{mul.f16 %rs1621,%rs1616,%rs1611;
}
	// end inline asm
	// begin inline asm
	{add.f16 %rs1624,%rs1600,%rs1621;
}
	// end inline asm
	ld.shared.u16 	%rs1628, [%r110+126];
	ld.shared.u16 	%rs1629, [%r105+126];
	// begin inline asm
	{mul.f16 %rs1627,%rs1628,%rs1629;
}
	// end inline asm
	// begin inline asm
	{add.f16 %rs1630,%rs1606,%rs1627;
}
	// end inline asm
	ld.shared.u16 	%rs1635, [%r105+4222];
	// begin inline asm
	{mul.f16 %rs1633,%rs1628,%rs1635;
}
	// end inline asm
	// begin inline asm
	{add.f16 %rs1636,%rs1612,%rs1633;
}
	// end inline asm
	ld.shared.u16 	%rs1640, [%r110+4286];
	// begin inline asm
	{mul.f16 %rs1639,%rs1640,%rs1629;
}
	// end inline asm
	// begin inline asm
	{add.f16 %rs1642,%rs1618,%rs1639;
}
	// end inline asm
	// begin inline asm
	{mul.f16 %rs1645,%rs1640,%rs1635;
}
	// end inline asm
	// begin inline asm
	{add.f16 %rs1648,%rs1624,%rs1645;
}
	// end inline asm
	ld.shared.u16 	%rs1653, [%r105+128];
	// begin inline asm
	{mul.f16 %rs1651,%rs116,%rs1653;
}
	// end inline asm
	mov.b16 	%rs4745, 0;
	// begin inline asm
	{add.f16 %rs1654,%rs4745,%rs1651;
}
	// end inline asm
	ld.shared.u16 	%rs1659, [%r105+4224];
	// begin inline asm
	{mul.f16 %rs1657,%rs116,%rs1659;
}
	// end inline asm
	// begin inline asm
	{add.f16 %rs1660,%rs4745,%rs1657;
}
	// end inline asm
	// begin inline asm
	{mul.f16 %rs1663,%rs128,%rs1653;
}
	// end inline asm
	// begin inline asm
	{add.f16 %rs1666,%rs4745,%rs1663;
}
	// end inline asm
	// begin inline asm
	{mul.f16 %rs1669,%rs128,%rs1659;
}
	// end inline asm
	// begin inline asm
	{add.f16 %rs1672,%rs4745,%rs1669;
}
	// end inline asm
	ld.shared.u16 	%rs1677, [%r105+130];
	// begin inline asm
	{mul.f16 %rs1675,%rs140,%rs1677;
}
	// end inline asm
	// begin inline asm
	{add.f16 %rs1678,%rs1654,%rs1675;
}
	// end inline asm
	ld.shared.u16 	%rs1683, [%r105+4226];
	// begin inline asm
	{mul.f16 %rs1681,%rs140,%rs1683;
}
	// end inline asm
	// begin inline asm
	{add.f16 %rs1684,%rs1660,%rs1681;
}
	// end inline asm
	// begin inline asm
	{mul.f16 %rs1687,%rs152,%rs1677;
}
	// end inline asm
	// begin inline asm
	{add.f16 %rs1690,%rs1666,%rs1687;
}
	// end inline asm
	// begin inline asm
	{mul.f16 %rs1693,%rs152,%rs1683;
}
	// end inline asm
	// begin inline asm
	{add.f16 %rs1696,%rs1672,%rs1693;
}
	// end inline asm
	ld.shared.u16 	%rs1701, [%r105+132];
	// begin inline asm
	{mul.f16 %rs1699,%rs164,%rs1701;
}
	// end inline asm
	// begin inline asm
	{add.f16 %rs1702,%rs1678,%rs1699;
}
	// end inline asm
	ld.shared.u16 	%rs1707, [%r105+4228];
	// begin inline asm
	{mul.f16 %rs1705,%rs164,%rs1707;
}
	// end inline asm
	// begin inline asm
	{add.f16 %rs1708,%rs1684,%rs1705;
}
	// end inline asm
	// begin inline asm
	{mul.f16 %rs1711,%rs176,%rs1701;
}
	// end inline asm
	// begin inline asm
	{add.f16 %rs1714,%rs1690,%rs1711;
}
	// end inline asm
	// begin inline asm
	{mul.f16 %rs1717,%rs176,%rs1707;
}
	// end inline asm
	// begin inline asm
	{add.f16 %rs1720,%rs1696,%rs1717;
}
	// end inline asm
	ld.shared.u16 	%rs1725, [%r105+134];
	// begin inline asm
	{mul.f16 %rs1723,%rs188,%rs1725;
}
	// end inline asm
	// begin inline asm
	{add.f16 %rs1726,%rs1702,%rs1723;
}
	// end inline asm
	ld.shared.u16 	%rs1731, [%r105+4230];
	// begin inline asm
	{mul.f16 %rs1729,%rs188,%rs1731;
}
	// end inline asm
	// begin inline asm
	{add.f16 %rs1732,%rs1708,%rs1729;
}
	// end inline asm
	// begin inline asm
	{mul.f16 %rs1735,%rs200,%rs1725;
}
	// end inline asm
	// begin inline asm
	{add.f16 %rs1738,%rs1714,%rs1735;
}
	// end inline asm
	// begin inline asm
	{mul.f16 %rs1741,%rs200,%rs1731;
}
	// end inline asm
	// begin inline asm
	{add.f16 %rs1744,%rs1720,%rs1741;
}
	// end inline asm
	ld.shared.u16 	%rs1749, [%r105+136];
	// begin inline asm
	{mul.f16 %rs1747,%rs212,%rs1749;
}
	// end inline asm
	// begin inline asm
	{add.f16 %rs1750,%rs1726,%rs1747;
}
	// end inline asm
	ld.shared.u16 	%rs1755, [%r105+4232];
	// begin inline asm
	{mul.f16 %rs1753,%rs212,%rs1755;
}
	// end inline asm
	// begin inline asm
	{add.f16 %rs1756,%rs1732,%rs1753;
}
	// end inline asm
	// begin inline asm
	{mul.f16 %rs1759,%rs224,%rs1749;
}
	// end inline asm
	// begin inline asm
	{add.f16 %rs1762,%rs1738,%rs1759;
}
	// end inline asm
	// begin inline asm
	{mul.f16 %rs1765,%rs224,%rs1755;
}
	// end inline asm
	// begin inline asm
	{add.f16 %rs1768,%rs1744,%rs1765;
}
	// end inline asm
	ld.shared.u16 	%rs1773, [%r105+138];
	// begin inline asm
	{mul.f16 %rs1771,%rs236,%rs1773;
}
	// end inline asm
	// begin inline asm
	{add.f16 %rs1774,%rs1750,%rs1771;
}
	// end inline asm
	ld.shared.u16 	%rs1779, [%r105+4234];
	// begin inline asm
	{mul.f16 %rs1777,%rs236,%rs1779;
}
	// end inline asm
	// begin inline asm
	{add.f16 %rs1780,%rs1756,%rs1777;
}
	// end inline asm
	// begin inline asm
	{mul.f16 %rs1783,%rs248,%rs1773;
}
	// end inline asm
	// begin inline asm
	{add.f16 %rs1786,%rs1762,%rs1783;
}
	// end inline asm
	// begin inline asm
	{mul.f16 %rs1789,%rs248,%rs1779;
}
	// end inline asm
	// begin inline asm
	{add.f16 %rs1792,%rs1768,%rs1789;
}
	// end inline asm
	ld.shared.u16 	%rs1797, [%r105+140];
	// begin inline asm
	{mul.f16 %rs1795,%rs260,%rs1797;
}
	// end inline asm
	// begin inline asm
	{add.f16 %rs1798,%rs1774,%rs1795;
}
	// end inline asm
	ld.shared.u16 	%rs1803, [%r105+4236];
	// begin inline asm
	{mul.f16 %rs1801,%rs260,%rs1803;
}
	// end inline asm
	// begin inline asm
	{add.f16 %rs1804,%rs1780,%rs1801;
}
	// end inline asm
	// begin inline asm
	{mul.f16 %rs1807,%rs272,%rs1797;
}
	// end inline asm
	// begin inline asm
	{add.f16 %rs1810,%rs1786,%rs1807;
}
	// end inline asm
	// begin inline asm
	{mul.f16 %rs1813,%rs272,%rs1803;
}
	// end inline asm
	// begin inline asm
	{add.f16 %rs1816,%rs1792,%rs1813;
}
	// end inline asm
	ld.shared.u16 	%rs1821, [%r105+142];
	// begin inline asm
	{mul.f16 %rs1819,%rs284,%rs1821;
}
	// end inline asm
	// begin inline asm
	{add.f16 %rs1822,%rs1798,%rs1819;
}
	// end inline asm
	ld.shared.u16 	%rs1827, [%r105+4238];
	// begin inline asm
	{mul.f16 %rs1825,%rs284,%rs1827;
}
	// end inline asm
	// begin inline asm
	{add.f16 %rs1828,%rs1804,%rs1825;
}
	// end inline asm
	// begin inline asm
	{mul.f16 %rs1831,%rs296,%rs1821;
}
	// end inline asm
	// begin inline asm
	{add.f16 %rs1834,%rs1810,%rs1831;
}
	// end inline asm
	// begin inline asm
	{mul.f16 %rs1837,%rs296,%rs1827;
}
	// end inline asm
	// begin inline asm
	{add.f16 %rs1840,%rs1816,%rs1837;
}
	// end inline asm
	ld.shared.u16 	%rs1845, [%r105+144];
	// begin inline asm
	{mul.f16 %rs1843,%rs308,%rs1845;
}
	// end inline asm
	// begin inline asm
	{add.f16 %rs1846,%rs1822,%rs1843;
}
	// end inline asm
	ld.shared.u16 	%rs1851, [%r105+4240];
	// begin inline asm
	{mul.f16 %rs1849,%rs308,%rs1851;
}
	// end inline asm
	// begin inline asm
	{add.f16 %rs1852,%rs1828,%rs1849;
}
	// end inline asm
	// begin inline asm
	{mul.f16 %rs1855,%rs320,%rs1845;
}
	// end inline asm
	// begin inline asm
	{add.f16 %rs1858,%rs1834,%rs1855;
}
	// end inline asm
	// begin inline asm
	{mul.f16 %rs1861,%rs320,%rs1851;
}
	// end inline asm
	// begin inline asm
	{add.f16 %rs1864,%rs1840,%rs1861;
}
	// end inline asm
	ld.shared.u16 	%rs1869, [%r105+146];
	// begin inline asm
	{mul.f16 %rs1867,%rs332,%rs1869;
}
	// end inline asm
	// begin inline asm
	{add.f16 %rs1870,%rs1846,%rs1867;
}
	// end inline asm
	ld.shared.u16 	%rs1875, [%r105+4242];
	// begin inline asm
	{mul.f16 %rs1873,%rs332,%rs1875;
}
	// end inline asm
	// begin inline asm
	{add.f16 %rs1876,%rs1852,%rs1873;
}
	// end inline asm
	// begin inline asm
	{mul.f16 %rs1879,%rs344,%rs1869;
}
	// end inline asm
	// begin inline asm
	{add.f16 %rs1882,%rs1858,%rs1879;
}
	// end inline asm
	// begin inline asm
	{mul.f16 %rs1885,%rs344,%rs1875;
}
	// end inline asm
	// begin inline asm
	{add.f16 %rs1888,%rs1864,%rs1885;
}
	// end inline asm
	ld.shared.u16 	%rs1893, [%r105+148];
	// begin inline asm
	{mul.f16 %rs1891,%rs356,%rs1893;
}
	// end inline asm
	// begin inline asm
	{add.f16 %rs1894,%rs1870,%rs1891;
}
	// end inline asm
	ld.shared.u16 	%rs1899, [%r105+4244];
	// begin inline asm
	{mul.f16 %rs1897,%rs356,%rs1899;
}
	// end inline asm
	// begin inline asm
	{add.f16 %rs1900,%rs1876,%rs1897;
}
	// end inline asm
	// begin inline asm
	{mul.f16 %rs1903,%rs368,%rs1893;
}
	// end inline asm
	// begin inline asm
	{add.f16 %rs1906,%rs1882,%rs1903;
}
	// end inline asm
	// begin inline asm
	{mul.f16 %rs1909,%rs368,%rs1899;
}
	// end inline asm
	// begin inline asm
	{add.f16 %rs1912,%rs1888,%rs1909;
}
	// end inline asm
	ld.shared.u16 	%rs1917, [%r105+150];
	// begin inline asm
	{mul.f16 %rs1915,%rs380,%rs1917;
}
	// end inline asm
	// begin inline asm
	{add.f16 %rs1918,%rs1894,%rs1915;
}
	// end inline asm
	ld.shared.u16 	%rs1923, [%r105+4246];
	// begin inline asm
	{mul.f16 %rs1921,%rs380,%rs1923;
}
	// end inline asm
	// begin inline asm
	{add.f16 %rs1924,%rs1900,%rs1921;
}
	// end inline asm
	// begin inline asm
	{mul.f16 %rs1927,%rs392,%rs1917;
}
	// end inline asm
	// begin inline asm
	{add.f16 %rs1930,%rs1906,%rs1927;
}
	// end inline asm
	// begin inline asm
	{mul.f16 %rs1933,%rs392,%rs1923;
}
	// end inline asm
	// begin inline asm
	{add.f16 %rs1936,%rs1912,%rs1933;
}
	// end inline asm
	ld.shared.u16 	%rs1941, [%r105+152];
	// begin inline asm
	{mul.f16 %rs1939,%rs404,%rs1941;
}
	// end inline asm
	// begin inline asm
	{add.f16 %rs1942,%rs1918,%rs1939;
}
	// end inline asm
	ld.shared.u16 	%rs1947, [%r105+4248];
	// begin inline asm
	{mul.f16 %rs1945,%rs404,%rs1947;
}
	// end inline asm
	// begin inline asm
	{add.f16 %rs1948,%rs1924,%rs1945;
}
	// end inline asm
	// begin inline asm
	{mul.f16 %rs1951,%rs416,%rs1941;
}
	// end inline asm
	// begin inline asm
	{add.f16 %rs1954,%rs1930,%rs1951;
}
	// end inline asm
	// begin inline asm
	{mul.f16 %rs1957,%rs416,%rs1947;
}
	// end inline asm
	// begin inline asm
	{add.f16 %rs1960,%rs1936,%rs1957;
}
	// end inline asm
	ld.shared.u16 	%rs1965, [%r105+154];
	// begin inline asm
	{mul.f16 %rs1963,%rs428,%rs1965;
}
	// end inline asm
	// begin inline asm
	{add.f16 %rs1966,%rs1942,%rs1963;
}
	// end inline asm
	ld.shared.u16 	%rs1971, [%r105+4250];
	// begin inline asm
	{mul.f16 %rs1969,%rs428,%rs1971;
}
	// end inline asm
	// begin inline asm
	{add.f16 %rs1972,%rs1948,%rs1969;
}
	// end inline asm
	// begin inline asm
	{mul.f16 %rs1975,%rs440,%rs1965;
}
	// end inline asm
	// begin inline asm
	{add.f16 %rs1978,%rs1954,%rs1975;
}
	// end inline asm
	// begin inline asm
	{mul.f16 %rs1981,%rs440,%rs1971;
}
	// end inline asm
	// begin inline asm
	{add.f16 %rs1984,%rs1960,%rs1981;
}
	// end inline asm
	ld.shared.u16 	%rs1989, [%r105+156];
	// begin inline asm
	{mul.f16 %rs1987,%rs452,%rs1989;
}
	// end inline asm
	// begin inline asm
	{add.f16 %rs1990,%rs1966,%rs1987;
}
	// end inline asm
	ld.shared.u16 	%rs1995, [%r105+4252];
	// begin inline asm
	{mul.f16 %rs1993,%rs452,%rs1995;
}
	// end inline asm
	// begin inline asm
	{add.f16 %rs1996,%rs1972,%rs1993;
}
	// end inline asm
	// begin inline asm
	{mul.f16 %rs1999,%rs464,%rs1989;
}
	// end inline asm
	// begin inline asm
	{add.f16 %rs2002,%rs1978,%rs1999;
}
	// end inline asm
	// begin inline asm
	{mul.f16 %rs2005,%rs464,%rs1995;
}
	// end inline asm
	// begin inline asm
	{add.f16 %rs2008,%rs1984,%rs2005;
}
	// end inline asm
	ld.shared.u16 	%rs2013, [%r105+158];
	// begin inline asm
	{mul.f16 %rs2011,%rs476,%rs2013;
}
	// end inline asm
	// begin inline asm
	{add.f16 %rs2014,%rs1990,%rs2011;
}
	// end inline asm
	ld.shared.u16 	%rs2019, [%r105+4254];
	// begin inline asm
	{mul.f16 %rs2017,%rs476,%rs2019;
}
	// end inline asm
	// begin inline asm
	{add.f16 %rs2020,%rs1996,%rs2017;
}
	// end inline asm
	// begin inline asm
	{mul.f16 %rs2023,%rs488,%rs2013;
}
	// end inline asm
	// begin inline asm
	{add.f16 %rs2026,%rs2002,%rs2023;
}
	// end inline asm
	// begin inline asm
	{mul.f16 %rs2029,%rs488,%rs2019;
}
	// end inline asm
	// begin inline asm
	{add.f16 %rs2032,%rs2008,%rs2029;
}
	// end inline asm
	ld.shared.u16 	%rs2037, [%r105+160];
	// begin inline asm
	{mul.f16 %rs2035,%rs500,%rs2037;
}
	// end inline asm
	// begin inline asm
	{add.f16 %rs2038,%rs2014,%rs2035;
}
	// end inline asm
	ld.shared.u16 	%rs2043, [%r105+4256];
	// begin inline asm
	{mul.f16 %rs2041,%rs500,%rs2043;
}
	// end inline asm
	// begin inline asm
	{add.f16 %rs2044,%rs2020,%rs2041;
}
	// end inline asm
	// begin inline asm
	{mul.f16 %rs2047,%rs512,%rs2037;
}
	// end inline asm
	// begin inline asm
	{add.f16 %rs2050,%rs2026,%rs2047;
}
	// end inline asm
	// begin inline asm
	{mul.f16 %rs2053,%rs512,%rs2043;
}
	// end inline asm
	// begin inline asm
	{add.f16 %rs2056,%rs2032,%rs2053;
}
	// end inline asm
	ld.shared.u16 	%rs2061, [%r105+162];
	// begin inline asm
	{mul.f16 %rs2059,%rs524,%rs2061;
}
	// end inline asm
	// begin inline asm
	{add.f16 %rs2062,%rs2038,%rs2059;
}
	// end inline asm
	ld.shared.u16 	%rs2067, [%r105+4258];
	// begin inline asm
	{mul.f16 %rs2065,%rs524,%rs2067;
}
	// end inline asm
	// begin inline asm
	{add.f16 %rs2068,%rs2044,%rs2065;
}
	// end inline asm
	// begin inline asm
	{mul.f16 %rs2071,%rs536,%rs2061;
}
	// end inline asm
	// begin inline asm
	{add.f16 %rs2074,%rs2050,%rs2071;
}
	// end inline asm
	// begin inline asm
	{mul.f16 %rs2077,%rs536,%rs2067;
}
	// end inline asm
	// begin inline asm
	{add.f16 %rs2080,%rs2056,%rs2077;
}
	// end inline asm
	ld.shared.u16 	%rs2085, [%r105+164];
	// begin inline asm
	{mul.f16 %rs2083,%rs548,%rs2085;
}
	// end inline asm
	// begin inline asm
	{add.f16 %rs2086,%rs2062,%rs2083;
}
	// end inline asm
	ld.shared.u16 	%rs2091, [%r105+4260];
	// begin inline asm
	{mul.f16 %rs2089,%rs548,%rs2091;
}
	// end inline asm
	// begin inline asm
	{add.f16 %rs2092,%rs2068,%rs2089;
}
	// end inline asm
	// begin inline asm
	{mul.f16 %rs2095,%rs560,%rs2085;
}
	// end inline asm
	// begin inline asm
	{add.f16 %rs2098,%rs2074,%rs2095;
}
	// end inline asm
	// begin inline asm
	{mul.f16 %rs2101,%rs560,%rs2091;
}
	// end inline asm
	// begin inline asm
	{add.f16 %rs2104,%rs2080,%rs2101;
}
	// end inline asm
	ld.shared.u16 	%rs2109, [%r105+166];
	// begin inline asm
	{mul.f16 %rs2107,%rs572,%rs2109;
}
	// end inline asm
	// begin inline asm
	{add.f16 %rs2110,%rs2086,%rs2107;
}
	// end inline asm
	ld.shared.u16 	%rs2115, [%r105+4262];
	// begin inline asm
	{mul.f16 %rs2113,%rs572,%rs2115;
}
	// end inline asm
	// begin inline asm
	{add.f16 %rs2116,%rs2092,%rs2113;
}
	// end inline asm
	// begin inline asm
	{mul.f16 %rs2119,%rs584,%rs2109;
}
	// end inline asm
	// begin inline asm
	{add.f16 %rs2122,%rs2098,%rs2119;
}
	// end inline asm
	// begin inline asm
	{mul.f16 %rs2125,%rs584,%rs2115;
}
	// end inline asm
	// begin inline asm
	{add.f16 %rs2128,%rs2104,%rs2125;
}
	// end inline asm
	ld.shared.u16 	%rs2133, [%r105+168];
	// begin inline asm
	{mul.f16 %rs2131,%rs596,%rs2133;
}
	// end inline asm
	// begin inline asm
	{add.f16 %rs2134,%rs2110,%rs2131;
}
	// end inline asm
	ld.shared.u16 	%rs2139, [%r105+4264];
	// begin inline asm
	{mul.f16 %rs2137,%rs596,%rs2139;
}
	// end inline asm
	// begin inline asm
	{add.f16 %rs2140,%rs2116,%rs2137;
}
	// end inline asm
	// begin inline asm
	{mul.f16 %rs2143,%rs608,%rs2133;
}
	// end inline asm
	// begin inline asm
	{add.f16 %rs2146,%rs2122,%rs2143;
}
	// end inline asm
	// begin inline asm
	{mul.f16 %rs2149,%rs608,%rs2139;
}
	// end inline asm
	// begin inline asm
	{add.f16 %rs2152,%rs2128,%rs2149;
}
	// end inline asm
	ld.shared.u16 	%rs2157, [%r105+170];
	// begin inline asm
	{mul.f16 %rs2155,%rs620,%rs2157;
}
	// end inline asm
	// begin inline asm
	{add.f16 %rs2158,%rs2134,%rs2155;
}
	// end inline asm
	ld.shared.u16 	%rs2163, [%r105+4266];
	// begin inline asm
	{mul.f16 %rs2161,%rs620,%rs2163;
}
	// end inline asm
	// begin inline asm
	{add.f16 %rs2164,%rs2140,%rs2161;
}
	// end inline asm
	// begin inline asm
	{mul.f16 %rs2167,%rs632,%rs2157;
}
	// end inline asm
	// begin inline asm
	{add.f16 %rs2170,%rs2146,%rs2167;
}
	// end inline asm
	// begin inline asm
	{mul.f16 %rs2173,%rs632,%rs2163;
}
	// end inline asm
	// begin inline asm
	{add.f16 %rs2176,%rs2152,%rs2173;
}
	// end inline asm
	ld.shared.u16 	%rs2181, [%r105+172];
	// begin inline asm
	{mul.f16 %rs2179,%rs644,%rs2181;
}
	// end inline asm
	// begin inline asm
	{add.f16 %rs2182,%rs2158,%rs2179;
}
	// end inline asm
	ld.shared.u16 	%rs2187, [%r105+4268];
	// begin inline asm
	{mul.f16 %rs2185,%rs644,%rs2187;
}
	// end inline asm
	// begin inline asm
	{add.f16 %rs2188,%rs2164,%rs2185;
}
	// end inline asm
	// begin inline asm
	{mul.f16 %rs2191,%rs656,%rs2181;
}
	// end inline asm
	// begin inline asm
	{add.f16 %rs2194,%rs2170,%rs2191;
}
	// end inline asm
	// begin inline asm
	{mul.f16 %rs2197,%rs656,%rs2187;
}
	// end inline asm
	// begin inline asm
	{add.f16 %rs2200,%rs2176,%rs2197;
}
	// end inline asm
	ld.shared.u16 	%rs2205, [%r105+174];
	// begin inline asm
	{mul.f16 %rs2203,%rs668,%rs2205;
}
	// end inline asm
	// begin inline asm
	{add.f16 %rs2206,%rs2182,%rs2203;
}
	// end inline asm
	ld.shared.u16 	%rs2211, [%r105+4270];
	// begin inline asm
	{mul.f16 %rs2209,%rs668,%rs2211;
}
	// end inline asm
	// begin inline asm
	{add.f16 %rs2212,%rs2188,%rs2209;
}
	// end inline asm
	// begin inline asm
	{mul.f16 %rs2215,%rs680,%rs2205;
}
	// end inline asm
	// begin inline asm
	{add.f16 %rs2218,%rs2194,%rs2215;
}
	// end inline asm
	// begin inline asm
	{mul.f16 %rs2221,%rs680,%rs2211;
}
	// end inline asm
	// begin inline asm
	{add.f16 %rs2224,%rs2200,%rs2221;
}
	// end inline asm
	ld.shared.u16 	%rs2229, [%r105+176];
	// begin inline asm
	{mul.f16 %rs2227,%rs692,%rs2229;
}
	// end inline asm
	// begin inline asm
	{add.f16 %rs2230,%rs2206,%rs2227;
}
	// end inline asm
	ld.shared.u16 	%rs2235, [%r105+4272];
	// begin inline asm
	{mul.f16 %rs2233,%rs692,%rs2235;
}
	// end inline asm
	// begin inline asm
	{add.f16 %rs2236,%rs2212,%rs2233;
}
	// end inline asm
	// begin inline asm
	{mul.f16 %rs2239,%rs704,%rs2229;
}
	// end inline asm
	// begin inline asm
	{add.f16 %rs2242,%rs2218,%rs2239;
}
	// end inline asm
	// begin inline asm
	{mul.f16 %rs2245,%rs704,%rs2235;
}
	// end inline asm
	// begin inline asm
	{add.f16 %rs2248,%rs2224,%rs2245;
}
	// end inline asm
	ld.shared.u16 	%rs2253, [%r105+178];
	// begin inline asm
	{mul.f16 %rs2251,%rs716,%rs2253;
}
	// end inline asm
	// begin inline asm
	{add.f16 %rs2254,%rs2230,%rs2251;
}
	// end inline asm
	ld.shared.u16 	%rs2259, [%r105+4274];
	// begin inline asm
	{mul.f16 %rs2257,%rs716,%rs2259;
}
	// end inline asm
	// begin inline asm
	{add.f16 %rs2260,%rs2236,%rs2257;
}
	// end inline asm
	// begin inline asm
	{mul.f16 %rs2263,%rs728,%rs2253;
}
	// end inline asm
	// begin inline asm
	{add.f16 %rs2266,%rs2242,%rs2263;
}
	// end inline asm
	// begin inline asm
	{mul.f16 %rs2269,%rs728,%rs2259;
}
	// end inline asm
	// begin inline asm
	{add.f16 %rs2272,%rs2248,%rs2269;
}
	// end inline asm
	ld.shared.u16 	%rs2277, [%r105+180];
	// begin inline asm
	{mul.f16 %rs2275,%rs740,%rs2277;
}
	// end inline asm
	// begin inline asm
	{add.f16 %rs2278,%rs2254,%rs2275;
}
	// end inline asm
	ld.shared.u16 	%rs2283, [%r105+4276];
	// begin inline asm
	{mul.f16 %rs2281,%rs740,%rs2283;
}
	// end inline asm
	// begin inline asm
	{add.f16 %rs2284,%rs2260,%rs2281;
}
	// end inline asm
	// begin inline asm
	{mul.f16 %rs2287,%rs752,%rs2277;
}
	// end inline asm
	// begin inline asm
	{add.f16 %rs2290,%rs2266,%rs2287;
}
	// end inline asm
	// begin inline asm
	{mul.f16 %rs2293,%rs752,%rs2283;
}
	// end inline asm
	// begin inline asm
	{add.f16 %rs2296,%rs2272,%rs2293;
}
	// end inline asm
	ld.shared.u16 	%rs2301, [%r105+182];
	// begin inline asm
	{mul.f16 %rs2299,%rs764,%rs2301;
}
	// end inline asm
	// begin inline asm
	{add.f16 %rs2302,%rs2278,%rs2299;
}
	// end inline asm
	ld.shared.u16 	%rs2307, [%r105+4278];
	// begin inline asm
	{mul.f16 %rs2305,%rs764,%rs2307;
}
	// end inline asm
	// begin inline asm
	{add.f16 %rs2308,%rs2284,%rs2305;
}
	// end inline asm
	// begin inline asm
	{mul.f16 %rs2311,%rs776,%rs2301;
}
	// end inline asm
	// begin inline asm
	{add.f16 %rs2314,%rs2290,%rs2311;
}
	// end inline asm
	// begin inline asm
	{mul.f16 %rs2317,%rs776,%rs2307;
}
	// end inline asm
	// begin inline asm
	{add.f16 %rs2320,%rs2296,%rs2317;
}
	// end inline asm
	ld.shared.u16 	%rs2325, [%r105+184];
	// begin inline asm
	{mul.f16 %rs2323,%rs788,%rs2325;
}
	// end inline asm
	// begin inline asm
	{add.f16 %rs2326,%rs2302,%rs2323;
}
	// end inline asm
	ld.shared.u16 	%rs2331, [%r105+4280];
	// begin inline asm
	{mul.f16 %rs2329,%rs788,%rs2331;
}
	// end inline asm
	// begin inline asm
	{add.f16 %rs2332,%rs2308,%rs2329;
}
	// end inline asm
	// begin inline asm
	{mul.f16 %rs2335,%rs800,%rs2325;
}
	// end inline asm
	// begin inline asm
	{add.f16 %rs2338,%rs2314,%rs2335;
}
	// end inline asm
	// begin inline asm
	{mul.f16 %rs2341,%rs800,%rs2331;
}
	// end inline asm
	// begin inline asm
	{add.f16 %rs2344,%rs2320,%rs2341;
}
	// end inline asm
	ld.shared.u16 	%rs2349, [%r105+186];
	// begin inline asm
	{mul.f16 %rs2347,%rs812,%rs2349;
}
	// end inline asm
	// begin inline asm
	{add.f16 %rs2350,%rs2326,%rs2347;
}
	// end inline asm
	ld.shared.u16 	%rs2355, [%r105+4282];
	// begin inline asm
	{mul.f16 %rs2353,%rs812,%rs2355;
}
	// end inline asm
	// begin inline asm
	{add.f16 %rs2356,%rs2332,%rs2353;
}
	// end inline asm
	// begin inline asm
	{mul.f16 %rs2359,%rs824,%rs2349;
}
	// end inline asm
	// begin inline asm
	{add.f16 %rs2362,%rs2338,%rs2359;
}
	// end inline asm
	// begin inline asm
	{mul.f16 %rs2365,%rs824,%rs2355;
}
	// end inline asm
	// begin inline asm
	{add.f16 %rs2368,%rs2344,%rs2365;
}
	// end inline asm
	ld.shared.u16 	%rs2373, [%r105+188];
	// begin inline asm
	{mul.f16 %rs2371,%rs836,%rs2373;
}
	// end inline asm
	// begin inline asm
	{add.f16 %rs2374,%rs2350,%rs2371;
}
	// end inline asm
	ld.shared.u16 	%rs2379, [%r105+4284];
	// begin inline asm
	{mul.f16 %rs2377,%rs836,%rs2379;
}
	// end inline asm
	// begin inline asm
	{add.f16 %rs2380,%rs2356,%rs2377;
}
	// end inline asm
	// begin inline asm
	{mul.f16 %rs2383,%rs848,%rs2373;
}
	// end inline asm
	// begin inline asm
	{add.f16 %rs2386,%rs2362,%rs2383;
}
	// end inline asm
	// begin inline asm
	{mul.f16 %rs2389,%rs848,%rs2379;
}
	// end inline asm
	// begin inline asm
	{add.f16 %rs2392,%rs2368,%rs2389;
}
	// end inline asm
	ld.shared.u16 	%rs2397, [%r105+190];
	// begin inline asm
	{mul.f16 %rs2395,%rs860,%rs2397;
}
	// end inline asm
	// begin inline asm
	{add.f16 %rs2398,%rs2374,%rs2395;
}
	// end inline asm
	ld.shared.u16 	%rs2403, [%r105+4286];
	// begin inline asm
	{mul.f16 %rs2401,%rs860,%rs2403;
}
	// end inline asm
	// begin inline asm
	{add.f16 %rs2404,%rs2380,%rs2401;
}
	// end inline asm
	// begin inline asm
	{mul.f16 %rs2407,%rs872,%rs2397;
}
	// end inline asm
	// begin inline asm
	{add.f16 %rs2410,%rs2386,%rs2407;
}
	// end inline asm
	// begin inline asm
	{mul.f16 %rs2413,%rs872,%rs2403;
}
	// end inline asm
	// begin inline asm
	{add.f16 %rs2416,%rs2392,%rs2413;
}
	// end inline asm
	ld.shared.u16 	%rs2421, [%r105+192];
	// begin inline asm
	{mul.f16 %rs2419,%rs884,%rs2421;
}
	// end inline asm
	// begin inline asm
	{add.f16 %rs2422,%rs2398,%rs2419;
}
	// end inline asm
	ld.shared.u16 	%rs2427, [%r105+4288];
	// begin inline asm
	{mul.f16 %rs2425,%rs884,%rs2427;
}
	// end inline asm
	// begin inline asm
	{add.f16 %rs2428,%rs2404,%rs2425;
}
	// end inline asm
	// begin inline asm
	{mul.f16 %rs2431,%rs896,%rs2421;
}
	// end inline asm
	// begin inline asm
	{add.f16 %rs2434,%rs2410,%rs2431;
}
	// end inline asm
	// begin inline asm
	{mul.f16 %rs2437,%rs896,%rs2427;
}
	// end inline asm
	// begin inline asm
	{add.f16 %rs2440,%rs2416,%rs2437;
}
	// end inline asm
	ld.shared.u16 	%rs2445, [%r105+194];
	// begin inline asm
	{mul.f16 %rs2443,%rs908,%rs2445;
}
	// end inline asm
	// begin inline asm
	{add.f16 %rs2446,%rs2422,%rs2443;
}
	// end inline asm
	ld.shared.u16 	%rs2451, [%r105+4290];
	// begin inline asm
	{mul.f16 %rs2449,%rs908,%rs2451;
}
	// end inline asm
	// begin inline asm
	{add.f16 %rs2452,%rs2428,%rs2449;
}
	// end inline asm
	// begin inline asm
	{mul.f16 %rs2455,%rs920,%rs2445;
}
	// end inline asm
	// begin inline asm
	{add.f16 %rs2458,%rs2434,%rs2455;
}
	// end inline asm
	// begin inline asm
	{mul.f16 %rs2461,%rs920,%rs2451;
}
	// end inline asm
	// begin inline asm
	{add.f16 %rs2464,%rs2440,%rs2461;
}
	// end inline asm
	ld.shared.u16 	%rs2469, [%r105+196];
	// begin inline asm
	{mul.f16 %rs2467,%rs932,%rs2469;
}
	// end inline asm
	// begin inline asm
	{add.f16 %rs2470,%rs2446,%rs2467;
}
	// end inline asm
	ld.shared.u16 	%rs2475, [%r105+4292];
	// begin inline asm
	{mul.f16 %rs2473,%rs932,%rs2475;
}
	// end inline asm
	// begin inline asm
	{add.f16 %rs2476,%rs2452,%rs2473;
}
	// end inline asm
	// begin inline asm
	{mul.f16 %rs2479,%rs944,%rs2469;
}
	// end inline asm
	// begin inline asm
	{add.f16 %rs2482,%rs2458,%rs2479;
}
	// end inline asm
	// begin inline asm
	{mul.f16 %rs2485,%rs944,%rs2475;
}
	// end inline asm
	// begin inline asm
	{add.f16 %rs2488,%rs2464,%rs2485;
}
	// end inline asm
	ld.shared.u16 	%rs2493, [%r105+198];
	// begin inline asm
	{mul.f16 %rs2491,%rs956,%rs2493;
}
	// end inline asm
	// begin inline asm
	{add.f16 %rs2494,%rs2470,%rs2491;
}
	// end inline asm
	ld.shared.u16 	%rs2499, [%r105+4294];
	// begin inline asm
	{mul.f16 %rs2497,%rs956,%rs2499;
}
	// end inline asm
	// begin inline asm
	{add.f16 %rs2500,%rs2476,%rs2497;
}
	// end inline asm
	// begin inline asm
	{mul.f16 %rs2503,%rs968,%rs2493;
}
	// end inline asm
	// begin inline asm
	{add.f16 %rs2506,%rs2482,%rs2503;
}
	// end inline asm
	// begin inline asm
	{mul.f16 %rs2509,%rs968,%rs2499;
}
	// end inline asm
	// begin inline asm
	{add.f16 %rs2512,%rs2488,%rs2509;
}
	// end inline asm
	ld.shared.u16 	%rs2517, [%r105+200];
	// begin inline asm
	{mul.f16 %rs2515,%rs980,%rs2517;
}
	// end inline asm
	// begin inline asm
	{add.f16 %rs2518,%rs2494,%rs2515;
}
	// end inline asm
	ld.shared.u16 	%rs2523, [%r105+4296];
	// begin inline asm
	{mul.f16 %rs2521,%rs980,%rs2523;
}
	// end inline asm
	// begin inline asm
	{add.f16 %rs2524,%rs2500,%rs2521;
}
	// end inline asm
	// begin inline asm
	{mul.f16 %rs2527,%rs992,%rs2517;
}
	// end inline asm
	// begin inline asm
	{add.f16 %rs2530,%rs2506,%rs2527;
}
	// end inline asm
	// begin inline asm
	{mul.f16 %rs2533,%rs992,%rs2523;
}
	// end inline asm
	// begin inline asm
	{add.f16 %rs2536,%rs2512,%rs2533;
}
	// end inline asm
	ld.shared.u16 	%rs2541, [%r105+202];
	// begin inline asm
	{mul.f16 %rs2539,%rs1004,%rs2541;
}
	// end inline asm
	// begin inline asm
	{add.f16 %rs2542,%rs2518,%rs2539;
}
	// end inline asm
	ld.shared.u16 	%rs2547, [%r105+4298];
	// begin inline asm
	{mul.f16 %rs2545,%rs1004,%rs2547;
}
	// end inline asm
	// begin inline asm
	{add.f16 %rs2548,%rs2524,%rs2545;
}
	// end inline asm
	// begin inline asm
	{mul.f16 %rs2551,%rs1016,%rs2541;
}
	// end inline asm
	// begin inline asm
	{add.f16 %rs2554,%rs2530,%rs2551;
}
	// end inline asm
	// begin inline asm
	{mul.f16 %rs2557,%rs1016,%rs2547;
}
	// end inline asm
	// begin inline asm
	{add.f16 %rs2560,%rs2536,%rs2557;
}
	// end inline asm
	ld.shared.u16 	%rs2565, [%r105+204];
	// begin inline asm
	{mul.f16 %rs2563,%rs1028,%rs2565;
}
	// end inline asm
	// begin inline asm
	{add.f16 %rs2566,%rs2542,%rs2563;
}
	// end inline asm
	ld.shared.u16 	%rs2571, [%r105+4300];
	// begin inline asm
	{mul.f16 %rs2569,%rs1028,%rs2571;
}
	// end inline asm
	// begin inline asm
	{add.f16 %rs2572,%rs2548,%rs2569;
}
	// end inline asm
	// begin inline asm
	{mul.f16 %rs2575,%rs1040,%rs2565;
}
	// end inline asm
	// begin inline asm
	{add.f16 %rs2578,%rs2554,%rs2575;
}
	// end inline asm
	// begin inline asm
	{mul.f16 %rs2581,%rs1040,%rs2571;
}
	// end inline asm
	// begin inline asm
	{add.f16 %rs2584,%rs2560,%rs2581;
}
	// end inline asm
	ld.shared.u16 	%rs2589, [%r105+206];
	// begin inline asm
	{mul.f16 %rs2587,%rs1052,%rs2589;
}
	// end inline asm
	// begin inline asm
	{add.f16 %rs2590,%rs2566,%rs2587;
}
	// end inline asm
	ld.shared.u16 	%rs2595, [%r105+4302];
	// begin inline asm
	{mul.f16 %rs2593,%rs1052,%rs2595;
}
	// end inline asm
	// begin inline asm
	{add.f16 %rs2596,%rs2572,%rs2593;
}
	// end inline asm
	// begin inline asm
	{mul.f16 %rs2599,%rs1064,%rs2589;
}
	// end inline asm
	// begin inline asm
	{add.f16 %rs2602,%rs2578,%rs2599;
}
	// end inline asm
	// begin inline asm
	{mul.f16 %rs2605,%rs1064,%rs2595;
}
	// end inline asm
	// begin inline asm
	{add.f16 %rs2608,%rs2584,%rs2605;
}
	// end inline asm
	ld.shared.u16 	%rs2613, [%r105+208];
	// begin inline asm
	{mul.f16 %rs2611,%rs1076,%rs2613;
}
	// end inline asm
	// begin inline asm
	{add.f16 %rs2614,%rs2590,%rs2611;
}
	// end inline asm
	ld.shared.u16 	%rs2619, [%r105+4304];
	// begin inline asm
	{mul.f16 %rs2617,%rs1076,%rs2619;
}
	// end inline asm
	// begin inline asm
	{add.f16 %rs2620,%rs2596,%rs2617;
}
	// end inline asm
	// begin inline asm
	{mul.f16 %rs2623,%rs1088,%rs2613;
}
	// end inline asm
	// begin inline asm
	{add.f16 %rs2626,%rs2602,%rs2623;
}
	// end inline asm
	// begin inline asm
	{mul.f16 %rs2629,%rs1088,%rs2619;
}
	// end inline asm
	// begin inline asm
	{add.f16 %rs2632,%rs2608,%rs2629;
}
	// end inline asm
	ld.shared.u16 	%rs2637, [%r105+210];
	// begin inline asm
	{mul.f16 %rs2635,%rs1100,%rs2637;
}
	// end inline asm
	// begin inline asm
	{add.f16 %rs2638,%rs2614,%rs2635;
}
	// end inline asm
	ld.shared.u16 	%rs2643, [%r105+4306];
	// begin inline asm
	{mul.f16 %rs2641,%rs1100,%rs2643;
}
	// end inline asm
	// begin inline asm
	{add.f16 %rs2644,%rs2620,%rs2641;
}
	// end inline asm
	// begin inline asm
	{mul.f16 %rs2647,%rs1112,%rs2637;
}
	// end inline asm
	// begin inline asm
	{add.f16 %rs2650,%rs2626,%rs2647;
}
	// end inline asm
	// begin inline asm
	{mul.f16 %rs2653,%rs1112,%rs2643;
}
	// end inline asm
	// begin inline asm
	{add.f16 %rs2656,%rs2632,%rs2653;
}
	// end inline asm
	ld.shared.u16 	%rs2661, [%r105+212];
	// begin inline asm
	{mul.f16 %rs2659,%rs1124,%rs2661;
}
	// end inline asm
	// begin inline asm
	{add.f16 %rs2662,%rs2638,%rs2659;
}
	// end inline asm
	ld.shared.u16 	%rs2667, [%r105+4308];
	// begin inline asm
	{mul.f16 %rs2665,%rs1124,%rs2667;
}
	// end inline asm
	// begin inline asm
	{add.f16 %rs2668,%rs2644,%rs2665;
}
	// end inline asm
	// begin inline asm
	{mul.f16 %rs2671,%rs1136,%rs2661;
}
	// end inline asm
	// begin inline asm
	{add.f16 %rs2674,%rs2650,%rs2671;
}
	// end inline asm
	// begin inline asm
	{mul.f16 %rs2677,%rs1136,%rs2667;
}
	// end inline asm
	// begin inline asm
	{add.f16 %rs2680,%rs2656,%rs2677;
}
	// end inline asm
	ld.shared.u16 	%rs2685, [%r105+214];
	// begin inline asm
	{mul.f16 %rs2683,%rs1148,%rs2685;
}
	// end inline asm
	// begin inline asm
	{add.f16 %rs2686,%rs2662,%rs2683;
}
	// end inline asm
	ld.shared.u16 	%rs2691, [%r105+4310];
	// begin inline asm
	{mul.f16 %rs2689,%rs1148,%rs2691;
}
	// end inline asm
	// begin inline asm
	{add.f16 %rs2692,%rs2668,%rs2689;
}
	// end inline asm
	// begin inline asm
	{mul.f16 %rs2695,%rs1160,%rs2685;
}
	// end inline asm
	// begin inline asm
	{add.f16 %rs2698,%rs2674,%rs2695;
}
	// end inline asm
	// begin inline asm
	{mul.f16 %rs2701,%rs1160,%rs2691;
}
	// end inline asm
	// begin inline asm
	{add.f16 %rs2704,%rs2680,%rs2701;
}
	// end inline asm
	ld.shared.u16 	%rs2709, [%r105+216];
	// begin inline asm
	{mul.f16 %rs2707,%rs1172,%rs2709;
}
	// end inline asm
	// begin inline asm
	{add.f16 %rs2710,%rs2686,%rs2707;
}
	// end inline asm
	ld.shared.u16 	%rs2715, [%r105+4312];
	// begin inline asm
	{mul.f16 %rs2713,%rs1172,%rs2715;
}
	// end inline asm
	// begin inline asm
	{add.f16 %rs2716,%rs2692,%rs2713;
}
	// end inline asm
	// begin inline asm
	{mul.f16 %rs2719,%rs1184,%rs2709;
}
	// end inline asm
	// begin inline asm
	{add.f16 %rs2722,%rs2698,%rs2719;
}
	// end inline asm
	// begin inline asm
	{mul.f16 %rs2725,%rs1184,%rs2715;
}
	// end inline asm
	// begin inline asm
	{add.f16 %rs2728,%rs2704,%rs2725;
}
	// end inline asm
	ld.shared.u16 	%rs2733, [%r105+218];
	// begin inline asm
	{mul.f16 %rs2731,%rs1196,%rs2733;
}
	// end inline asm
	// begin inline asm
	{add.f16 %rs2734,%rs2710,%rs2731;
}
	// end inline asm
	ld.shared.u16 	%rs2739, [%r105+4314];
	// begin inline asm
	{mul.f16 %rs2737,%rs1196,%rs2739;
}
	// end inline asm
	// begin inline asm
	{add.f16 %rs2740,%rs2716,%rs2737;
}
	// end inline asm
	// begin inline asm
	{mul.f16 %rs2743,%rs1208,%rs2733;
}
	// end inline asm
	// begin inline asm
	{add.f16 %rs2746,%rs2722,%rs2743;
}
	// end inline asm
	// begin inline asm
	{mul.f16 %rs2749,%rs1208,%rs2739;
}
	// end inline asm
	// begin inline asm
	{add.f16 %rs2752,%rs2728,%rs2749;
}
	// end inline asm
	ld.shared.u16 	%rs2757, [%r105+220];
	// begin inline asm
	{mul.f16 %rs2755,%rs1220,%rs2757;
}
	// end inline asm
	// begin inline asm
	{add.f16 %rs2758,%rs2734,%rs2755;
}
	// end inline asm
	ld.shared.u16 	%rs2763, [%r105+4316];
	// begin inline asm
	{mul.f16 %rs2761,%rs1220,%rs2763;
}
	// end inline asm
	// begin inline asm
	{add.f16 %rs2764,%rs2740,%rs2761;
}
	// end inline asm
	// begin inline asm
	{mul.f16 %rs2767,%rs1232,%rs2757;
}
	// end inline asm
	// begin inline asm
	{add.f16 %rs2770,%rs2746,%rs2767;
}
	// end inline asm
	// begin inline asm
	{mul.f16 %rs2773,%rs1232,%rs2763;
}
	// end inline asm
	// begin inline asm
	{add.f16 %rs2776,%rs2752,%rs2773;
}
	// end inline asm
	ld.shared.u16 	%rs2781, [%r105+222];
	// begin inline asm
	{mul.f16 %rs2779,%rs1244,%rs2781;
}
	// end inline asm
	// begin inline asm
	{add.f16 %rs2782,%rs2758,%rs2779;
}
	// end inline asm
	ld.shared.u16 	%rs2787, [%r105+4318];
	// begin inline asm
	{mul.f16 %rs2785,%rs1244,%rs2787;
}
	// end inline asm
	// begin inline asm
	{add.f16 %rs2788,%rs2764,%rs2785;
}
	// end inline asm
	// begin inline asm
	{mul.f16 %rs2791,%rs1256,%rs2781;
}
	// end inline asm
	// begin inline asm
	{add.f16 %rs2794,%rs2770,%rs2791;
}
	// end inline asm
	// begin inline asm
	{mul.f16 %rs2797,%rs1256,%rs2787;
}
	// end inline asm
	// begin inline asm
	{add.f16 %rs2800,%rs2776,%rs2797;
}
	// end inline asm
	ld.shared.u16 	%rs2805, [%r105+224];
	// begin inline asm
	{mul.f16 %rs2803,%rs1268,%rs2805;
}
	// end inline asm
	// begin inline asm
	{add.f16 %rs2806,%rs2782,%rs2803;
}
	// end inline asm
	ld.shared.u16 	%rs2811, [%r105+4320];
	// begin inline asm
	{mul.f16 %rs2809,%rs1268,%rs2811;
}
	// end inline asm
	// begin inline asm
	{add.f16 %rs2812,%rs2788,%rs2809;
}
	// end inline asm
	// begin inline asm
	{mul.f16 %rs2815,%rs1280,%rs2805;
}
	// end inline asm
	// begin inline asm
	{add.f16 %rs2818,%rs2794,%rs2815;
}
	// end inline asm
	// begin inline asm
	{mul.f16 %rs2821,%rs1280,%rs2811;
}
	// end inline asm
	// begin inline asm
	{add.f16 %rs2824,%rs2800,%rs2821;
}
	// end inline asm
	ld.shared.u16 	%rs2829, [%r105+226];
	// begin inline asm
	{mul.f16 %rs2827,%rs1292,%rs2829;
}
	// end inline asm
	// begin inline asm
	{add.f16 %rs2830,%rs2806,%rs2827;
}
	// end inline asm
	ld.shared.u16 	%rs2835, [%r105+4322];
	// begin inline asm
	{mul.f16 %rs2833,%rs1292,%rs2835;
}
	// end inline asm
	// begin inline asm
	{add.f16 %rs2836,%rs2812,%rs2833;
}
	// end inline asm
	// begin inline asm
	{mul.f16 %rs2839,%rs1304,%rs2829;
}
	// end inline asm
	// begin inline asm
	{add.f16 %rs2842,%rs2818,%rs2839;
}
	// end inline asm
	// begin inline asm
	{mul.f16 %rs2845,%rs1304,%rs2835;
}
	// end inline asm
	// begin inline asm
	{add.f16 %rs2848,%rs2824,%rs2845;
}
	// end inline asm
	ld.shared.u16 	%rs2853, [%r105+228];
	// begin inline asm
	{mul.f16 %rs2851,%rs1316,%rs2853;
}
	// end inline asm
	// begin inline asm
	{add.f16 %rs2854,%rs2830,%rs2851;
}
	// end inline asm
	ld.shared.u16 	%rs2859, [%r105+4324];
	// begin inline asm
	{mul.f16 %rs2857,%rs1316,%rs2859;
}
	// end inline asm
	// begin inline asm
	{add.f16 %rs2860,%rs2836,%rs2857;
}
	// end inline asm
	// begin inline asm
	{mul.f16 %rs2863,%rs1328,%rs2853;
}
	// end inline asm
	// begin inline asm
	{add.f16 %rs2866,%rs2842,%rs2863;
}
	// end inline asm
	// begin inline asm
	{mul.f16 %rs2869,%rs1328,%rs2859;
}
	// end inline asm
	// begin inline asm
	{add.f16 %rs2872,%rs2848,%rs2869;
}
	// end inline asm
	ld.shared.u16 	%rs2877, [%r105+230];
	// begin inline asm
	{mul.f16 %rs2875,%rs1340,%rs2877;
}
	// end inline asm
	// begin inline asm
	{add.f16 %rs2878,%rs2854,%rs2875;
}
	// end inline asm
	ld.shared.u16 	%rs2883, [%r105+4326];
	// begin inline asm
	{mul.f16 %rs2881,%rs1340,%rs2883;
}
	// end inline asm
	// begin inline asm
	{add.f16 %rs2884,%rs2860,%rs2881;
}
	// end inline asm
	// begin inline asm
	{mul.f16 %rs2887,%rs1352,%rs2877;
}
	// end inline asm
	// begin inline asm
	{add.f16 %rs2890,%rs2866,%rs2887;
}
	// end inline asm
	// begin inline asm
	{mul.f16 %rs2893,%rs1352,%rs2883;
}
	// end inline asm
	// begin inline asm
	{add.f16 %rs2896,%rs2872,%rs2893;
}
	// end inline asm
	ld.shared.u16 	%rs2901, [%r105+232];
	// begin inline asm
	{mul.f16 %rs2899,%rs1364,%rs2901;
}
	// end inline asm
	// begin inline asm
	{add.f16 %rs2902,%rs2878,%rs2899;
}
	// end inline asm
	ld.shared.u16 	%rs2907, [%r105+4328];
	// begin inline asm
	{mul.f16 %rs2905,%rs1364,%rs2907;
}
	// end inline asm
	// begin inline asm
	{add.f16 %rs2908,%rs2884,%rs2905;
}
	// end inline asm
	// begin inline asm
	{mul.f16 %rs2911,%rs1376,%rs2901;
}
	// end inline asm
	// begin inline asm
	{add.f16 %rs2914,%rs2890,%rs2911;
}
	// end inline asm
	// begin inline asm
	{mul.f16 %rs2917,%rs1376,%rs2907;
}
	// end inline asm
	// begin inline asm
	{add.f16 %rs2920,%rs2896,%rs2917;
}
	// end inline asm
	ld.shared.u16 	%rs2925, [%r105+234];
	// begin inline asm
	{mul.f16 %rs2923,%rs1388,%rs2925;
}
	// end inline asm
	// begin inline asm
	{add.f16 %rs2926,%rs2902,%rs2923;
}
	// end inline asm
	ld.shared.u16 	%rs2931, [%r105+4330];
	// begin inline asm
	{mul.f16 %rs2929,%rs1388,%rs2931;
}
	// end inline asm
	// begin inline asm
	{add.f16 %rs2932,%rs2908,%rs2929;
}
	// end inline asm
	// begin inline asm
	{mul.f16 %rs2935,%rs1400,%rs2925;
}
	// end inline asm
	// begin inline asm
	{add.f16 %rs2938,%rs2914,%rs2935;
}
	// end inline asm
	// begin inline asm
	{mul.f16 %rs2941,%rs1400,%rs2931;
}
	// end inline asm
	// begin inline asm
	{add.f16 %rs2944,%rs2920,%rs2941;
}
	// end inline asm
	ld.shared.u16 	%rs2949, [%r105+236];
	// begin inline asm
	{mul.f16 %rs2947,%rs1412,%rs2949;
}
	// end inline asm
	// begin inline asm
	{add.f16 %rs2950,%rs2926,%rs2947;
}
	// end inline asm
	ld.shared.u16 	%rs2955, [%r105+4332];
	// begin inline asm
	{mul.f16 %rs2953,%rs1412,%rs2955;
}
	// end inline asm
	// begin inline asm
	{add.f16 %rs2956,%rs2932,%rs2953;
}
	// end inline asm
	// begin inline asm
	{mul.f16 %rs2959,%rs1424,%rs2949;
}
	// end inline asm
	// begin inline asm
	{add.f16 %rs2962,%rs2938,%rs2959;
}
	// end inline asm
	// begin inline asm
	{mul.f16 %rs2965,%rs1424,%rs2955;
}
	// end inline asm
	// begin inline asm
	{add.f16 %rs2968,%rs2944,%rs2965;
}
	// end inline asm
	ld.shared.u16 	%rs2973, [%r105+238];
	// begin inline asm
	{mul.f16 %rs2971,%rs1436,%rs2973;
}
	// end inline asm
	// begin inline asm
	{add.f16 %rs2974,%rs2950,%rs2971;
}
	// end inline asm
	ld.shared.u16 	%rs2979, [%r105+4334];
	// begin inline asm
	{mul.f16 %rs2977,%rs1436,%rs2979;
}
	// end inline asm
	// begin inline asm
	{add.f16 %rs2980,%rs2956,%rs2977;
}
	// end inline asm
	// begin inline asm
	{mul.f16 %rs2983,%rs1448,%rs2973;
}
	// end inline asm
	// begin inline asm
	{add.f16 %rs2986,%rs2962,%rs2983;
}
	// end inline asm
	// begin inline asm
	{mul.f16 %rs2989,%rs1448,%rs2979;
}
	// end inline asm
	// begin inline asm
	{add.f16 %rs2992,%rs2968,%rs2989;
}
	// end inline asm
	ld.shared.u16 	%rs2997, [%r105+240];
	// begin inline asm
	{mul.f16 %rs2995,%rs1460,%rs2997;
}
	// end inline asm
	// begin inline asm
	{add.f16 %rs2998,%rs2974,%rs2995;
}
	// end inline asm
	ld.shared.u16 	%rs3003, [%r105+4336];
	// begin inline asm
	{mul.f16 %rs3001,%rs1460,%rs3003;
}
	// end inline asm
	// begin inline asm
	{add.f16 %rs3004,%rs2980,%rs3001;
}
	// end inline asm
	// begin inline asm
	{mul.f16 %rs3007,%rs1472,%rs2997;
}
	// end inline asm
	// begin inline asm
	{add.f16 %rs3010,%rs2986,%rs3007;
}
	// end inline asm
	// begin inline asm
	{mul.f16 %rs3013,%rs1472,%rs3003;
}
	// end inline asm
	// begin inline asm
	{add.f16 %rs3016,%rs2992,%rs3013;
}
	// end inline asm
	ld.shared.u16 	%rs3021, [%r105+242];
	// begin inline asm
	{mul.f16 %rs3019,%rs1484,%rs3021;
}
	// end inline asm
	// begin inline asm
	{add.f16 %rs3022,%rs2998,%rs3019;
}
	// end inline asm
	ld.shared.u16 	%rs3027, [%r105+4338];
	// begin inline asm
	{mul.f16 %rs3025,%rs1484,%rs3027;
}
	// end inline asm
	// begin inline asm
	{add.f16 %rs3028,%rs3004,%rs3025;
}
	// end inline asm
	// begin inline asm
	{mul.f16 %rs3031,%rs1496,%rs3021;
}
	// end inline asm
	// begin inline asm
	{add.f16 %rs3034,%rs3010,%rs3031;
}
	// end inline asm
	// begin inline asm
	{mul.f16 %rs3037,%rs1496,%rs3027;
}
	// end inline asm
	// begin inline asm
	{add.f16 %rs3040,%rs3016,%rs3037;
}
	// end inline asm
	ld.shared.u16 	%rs3045, [%r105+244];
	// begin inline asm
	{mul.f16 %rs3043,%rs1508,%rs3045;
}
	// end inline asm
	// begin inline asm
	{add.f16 %rs3046,%rs3022,%rs3043;
}
	// end inline asm
	ld.shared.u16 	%rs3051, [%r105+4340];
	// begin inline asm
	{mul.f16 %rs3049,%rs1508,%rs3051;
}
	// end inline asm
	// begin inline asm
	{add.f16 %rs3052,%rs3028,%rs3049;
}
	// end inline asm
	// begin inline asm
	{mul.f16 %rs3055,%rs1520,%rs3045;
}
	// end inline asm
	// begin inline asm
	{add.f16 %rs3058,%rs3034,%rs3055;
}
	// end inline asm
	// begin inline asm
	{mul.f16 %rs3061,%rs1520,%rs3051;
}
	// end inline asm
	// begin inline asm
	{add.f16 %rs3064,%rs3040,%rs3061;
}
	// end inline asm
	ld.shared.u16 	%rs3069, [%r105+246];
	// begin inline asm
	{mul.f16 %rs3067,%rs1532,%rs3069;
}
	// end inline asm
	// begin inline asm
	{add.f16 %rs3070,%rs3046,%rs3067;
}
	// end inline asm
	ld.shared.u16 	%rs3075, [%r105+4342];
	// begin inline asm
	{mul.f16 %rs3073,%rs1532,%rs3075;
}
	// end inline asm
	// begin inline asm
	{add.f16 %rs3076,%rs3052,%rs3073;
}
	// end inline asm
	// begin inline asm
	{mul.f16 %rs3079,%rs1544,%rs3069;
}
	// end inline asm
	// begin inline asm
	{add.f16 %rs3082,%rs3058,%rs3079;
}
	// end inline asm
	// begin inline asm
	{mul.f16 %rs3085,%rs1544,%rs3075;
}
	// end inline asm
	// begin inline asm
	{add.f16 %rs3088,%rs3064,%rs3085;
}
	// end inline asm
	ld.shared.u16 	%rs3093, [%r105+248];
	// begin inline asm
	{mul.f16 %rs3091,%rs1556,%rs3093;
}
	// end inline asm
	// begin inline asm
	{add.f16 %rs3094,%rs3070,%rs3091;
}
	// end inline asm
	ld.shared.u16 	%rs3099, [%r105+4344];
	// begin inline asm
	{mul.f16 %rs3097,%rs1556,%rs3099;
}
	// end inline asm
	// begin inline asm
	{add.f16 %rs3100,%rs3076,%rs3097;
}
	// end inline asm
	// begin inline asm
	{mul.f16 %rs3103,%rs1568,%rs3093;
}
	// end inline asm
	// begin inline asm
	{add.f16 %rs3106,%rs3082,%rs3103;
}
	// end inline asm
	// begin inline asm
	{mul.f16 %rs3109,%rs1568,%rs3099;
}
	// end inline asm
	// begin inline asm
	{add.f16 %rs3112,%rs3088,%rs3109;
}
	// end inline asm
	ld.shared.u16 	%rs3117, [%r105+250];
	// begin inline asm
	{mul.f16 %rs3115,%rs1580,%rs3117;
}
	// end inline asm
	// begin inline asm
	{add.f16 %rs3118,%rs3094,%rs3115;
}
	// end inline asm
	ld.shared.u16 	%rs3123, [%r105+4346];
	// begin inline asm
	{mul.f16 %rs3121,%rs1580,%rs3123;
}
	// end inline asm
	// begin inline asm
	{add.f16 %rs3124,%rs3100,%rs3121;
}
	// end inline asm
	// begin inline asm
	{mul.f16 %rs3127,%rs1592,%rs3117;
}
	// end inline asm
	// begin inline asm
	{add.f16 %rs3130,%rs3106,%rs3127;
}
	// end inline asm
	// begin inline asm
	{mul.f16 %rs3133,%rs1592,%rs3123;
}
	// end inline asm
	// begin inline asm
	{add.f16 %rs3136,%rs3112,%rs3133;
}
	// end inline asm
	ld.shared.u16 	%rs3141, [%r105+252];
	// begin inline asm
	{mul.f16 %rs3139,%rs1604,%rs3141;
}
	// end inline asm
	// begin inline asm
	{add.f16 %rs3142,%rs3118,%rs3139;
}
	// end inline asm
	ld.shared.u16 	%rs3147, [%r105+4348];
	// begin inline asm
	{mul.f16 %rs3145,%rs1604,%rs3147;
}
	// end inline asm
	// begin inline asm
	{add.f16 %rs3148,%rs3124,%rs3145;
}
	// end inline asm
	// begin inline asm
	{mul.f16 %rs3151,%rs1616,%rs3141;
}
	// end inline asm
	// begin inline asm
	{add.f16 %rs3154,%rs3130,%rs3151;
}
	// end inline asm
	// begin inline asm
	{mul.f16 %rs3157,%rs1616,%rs3147;
}
	// end inline asm
	// begin inline asm
	{add.f16 %rs3160,%rs3136,%rs3157;
}
	// end inline asm
	ld.shared.u16 	%rs3165, [%r105+254];
	// begin inline asm
	{mul.f16 %rs3163,%rs1628,%rs3165;
}
	// end inline asm
	// begin inline asm
	{add.f16 %rs3166,%rs3142,%rs3163;
}
	// end inline asm
	ld.shared.u16 	%rs3171, [%r105+4350];
	// begin inline asm
	{mul.f16 %rs3169,%rs1628,%rs3171;
}
	// end inline asm
	// begin inline asm
	{add.f16 %rs3172,%rs3148,%rs3169;
}
	// end inline asm
	// begin inline asm
	{mul.f16 %rs3175,%rs1640,%rs3165;
}
	// end inline asm
	// begin inline asm
	{add.f16 %rs3178,%rs3154,%rs3175;
}
	// end inline asm
	// begin inline asm
	{mul.f16 %rs3181,%rs1640,%rs3171;
}
	// end inline asm
	// begin inline asm
	{add.f16 %rs3184,%rs3160,%rs3181;
}
	// end inline asm
	ld.shared.u16 	%rs3188, [%r110+130];
	// begin inline asm
	{mul.f16 %rs3187,%rs3188,%rs117;
}
	// end inline asm
	// begin inline asm
	{add.f16 %rs3190,%rs4745,%rs3187;
}
	// end inline asm
	// begin inline asm
	{mul.f16 %rs3193,%rs3188,%rs123;
}
	// end inline asm
	// begin inline asm
	{add.f16 %rs3196,%rs4745,%rs3193;
}
	// end inline asm
	ld.shared.u16 	%rs3200, [%r110+4290];
	// begin inline asm
	{mul.f16 %rs3199,%rs3200,%rs117;
}
	// end inline asm
	// begin inline asm
	{add.f16 %rs3202,%rs4745,%rs3199;
}
	// end inline asm
	// begin inline asm
	{mul.f16 %rs3205,%rs3200,%rs123;
}
	// end inline asm
	// begin inline asm
	{add.f16 %rs3208,%rs4745,%rs3205;
}
	// end inline asm
	ld.shared.u16 	%rs3212, [%r110+132];
	// begin inline asm
	{mul.f16 %rs3211,%rs3212,%rs141;
}
	// end inline asm
	// begin inline asm
	{add.f16 %rs3214,%rs3190,%rs3211;
}
	// end inline asm
	// begin inline asm
	{mul.f16 %rs3217,%rs3212,%rs147;
}
	// end inline asm
	// begin inline asm
	{add.f16 %rs3220,%rs3196,%rs3217;
}
	// end inline asm
	ld.shared.u16 	%rs3224, [%r110+4292];
	// begin inline asm
	{mul.f16 %rs3223,%rs3224,%rs141;
}
	// end inline asm
	// begin inline asm
	{add.f16 %rs3226,%rs3202,%rs3223;
}
	// end inline asm
	// begin inline asm
	{mul.f16 %rs3229,%rs3224,%rs147;
}
	// end inline asm
	// begin inline asm
	{add.f16 %rs3232,%rs3208,%rs3229;
}
	// end inline asm
	ld.shared.u16 	%rs3236, [%r110+134];
	// begin inline asm
	{mul.f16 %rs3235,%rs3236,%rs165;
}
	// end inline asm
	// begin inline asm
	{add.f16 %rs3238,%rs3214,%rs3235;
}
	// end inline asm
	// begin inline asm
	{mul.f16 %rs3241,%rs3236,%rs171;
}
	// end inline asm
	// begin inline asm
	{add.f16 %rs3244,%rs3220,%rs3241;
}
	// end inline asm
	ld.shared.u16 	%rs3248, [%r110+4294];
	// begin inline asm
	{mul.f16 %rs3247,%rs3248,%rs165;
}
	// end inline asm
	// begin inline asm
	{add.f16 %rs3250,%rs3226,%rs3247;
}
	// end inline asm
	// begin inline asm
	{mul.f16 %rs3253,%rs3248,%rs171;
}
	// end inline asm
	// begin inline asm
	{add.f16 %rs3256,%rs3232,%rs3253;
}
	// end inline asm
	ld.shared.u16 	%rs3260, [%r110+136];
	// begin inline asm
	{mul.f16 %rs3259,%rs3260,%rs189;
}
	// end inline asm
	// begin inline asm
	{add.f16 %rs3262,%rs3238,%rs3259;
}
	// end inline asm
	// begin inline asm
	{mul.f16 %rs3265,%rs3260,%rs195;
}
	// end inline asm
	// begin inline asm
	{add.f16 %rs3268,%rs3244,%rs3265;
}
	// end inline asm
	ld.shared.u16 	%rs3272, [%r110+4296];
	// begin inline asm
	{mul.f16 %rs3271,%rs3272,%rs189;
}
	// end inline asm
	// begin inline asm
	{add.f16 %rs3274,%rs3250,%rs3271;
}
	// end inline asm
	// begin inline asm
	{mul.f16 %rs3277,%rs3272,%rs195;
}
	// end inline asm
	// begin inline asm
	{add.f16 %rs3280,%rs3256,%rs3277;
}
	// end inline asm
	ld.shared.u16 	%rs3284, [%r110+138];
	// begin inline asm
	{mul.f16 %rs3283,%rs3284,%rs213;
}
	// end inline asm
	// begin inline asm
	{add.f16 %rs3286,%rs3262,%rs3283;
}
	// end inline asm
	// begin inline asm
	{mul.f16 %rs3289,%rs3284,%rs219;
}
	// end inline asm
	// begin inline asm
	{add.f16 %rs3292,%rs3268,%rs3289;
}
	// end inline asm
	ld.shared.u16 	%rs3296, [%r110+4298];
	// begin inline asm
	{mul.f16 %rs3295,%rs3296,%rs213;
}
	// end inline asm
	// begin inline asm
	{add.f16 %rs3298,%rs3274,%rs3295;
}
	// end inline asm
	// begin inline asm
	{mul.f16 %rs3301,%rs3296,%rs219;
}
	// end inline asm
	// begin inline asm
	{add.f16 %rs3304,%rs3280,%rs3301;
}
	// end inline asm
	ld.shared.u16 	%rs3308, [%r110+140];
	// begin inline asm
	{mul.f16 %rs3307,%rs3308,%rs237;
}
	// end inline asm
	// begin inline asm
	{add.f16 %rs3310,%rs3286,%rs3307;
}
	// end inline asm
	// begin inline asm
	{mul.f16 %rs3313,%rs3308,%rs243;
}
	// end inline asm
	// begin inline asm
	{add.f16 %rs3316,%rs3292,%rs3313;
}
	// end inline asm
	ld.shared.u16 	%rs3320, [%r110+4300];
	// begin inline asm
	{mul.f16 %rs3319,%rs3320,%rs237;
}
	// end inline asm
	// begin inline asm
	{add.f16 %rs3322,%rs3298,%rs3319;
}
	// end inline asm
	// begin inline asm
	{mul.f16 %rs3325,%rs3320,%rs243;
}
	// end inline asm
	// begin inline asm
	{add.f16 %rs3328,%rs3304,%rs3325;
}
	// end inline asm
	ld.shared.u16 	%rs3332, [%r110+142];
	// begin inline asm
	{mul.f16 %rs3331,%rs3332,%rs261;
}
	// end inline asm
	// begin inline asm
	{add.f16 %rs3334,%rs3310,%rs3331;
}
	// end inline asm
	// begin inline asm
	{mul.f16 %rs3337,%rs3332,%rs267;
}
	// end inline asm
	// begin inline asm
	{add.f16 %rs3340,%rs3316,%rs3337;
}
	// end inline asm
	ld.shared.u16 	%rs3344, [%r110+4302];
	// begin inline asm
	{mul.f16 %rs3343,%rs3344,%rs261;
}
	// end inline asm
	// begin inline asm
	{add.f16 %rs3346,%rs3322,%rs3343;
}
	// end inline asm
	// begin inline asm
	{mul.f16 %rs3349,%rs3344,%rs267;
}
	// end inline asm
	// begin inline asm
	{add.f16 %rs3352,%rs3328,%rs3349;
}
	// end inline asm
	ld.shared.u16 	%rs3356, [%r110+144];
	// begin inline asm
	{mul.f16 %rs3355,%rs3356,%rs285;
}
	// end inline asm
	// begin inline asm
	{add.f16 %rs3358,%rs3334,%rs3355;
}
	// end inline asm
	// begin inline asm
	{mul.f16 %rs3361,%rs3356,%rs291;
}
	// end inline asm
	// begin inline asm
	{add.f16 %rs3364,%rs3340,%rs3361;
}
	// end inline asm
	ld.shared.u16 	%rs3368, [%r110+4304];
	// begin inline asm
	{mul.f16 %rs3367,%rs3368,%rs285;
}
	// end inline asm
	// begin inline asm
	{add.f16 %rs3370,%rs3346,%rs3367;
}
	// end inline asm
	// begin inline asm
	{mul.f16 %rs3373,%rs3368,%rs291;
}
	// end inline asm
	// begin inline asm
	{add.f16 %rs3376,%rs3352,%rs3373;
}
	// end inline asm
	ld.shared.u16 	%rs3380, [%r110+146];
	// begin inline asm
	{mul.f16 %rs3379,%rs3380,%rs309;
}
	// end inline asm
	// begin inline asm
	{add.f16 %rs3382,%rs3358,%rs3379;
}
	// end inline asm
	// begin inline asm
	{mul.f16 %rs3385,%rs3380,%rs315;
}
	// end inline asm
	// begin inline asm
	{add.f16 %rs3388,%rs3364,%rs3385;
}
	// end inline asm
	ld.shared.u16 	%rs3392, [%r110+4306];
	// begin inline asm
	{mul.f16 %rs3391,%rs3392,%rs309;
}
	// end inline asm
	// begin inline asm
	{add.f16 %rs3394,%rs3370,%rs3391;
}
	// end inline asm
	// begin inline asm
	{mul.f16 %rs3397,%rs3392,%rs315;
}
	// end inline asm
	// begin inline asm
	{add.f16 %rs3400,%rs3376,%rs3397;
}
	// end inline asm
	ld.shared.u16 	%rs3404, [%r110+148];
	// begin inline asm
	{mul.f16 %rs3403,%rs3404,%rs333;
}
	// end inline asm
	// begin inline asm
	{add.f16 %rs3406,%rs3382,%rs3403;
}
	// end inline asm
	// begin inline asm
	{mul.f16 %rs3409,%rs3404,%rs339;
}
	// end inline asm
	// begin inline asm
	{add.f16 %rs3412,%rs3388,%rs3409;
}
	// end inline asm
	ld.shared.u16 	%rs3416, [%r110+4308];
	// begin inline asm
	{mul.f16 %rs3415,%rs3416,%rs333;
}
	// end inline asm
	// begin inline asm
	{add.f16 %rs3418,%rs3394,%rs3415;
}
	// end inline asm
	// begin inline asm
	{mul.f16 %rs3421,%rs3416,%rs339;
}
	// end inline asm
	// begin inline asm
	{add.f16 %rs3424,%rs3400,%rs3421;
}
	// end inline asm
	ld.shared.u16 	%rs3428, [%r110+150];
	// begin inline asm
	{mul.f16 %rs3427,%rs3428,%rs357;
}
	// end inline asm
	// begin inline asm
	{add.f16 %rs3430,%rs3406,%rs3427;
}
	// end inline asm
	// begin inline asm
	{mul.f16 %rs3433,%rs3428,%rs363;
}
	// end inline asm
	// begin inline asm
	{add.f16 %rs3436,%rs3412,%rs3433;
}
	// end inline asm
	ld.shared.u16 	%rs3440, [%r110+4310];
	// begin inline asm
	{mul.f16 %rs3439,%rs3440,%rs357;
}
	// end inline asm
	// begin inline asm
	{add.f16 %rs3442,%rs3418,%rs3439;
}
	// end inline asm
	// begin inline asm
	{mul.f16 %rs3445,%rs3440,%rs363;
}
	// end inline asm
	// begin inline asm
	{add.f16 %rs3448,%rs3424,%rs3445;
}
	// end inline asm
	ld.shared.u16 	%rs3452, [%r110+152];
	// begin inline asm
	{mul.f16 %rs3451,%rs3452,%rs381;
}
	// end inline asm
	// begin inline asm
	{add.f16 %rs3454,%rs3430,%rs3451;
}
	// end inline asm
	// begin inline asm
	{mul.f16 %rs3457,%rs3452,%rs387;
}
	// end inline asm
	// begin inline asm
	{add.f16 %rs3460,%rs3436,%rs3457;
}
	// end inline asm
	ld.shared.u16 	%rs3464, [%r110+4312];
	// begin inline asm
	{mul.f16 %rs3463,%rs3464,%rs381;
}
	// end inline asm
	// begin inline asm
	{add.f16 %rs3466,%rs3442,%rs3463;
}
	// end inline asm
	// begin inline asm
	{mul.f16 %rs3469,%rs3464,%rs387;
}
	// end inline asm
	// begin inline asm
	{add.f16 %rs3472,%rs3448,%rs3469;
}
	// end inline asm
	ld.shared.u16 	%rs3476, [%r110+154];
	// begin inline asm
	{mul.f16 %rs3475,%rs3476,%rs405;
}
	// end inline asm
	// begin inline asm
	{add.f16 %rs3478,%rs3454,%rs3475;
}
	// end inline asm
	// begin inline asm
	{mul.f16 %rs3481,%rs3476,%rs411;
}
	// end inline asm
	// begin inline asm
	{add.f16 %rs3484,%rs3460,%rs3481;
}
	// end inline asm
	ld.shared.u16 	%rs3488, [%r110+4314];
	// begin inline asm
	{mul.f16 %rs3487,%rs3488,%rs405;
}
	// end inline asm
	// begin inline asm
	{add.f16 %rs3490,%rs3466,%rs3487;
}
	// end inline asm
	// begin inline asm
	{mul.f16 %rs3493,%rs3488,%rs411;
}
	// end inline asm
	// begin inline asm
	{add.f16 %rs3496,%rs3472,%rs3493;
}
	// end inline asm
	ld.shared.u16 	%rs3500, [%r110+156];
	// begin inline asm
	{mul.f16 %rs3499,%rs3500,%rs429;
}
	// end inline asm
	// begin inline asm
	{add.f16 %rs3502,%rs3478,%rs3499;
}
	// end inline asm
	// begin inline asm
	{mul.f16 %rs3505,%rs3500,%rs435;
}
	// end inline asm
	// begin inline asm
	{add.f16 %rs3508,%rs3484,%rs3505;
}
	// end inline asm
	ld.shared.u16 	%rs3512, [%r110+4316];
	// begin inline asm
	{mul.f16 %rs3511,%rs3512,%rs429;
}
	// end inline asm
	// begin inline asm
	{add.f16 %rs3514,%rs3490,%rs3511;
}
	// end inline asm
	// begin inline asm
	{mul.f16 %rs3517,%rs3512,%rs435;
}
	// end inline asm
	// begin inline asm
	{add.f16 %rs3520,%rs3496,%rs3517;
}
	// end inline asm
	ld.shared.u16 	%rs3524, [%r110+158];
	// begin inline asm
	{mul.f16 %rs3523,%rs3524,%rs453;
}
	// end inline asm
	// begin inline asm
	{add.f16 %rs3526,%rs3502,%rs3523;
}
	// end inline asm
	// begin inline asm
	{mul.f16 %rs3529,%rs3524,%rs459;
}
	// end inline asm
	// begin inline asm
	{add.f16 %rs3532,%rs3508,%rs3529;
}
	// end inline asm
	ld.shared.u16 	%rs3536, [%r110+4318];
	// begin inline asm
	{mul.f16 %rs3535,%rs3536,%rs453;
}
	// end inline asm
	// begin inline asm
	{add.f16 %rs3538,%rs3514,%rs3535;
}
	// end inline asm
	// begin inline asm
	{mul.f16 %rs3541,%rs3536,%rs459;
}
	// end inline asm
	// begin inline asm
	{add.f16 %rs3544,%rs3520,%rs3541;
}
	// end inline asm
	ld.shared.u16 	%rs3548, [%r110+160];
	// begin inline asm
	{mul.f16 %rs3547,%rs3548,%rs477;
}
	// end inline asm
	// begin inline asm
	{add.f16 %rs3550,%rs3526,%rs3547;
}
	// end inline asm
	// begin inline asm
	{mul.f16 %rs3553,%rs3548,%rs483;
}
	// end inline asm
	// begin inline asm
	{add.f16 %rs3556,%rs3532,%rs3553;
}
	// end inline asm
	ld.shared.u16 	%rs3560, [%r110+4320];
	// begin inline asm
	{mul.f16 %rs3559,%rs3560,%rs477;
}
	// end inline asm
	// begin inline asm
	{add.f16 %rs3562,%rs3538,%rs3559;
}
	// end inline asm
	// begin inline asm
	{mul.f16 %rs3565,%rs3560,%rs483;
}
	// end inline asm
	// begin inline asm
	{add.f16 %rs3568,%rs3544,%rs3565;
}
	// end inline asm
	ld.shared.u16 	%rs3572, [%r110+162];
	// begin inline asm
	{mul.f16 %rs3571,%rs3572,%rs501;
}
	// end inline asm
	// begin inline asm
	{add.f16 %rs3574,%rs3550,%rs3571;
}
	// end inline asm
	// begin inline asm
	{mul.f16 %rs3577,%rs3572,%rs507;
}
	// end inline asm
	// begin inline asm
	{add.f16 %rs3580,%rs3556,%rs3577;
}
	// end inline asm
	ld.shared.u16 	%rs3584, [%r110+4322];
	// begin inline asm
	{mul.f16 %rs3583,%rs3584,%rs501;
}
	// end inline asm
	// begin inline asm
	{add.f16 %rs3586,%rs3562,%rs3583;
}
	// end inline asm
	// begin inline asm
	{mul.f16 %rs3589,%rs3584,%rs507;
}
	// end inline asm
	// begin inline asm
	{add.f16 %rs3592,%rs3568,%rs3589;
}
	// end inline asm
	ld.shared.u16 	%rs3596, [%r110+164];
	// begin inline asm
	{mul.f16 %rs3595,%rs3596,%rs525;
}
	// end inline asm
	// begin inline asm
	{add.f16 %rs3598,%rs3574,%rs3595;
}
	// end inline asm
	// begin inline asm
	{mul.f16 %rs3601,%rs3596,%rs531;
}
	// end inline asm
	// begin inline asm
	{add.f16 %rs3604,%rs3580,%rs3601;
}
	// end inline asm
	ld.shared.u16 	%rs3608, [%r110+4324];
	// begin inline asm
	{mul.f16 %rs3607,%rs3608,%rs525;
}
	// end inline asm
	// begin inline asm
	{add.f16 %rs3610,%rs3586,%rs3607;
}
	// end inline asm
	// begin inline asm
	{mul.f16 %rs3613,%rs3608,%rs531;
}
	// end inline asm
	// begin inline asm
	{add.f16 %rs3616,%rs3592,%rs3613;
}
	// end inline asm
	ld.shared.u16 	%rs3620, [%r110+166];
	// begin inline asm
	{mul.f16 %rs3619,%rs3620,%rs549;
}
	// end inline asm
	// begin inline asm
	{add.f16 %rs3622,%rs3598,%rs3619;
}
	// end inline asm
	// begin inline asm
	{mul.f16 %rs3625,%rs3620,%rs555;
}
	// end inline asm
	// begin inline asm
	{add.f16 %rs3628,%rs3604,%rs3625;
}
	// end inline asm
	ld.shared.u16 	%rs3632, [%r110+4326];
	// begin inline asm
	{mul.f16 %rs3631,%rs3632,%rs549;
}
	// end inline asm
	// begin inline asm
	{add.f16 %rs3634,%rs3610,%rs3631;
}
	// end inline asm
	// begin inline asm
	{mul.f16 %rs3637,%rs3632,%rs555;
}
	// end inline asm
	// begin inline asm
	{add.f16 %rs3640,%rs3616,%rs3637;
}
	// end inline asm
	ld.shared.u16 	%rs3644, [%r110+168];
	// begin inline asm
	{mul.f16 %rs3643,%rs3644,%rs573;
}
	// end inline asm
	// begin inline asm
	{add.f16 %rs3646,%rs3622,%rs3643;
}
	// end inline asm
	// begin inline asm
	{mul.f16 %rs3649,%rs3644,%rs579;
}
	// end inline asm
	// begin inline asm
	{add.f16 %rs3652,%rs3628,%rs3649;
}
	// end inline asm
	ld.shared.u16 	%rs3656, [%r110+4328];
	// begin inline asm
	{mul.f16 %rs3655,%rs3656,%rs573;
}
	// end inline asm
	// begin inline asm
	{add.f16 %rs3658,%rs3634,%rs3655;
}
	// end inline asm
	// begin inline asm
	{mul.f16 %rs3661,%rs3656,%rs579;
}
	// end inline asm
	// begin inline asm
	{add.f16 %rs3664,%rs3640,%rs3661;
}
	// end inline asm
	ld.shared.u16 	%rs3668, [%r110+170];
	// begin inline asm
	{mul.f16 %rs3667,%rs3668,%rs597;
}
	// end inline asm
	// begin inline asm
	{add.f16 %rs3670,%rs3646,%rs3667;
}
	// end inline asm
	// begin inline asm
	{mul.f16 %rs3673,%rs3668,%rs603;
}
	// end inline asm
	// begin inline asm
	{add.f16 %rs3676,%rs3652,%rs3673;
}
	// end inline asm
	ld.shared.u16 	%rs3680, [%r110+4330];
	// begin inline asm
	{mul.f16 %rs3679,%rs3680,%rs597;
}
	// end inline asm
	// begin inline asm
	{add.f16 %rs3682,%rs3658,%rs3679;
}
	// end inline asm
	// begin inline asm
	{mul.f16 %rs3685,%rs3680,%rs603;
}
	// end inline asm
	// begin inline asm
	{add.f16 %rs3688,%rs3664,%rs3685;
}
	// end inline asm
	ld.shared.u16 	%rs3692, [%r110+172];
	// begin inline asm
	{mul.f16 %rs3691,%rs3692,%rs621;
}
	// end inline asm
	// begin inline asm
	{add.f16 %rs3694,%rs3670,%rs3691;
}
	// end inline asm
	// begin inline asm
	{mul.f16 %rs3697,%rs3692,%rs627;
}
	// end inline asm
	// begin inline asm
	{add.f16 %rs3700,%rs3676,%rs3697;
}
	// end inline asm
	ld.shared.u16 	%rs3704, [%r110+4332];
	// begin inline asm
	{mul.f16 %rs3703,%rs3704,%rs621;
}
	// end inline asm
	// begin inline asm
	{add.f16 %rs3706,%rs3682,%rs3703;
}
	// end inline asm
	// begin inline asm
	{mul.f16 %rs3709,%rs3704,%rs627;
}
	// end inline asm
	// begin inline asm
	{add.f16 %rs3712,%rs3688,%rs3709;
}
	// end inline asm
	ld.shared.u16 	%rs3716, [%r110+174];
	// begin inline asm
	{mul.f16 %rs3715,%rs3716,%rs645;
}
	// end inline asm
	// begin inline asm
	{add.f16 %rs3718,%rs3694,%rs3715;
}
	// end inline asm
	// begin inline asm
	{mul.f16 %rs3721,%rs3716,%rs651;
}
	// end inline asm
	// begin inline asm
	{add.f16 %rs3724,%rs3700,%rs3721;
}
	// end inline asm
	ld.shared.u16 	%rs3728, [%r110+4334];
	// begin inline asm
	{mul.f16 %rs3727,%rs3728,%rs645;
}
	// end inline asm
	// begin inline asm
	{add.f16 %rs3730,%rs3706,%rs3727;
}
	// end inline asm
	// begin inline asm
	{mul.f16 %rs3733,%rs3728,%rs651;
}
	// end inline asm
	// begin inline asm
	{add.f16 %rs3736,%rs3712,%rs3733;
}
	// end inline asm
	ld.shared.u16 	%rs3740, [%r110+176];
	// begin inline asm
	{mul.f16 %rs3739,%rs3740,%rs669;
}
	// end inline asm
	// begin inline asm
	{add.f16 %rs3742,%rs3718,%rs3739;
}
	// end inline asm
	// begin inline asm
	{mul.f16 %rs3745,%rs3740,%rs675;
}
	// end inline asm
	// begin inline asm
	{add.f16 %rs3748,%rs3724,%rs3745;
}
	// end inline asm
	ld.shared.u16 	%rs3752, [%r110+4336];
	// begin inline asm
	{mul.f16 %rs3751,%rs3752,%rs669;
}
	// end inline asm
	// begin inline asm
	{add.f16 %rs3754,%rs3730,%rs3751;
}
	// end inline asm
	// begin inline asm
	{mul.f16 %rs3757,%rs3752,%rs675;
}
	// end inline asm
	// begin inline asm
	{add.f16 %rs3760,%rs3736,%rs3757;
}
	// end inline asm
	ld.shared.u16 	%rs3764, [%r110+178];
	// begin inline asm
	{mul.f16 %rs3763,%rs3764,%rs693;
}
	// end inline asm
	// begin inline asm
	{add.f16 %rs3766,%rs3742,%rs3763;
}
	// end inline asm
	// begin inline asm
	{mul.f16 %rs3769,%rs3764,%rs699;
}
	// end inline asm
	// begin inline asm
	{add.f16 %rs3772,%rs3748,%rs3769;
}
	// end inline asm
	ld.shared.u16 	%rs3776, [%r110+4338];
	// begin inline asm
	{mul.f16 %rs3775,%rs3776,%rs693;
}
	// end inline asm
	// begin inline asm
	{add.f16 %rs3778,%rs3754,%rs3775;
}
	// end inline asm
	// begin inline asm
	{mul.f16 %rs3781,%rs3776,%rs699;
}
	// end inline asm
	// begin inline asm
	{add.f16 %rs3784,%rs3760,%rs3781;
}
	// end inline asm
	ld.shared.u16 	%rs3788, [%r110+180];
	// begin inline asm
	{mul.f16 %rs3787,%rs3788,%rs717;
}
	// end inline asm
	// begin inline asm
	{add.f16 %rs3790,%rs3766,%rs3787;
}
	// end inline asm
	// begin inline asm
	{mul.f16 %rs3793,%rs3788,%rs723;
}
	// end inline asm
	// begin inline asm
	{add.f16 %rs3796,%rs3772,%rs3793;
}
	// end inline asm
	ld.shared.u16 	%rs3800, [%r110+4340];
	// begin inline asm
	{mul.f16 %rs3799,%rs3800,%rs717;
}
	// end inline asm
	// begin inline asm
	{add.f16 %rs3802,%rs3778,%rs3799;
}
	// end inline asm
	// begin inline asm
	{mul.f16 %rs3805,%rs3800,%rs723;
}
	// end inline asm
	// begin inline asm
	{add.f16 %rs3808,%rs3784,%rs3805;
}
	// end inline asm
	ld.shared.u16 	%rs3812, [%r110+182];
	// begin inline asm
	{mul.f16 %rs3811,%rs3812,%rs741;
}
	// end inline asm
	// begin inline asm
	{add.f16 %rs3814,%rs3790,%rs3811;
}
	// end inline asm
	// begin inline asm
	{mul.f16 %rs3817,%rs3812,%rs747;
}
	// end inline asm
	// begin inline asm
	{add.f16 %rs3820,%rs3796,%rs3817;
}
	// end inline asm
	ld.shared.u16 	%rs3824, [%r110+4342];
	// begin inline asm
	{mul.f16 %rs3823,%rs3824,%rs741;
}
	// end inline asm
	// begin inline asm
	{add.f16 %rs3826,%rs3802,%rs3823;
}
	// end inline asm
	// begin inline asm
	{mul.f16 %rs3829,%rs3824,%rs747;
}
	// end inline asm
	// begin inline asm
	{add.f16 %rs3832,%rs3808,%rs3829;
}
	// end inline asm
	ld.shared.u16 	%rs3836, [%r110+184];
	// begin inline asm
	{mul.f16 %rs3835,%rs3836,%rs765;
}
	// end inline asm
	// begin inline asm
	{add.f16 %rs3838,%rs3814,%rs3835;
}
	// end inline asm
	// begin inline asm
	{mul.f16 %rs3841,%rs3836,%rs771;
}
	// end inline asm
	// begin inline asm
	{add.f16 %rs3844,%rs3820,%rs3841;
}
	// end inline asm
	ld.shared.u16 	%rs3848, [%r110+4344];
	// begin inline asm
	{mul.f16 %rs3847,%rs3848,%rs765;
}
	// end inline asm
	// begin inline asm
	{add.f16 %rs3850,%rs3826,%rs3847;
}
	// end inline asm
	// begin inline asm
	{mul.f16 %rs3853,%rs3848,%rs771;
}
	// end inline asm
	// begin inline asm
	{add.f16 %rs3856,%rs3832,%rs3853;
}
	// end inline asm
	ld.shared.u16 	%rs3860, [%r110+186];
	// begin inline asm
	{mul.f16 %rs3859,%rs3860,%rs789;
}
	// end inline asm
	// begin inline asm
	{add.f16 %rs3862,%rs3838,%rs3859;
}
	// end inline asm
	// begin inline asm
	{mul.f16 %rs3865,%rs3860,%rs795;
}
	// end inline asm
	// begin inline asm
	{add.f16 %rs3868,%rs3844,%rs3865;
}
	// end inline asm
	ld.shared.u16 	%rs3872, [%r110+4346];
	// begin inline asm
	{mul.f16 %rs3871,%rs3872,%rs789;
}
	// end inline asm
	// begin inline asm
	{add.f16 %rs3874,%rs3850,%rs3871;
}
	// end inline asm
	// begin inline asm
	{mul.f16 %rs3877,%rs3872,%rs795;
}
	// end inline asm
	// begin inline asm
	{add.f16 %rs3880,%rs3856,%rs3877;
}
	// end inline asm
	ld.shared.u16 	%rs3884, [%r110+188];
	// begin inline asm
	{mul.f16 %rs3883,%rs3884,%rs813;
}
	// end inline asm
	// begin inline asm
	{add.f16 %rs3886,%rs3862,%rs3883;
}
	// end inline asm
	// begin inline asm
	{mul.f16 %rs3889,%rs3884,%rs819;
}
	// end inline asm
	// begin inline asm
	{add.f16 %rs3892,%rs3868,%rs3889;
}
	// end inline asm
	ld.shared.u16 	%rs3896, [%r110+4348];
	// begin inline asm
	{mul.f16 %rs3895,%rs3896,%rs813;
}
	// end inline asm
	// begin inline asm
	{add.f16 %rs3898,%rs3874,%rs3895;
}
	// end inline asm
	// begin inline asm
	{mul.f16 %rs3901,%rs3896,%rs819;
}
	// end inline asm
	// begin inline asm
	{add.f16 %rs3904,%rs3880,%rs3901;
}
	// end inline asm
	ld.shared.u16 	%rs3908, [%r110+190];
	// begin inline asm
	{mul.f16 %rs3907,%rs3908,%rs837;
}
	// end inline asm
	// begin inline asm
	{add.f16 %rs3910,%rs3886,%rs3907;
}
	// end inline asm
	// begin inline asm
	{mul.f16 %rs3913,%rs3908,%rs843;
}
	// end inline asm
	// begin inline asm
	{add.f16 %rs3916,%rs3892,%rs3913;
}
	// end inline asm
	ld.shared.u16 	%rs3920, [%r110+4350];
	// begin inline asm
	{mul.f16 %rs3919,%rs3920,%rs837;
}
	// end inline asm
	// begin inline asm
	{add.f16 %rs3922,%rs3898,%rs3919;
}
	// end inline asm
	// begin inline asm
	{mul.f16 %rs3925,%rs3920,%rs843;
}
	// end inline asm
	// begin inline asm
	{add.f16 %rs3928,%rs3904,%rs3925;
}
	// end inline asm
	ld.shared.u16 	%rs3932, [%r110+192];
	// begin inline asm
	{mul.f16 %rs3931,%rs3932,%rs861;
}
	// end inline asm
	// begin inline asm
	{add.f16 %rs3934,%rs3910,%rs3931;
}
	// end inline asm
	// begin inline asm
	{mul.f16 %rs3937,%rs3932,%rs867;
}
	// end inline asm
	// begin inline asm
	{add.f16 %rs3940,%rs3916,%rs3937;
}
	// end inline asm
	ld.shared.u16 	%rs3944, [%r110+4352];
	// begin inline asm
	{mul.f16 %rs3943,%rs3944,%rs861;
}
	// end inline asm
	// begin inline asm
	{add.f16 %rs3946,%rs3922,%rs3943;
}
	// end inline asm
	// begin inline asm
	{mul.f16 %rs3949,%rs3944,%rs867;
}
	// end inline asm
	// begin inline asm
	{add.f16 %rs3952,%rs3928,%rs3949;
}
	// end inline asm
	ld.shared.u16 	%rs3956, [%r110+194];
	// begin inline asm
	{mul.f16 %rs3955,%rs3956,%rs885;
}
	// end inline asm
	// begin inline asm
	{add.f16 %rs3958,%rs3934,%rs3955;
}
	// end inline asm
	// begin inline asm
	{mul.f16 %rs3961,%rs3956,%rs891;
}
	// end inline asm
	// begin inline asm
	{add.f16 %rs3964,%rs3940,%rs3961;
}
	// end inline asm
	ld.shared.u16 	%rs3968, [%r110+4354];
	// begin inline asm
	{mul.f16 %rs3967,%rs3968,%rs885;
}
	// end inline asm
	// begin inline asm
	{add.f16 %rs3970,%rs3946,%rs3967;
}
	// end inline asm
	// begin inline asm
	{mul.f16 %rs3973,%rs3968,%rs891;
}
	// end inline asm
	// begin inline asm
	{add.f16 %rs3976,%rs3952,%rs3973;
}
	// end inline asm
	ld.shared.u16 	%rs3980, [%r110+196];
	// begin inline asm
	{mul.f16 %rs3979,%rs3980,%rs909;
}
	// end inline asm
	// begin inline asm
	{add.f16 %rs3982,%rs3958,%rs3979;
}
	// end inline asm
	// begin inline asm
	{mul.f16 %rs3985,%rs3980,%rs915;
}
	// end inline asm
	// begin inline asm
	{add.f16 %rs3988,%rs3964,%rs3985;
}
	// end inline asm
	ld.shared.u16 	%rs3992, [%r110+4356];
	// begin inline asm
	{mul.f16 %rs3991,%rs3992,%rs909;
}
	// end inline asm
	// begin inline asm
	{add.f16 %rs3994,%rs3970,%rs3991;
}
	// end inline asm
	// begin inline asm
	{mul.f16 %rs3997,%rs3992,%rs915;
}
	// end inline asm
	// begin inline asm
	{add.f16 %rs4000,%rs3976,%rs3997;
}
	// end inline asm
	ld.shared.u16 	%rs4004, [%r110+198];
	// begin inline asm
	{mul.f16 %rs4003,%rs4004,%rs933;
}
	// end inline asm
	// begin inline asm
	{add.f16 %rs4006,%rs3982,%rs4003;
}
	// end inline asm
	// begin inline asm
	{mul.f16 %rs4009,%rs4004,%rs939;
}
	// end inline asm
	// begin inline asm
	{add.f16 %rs4012,%rs3988,%rs4009;
}
	// end inline asm
	ld.shared.u16 	%rs4016, [%r110+4358];
	// begin inline asm
	{mul.f16 %rs4015,%rs4016,%rs933;
}
	// end inline asm
	// begin inline asm
	{add.f16 %rs4018,%rs3994,%rs4015;
}
	// end inline asm
	// begin inline asm
	{mul.f16 %rs4021,%rs4016,%rs939;
}
	// end inline asm
	// begin inline asm
	{add.f16 %rs4024,%rs4000,%rs4021;
}
	// end inline asm
	ld.shared.u16 	%rs4028, [%r110+200];
	// begin inline asm
	{mul.f16 %rs4027,%rs4028,%rs957;
}
	// end inline asm
	// begin inline asm
	{add.f16 %rs4030,%rs4006,%rs4027;
}
	// end inline asm
	// begin inline asm
	{mul.f16 %rs4033,%rs4028,%rs963;
}
	// end inline asm
	// begin inline asm
	{add.f16 %rs4036,%rs4012,%rs4033;
}
	// end inline asm
	ld.shared.u16 	%rs4040, [%r110+4360];
	// begin inline asm
	{mul.f16 %rs4039,%rs4040,%rs957;
}
	// end inline asm
	// begin inline asm
	{add.f16 %rs4042,%rs4018,%rs4039;
}
	// end inline asm
	// begin inline asm
	{mul.f16 %rs4045,%rs4040,%rs963;
}
	// end inline asm
	// begin inline asm
	{add.f16 %rs4048,%rs4024,%rs4045;
}
	// end inline asm
	ld.shared.u16 	%rs4052, [%r110+202];
	// begin inline asm
	{mul.f16 %rs4051,%rs4052,%rs981;
}
	// end inline asm
	// begin inline asm
	{add.f16 %rs4054,%rs4030,%rs4051;
}
	// end inline asm
	// begin inline asm
	{mul.f16 %rs4057,%rs4052,%rs987;
}
	// end inline asm
	// begin inline asm
	{add.f16 %rs4060,%rs4036,%rs4057;
}
	// end inline asm
	ld.shared.u16 	%rs4064, [%r110+4362];
	// begin inline asm
	{mul.f16 %rs4063,%rs4064,%rs981;
}
	// end inline asm
	// begin inline asm
	{add.f16 %rs4066,%rs4042,%rs4063;
}
	// end inline asm
	// begin inline asm
	{mul.f16 %rs4069,%rs4064,%rs987;
}
	// end inline asm
	// begin inline asm
	{add.f16 %rs4072,%rs4048,%rs4069;
}
	// end inline asm
	ld.shared.u16 	%rs4076, [%r110+204];
	// begin inline asm
	{mul.f16 %rs4075,%rs4076,%rs1005;
}
	// end inline asm
	// begin inline asm
	{add.f16 %rs4078,%rs4054,%rs4075;
}
	// end inline asm
	// begin inline asm
	{mul.f16 %rs4081,%rs4076,%rs1011;
}
	// end inline asm
	// begin inline asm
	{add.f16 %rs4084,%rs4060,%rs4081;
}
	// end inline asm
	ld.shared.u16 	%rs4088, [%r110+4364];
	// begin inline asm
	{mul.f16 %rs4087,%rs4088,%rs1005;
}
	// end inline asm
	// begin inline asm
	{add.f16 %rs4090,%rs4066,%rs4087;
}
	// end inline asm
	// begin inline asm
	{mul.f16 %rs4093,%rs4088,%rs1011;
}
	// end inline asm
	// begin inline asm
	{add.f16 %rs4096,%rs4072,%rs4093;
}
	// end inline asm
	ld.shared.u16 	%rs4100, [%r110+206];
	// begin inline asm
	{mul.f16 %rs4099,%rs4100,%rs1029;
}
	// end inline asm
	// begin inline asm
	{add.f16 %rs4102,%rs4078,%rs4099;
}
	// end inline asm
	// begin inline asm
	{mul.f16 %rs4105,%rs4100,%rs1035;
}
	// end inline asm
	// begin inline asm
	{add.f16 %rs4108,%rs4084,%rs4105;
}
	// end inline asm
	ld.shared.u16 	%rs4112, [%r110+4366];
	// begin inline asm
	{mul.f16 %rs4111,%rs4112,%rs1029;
}
	// end inline asm
	// begin inline asm
	{add.f16 %rs4114,%rs4090,%rs4111;
}
	// end inline asm
	// begin inline asm
	{mul.f16 %rs4117,%rs4112,%rs1035;
}
	// end inline asm
	// begin inline asm
	{add.f16 %rs4120,%rs4096,%rs4117;
}
	// end inline asm
	ld.shared.u16 	%rs4124, [%r110+208];
	// begin inline asm
	{mul.f16 %rs4123,%rs4124,%rs1053;
}
	// end inline asm
	// begin inline asm
	{add.f16 %rs4126,%rs4102,%rs4123;
}
	// end inline asm
	// begin inline asm
	{mul.f16 %rs4129,%rs4124,%rs1059;
}
	// end inline asm
	// begin inline asm
	{add.f16 %rs4132,%rs4108,%rs4129;
}
	// end inline asm
	ld.shared.u16 	%rs4136, [%r110+4368];
	// begin inline asm
	{mul.f16 %rs4135,%rs4136,%rs1053;
}
	// end inline asm
	// begin inline asm
	{add.f16 %rs4138,%rs4114,%rs4135;
}
	// end inline asm
	// begin inline asm
	{mul.f16 %rs4141,%rs4136,%rs1059;
}
	// end inline asm
	// begin inline asm
	{add.f16 %rs4144,%rs4120,%rs4141;
}
	// end inline asm
	ld.shared.u16 	%rs4148, [%r110+210];
	// begin inline asm
	{mul.f16 %rs4147,%rs4148,%rs1077;
}
	// end inline asm
	// begin inline asm
	{add.f16 %rs4150,%rs4126,%rs4147;
}
	// end inline asm
	// begin inline asm
	{mul.f16 %rs4153,%rs4148,%rs1083;
}
	// end inline asm
	// begin inline asm
	{add.f16 %rs4156,%rs4132,%rs4153;
}
	// end inline asm
	ld.shared.u16 	%rs4160, [%r110+4370];
	// begin inline asm
	{mul.f16 %rs4159,%rs4160,%rs1077;
}
	// end inline asm
	// begin inline asm
	{add.f16 %rs4162,%rs4138,%rs4159;
}
	// end inline asm
	// begin inline asm
	{mul.f16 %rs4165,%rs4160,%rs1083;
}
	// end inline asm
	// begin inline asm
	{add.f16 %rs4168,%rs4144,%rs4165;
}
	// end inline asm
	ld.shared.u16 	%rs4172, [%r110+212];
	// begin inline asm
	{mul.f16 %rs4171,%rs4172,%rs1101;
}
	// end inline asm
	// begin inline asm
	{add.f16 %rs4174,%rs4150,%rs4171;
}
	// end inline asm
	// begin inline asm
	{mul.f16 %rs4177,%rs4172,%rs1107;
}
	// end inline asm
	// begin inline asm
	{add.f16 %rs4180,%rs4156,%rs4177;
}
	// end inline asm
	ld.shared.u16 	%rs4184, [%r110+4372];
	// begin inline asm
	{mul.f16 %rs4183,%rs4184,%rs1101;
}
	// end inline asm
	// begin inline asm
	{add.f16 %rs4186,%rs4162,%rs4183;
}
	// end inline asm
	// begin inline asm
	{mul.f16 %rs4189,%rs4184,%rs1107;
}
	// end inline asm
	// begin inline asm
	{add.f16 %rs4192,%rs4168,%rs4189;
}
	// end inline asm
	ld.shared.u16 	%rs4196, [%r110+214];
	// begin inline asm
	{mul.f16 %rs4195,%rs4196,%rs1125;
}
	// end inline asm
	// begin inline asm
	{add.f16 %rs4198,%rs4174,%rs4195;
}
	// end inline asm
	// begin inline asm
	{mul.f16 %rs4201,%rs4196,%rs1131;
}
	// end inline asm
	// begin inline asm
	{add.f16 %rs4204,%rs4180,%rs4201;
}
	// end inline asm
	ld.shared.u16 	%rs4208, [%r110+4374];
	// begin inline asm
	{mul.f16 %rs4207,%rs4208,%rs1125;
}
	// end inline asm
	// begin inline asm
	{add.f16 %rs4210,%rs4186,%rs4207;
}
	// end inline asm
	// begin inline asm
	{mul.f16 %rs4213,%rs4208,%rs1131;
}
	// end inline asm
	// begin inline asm
	{add.f16 %rs4216,%rs4192,%rs4213;
}
	// end inline asm
	ld.shared.u16 	%rs4220, [%r110+216];
	// begin inline asm
	{mul.f16 %rs4219,%rs4220,%rs1149;
}
	// end inline asm
	// begin inline asm
	{add.f16 %rs4222,%rs4198,%rs4219;
}
	// end inline asm
	// begin inline asm
	{mul.f16 %rs4225,%rs4220,%rs1155;
}
	// end inline asm
	// begin inline asm
	{add.f16 %rs4228,%rs4204,%rs4225;
}
	// end inline asm
	ld.shared.u16 	%rs4232, [%r110+4376];
	// begin inline asm
	{mul.f16 %rs4231,%rs4232,%rs1149;
}
	// end inline asm
	// begin inline asm
	{add.f16 %rs4234,%rs4210,%rs4231;
}
	// end inline asm
	// begin inline asm
	{mul.f16 %rs4237,%rs4232,%rs1155;
}
	// end inline asm
	// begin inline asm
	{add.f16 %rs4240,%rs4216,%rs4237;
}
	// end inline asm
	ld.shared.u16 	%rs4244, [%r110+218];
	// begin inline asm
	{mul.f16 %rs4243,%rs4244,%rs1173;
}
	// end inline asm
	// begin inline asm
	{add.f16 %rs4246,%rs4222,%rs4243;
}
	// end inline asm
	// begin inline asm
	{mul.f16 %rs4249,%rs4244,%rs1179;
}
	// end inline asm
	// begin inline asm
	{add.f16 %rs4252,%rs4228,%rs4249;
}
	// end inline asm
	ld.shared.u16 	%rs4256, [%r110+4378];
	// begin inline asm
	{mul.f16 %rs4255,%rs4256,%rs1173;
}
	// end inline asm
	// begin inline asm
	{add.f16 %rs4258,%rs4234,%rs4255;
}
	// end inline asm
	// begin inline asm
	{mul.f16 %rs4261,%rs4256,%rs1179;
}
	// end inline asm
	// begin inline asm
	{add.f16 %rs4264,%rs4240,%rs4261;
}
	// end inline asm
	ld.shared.u16 	%rs4268, [%r110+220];
	// begin inline asm
	{mul.f16 %rs4267,%rs4268,%rs1197;
}
	// end inline asm
	// begin inline asm
	{add.f16 %rs4270,%rs4246,%rs4267;
}
	// end inline asm
	// begin inline asm
	{mul.f16 %rs4273,%rs4268,%rs1203;
}
	// end inline asm
	// begin inline asm
	{add.f16 %rs4276,%rs4252,%rs4273;
}
	// end inline asm
	ld.shared.u16 	%rs4280, [%r110+4380];
	// begin inline asm
	{mul.f16 %rs4279,%rs4280,%rs1197;
}
	// end inline asm
	// begin inline asm
	{add.f16 %rs4282,%rs4258,%rs4279;
}
	// end inline asm
	// begin inline asm
	{mul.f16 %rs4285,%rs4280,%rs1203;
}
	// end inline asm
	// begin inline asm
	{add.f16 %rs4288,%rs4264,%rs4285;
}
	// end inline asm
	ld.shared.u16 	%rs4292, [%r110+222];
	// begin inline asm
	{mul.f16 %rs4291,%rs4292,%rs1221;
}
	// end inline asm
	// begin inline asm
	{add.f16 %rs4294,%rs4270,%rs4291;
}
	// end inline asm
	// begin inline asm
	{mul.f16 %rs4297,%rs4292,%rs1227;
}
	// end inline asm
	// begin inline asm
	{add.f16 %rs4300,%rs4276,%rs4297;
}
	// end inline asm
	ld.shared.u16 	%rs4304, [%r110+4382];
	// begin inline asm
	{mul.f16 %rs4303,%rs4304,%rs1221;
}
	// end inline asm
	// begin inline asm
	{add.f16 %rs4306,%rs4282,%rs4303;
}
	// end inline asm
	// begin inline asm
	{mul.f16 %rs4309,%rs4304,%rs1227;
}
	// end inline asm
	// begin inline asm
	{add.f16 %rs4312,%rs4288,%rs4309;
}
	// end inline asm
	ld.shared.u16 	%rs4316, [%r110+224];
	// begin inline asm
	{mul.f16 %rs4315,%rs4316,%rs1245;
}
	// end inline asm
	// begin inline asm
	{add.f16 %rs4318,%rs4294,%rs4315;
}
	// end inline asm
	// begin inline asm
	{mul.f16 %rs4321,%rs4316,%rs1251;
}
	// end inline asm
	// begin inline asm
	{add.f16 %rs4324,%rs4300,%rs4321;
}
	// end inline asm
	ld.shared.u16 	%rs4328, [%r110+4384];
	// begin inline asm
	{mul.f16 %rs4327,%rs4328,%rs1245;
}
	// end inline asm
	// begin inline asm
	{add.f16 %rs4330,%rs4306,%rs4327;
}
	// end inline asm
	// begin inline asm
	{mul.f16 %rs4333,%rs4328,%rs1251;
}
	// end inline asm
	// begin inline asm
	{add.f16 %rs4336,%rs4312,%rs4333;
}
	// end inline asm
	ld.shared.u16 	%rs4340, [%r110+226];
	// begin inline asm
	{mul.f16 %rs4339,%rs4340,%rs1269;
}
	// end inline asm
	// begin inline asm
	{add.f16 %rs4342,%rs4318,%rs4339;
}
	// end inline asm
	// begin inline asm
	{mul.f16 %rs4345,%rs4340,%rs1275;
}
	// end inline asm
	// begin inline asm
	{add.f16 %rs4348,%rs4324,%rs4345;
}
	// end inline asm
	ld.shared.u16 	%rs4352, [%r110+4386];
	// begin inline asm
	{mul.f16 %rs4351,%rs4352,%rs1269;
}
	// end inline asm
	// begin inline asm
	{add.f16 %rs4354,%rs4330,%rs4351;
}
	// end inline asm
	// begin inline asm
	{mul.f16 %rs4357,%rs4352,%rs1275;
}
	// end inline asm
	// begin inline asm
	{add.f16 %rs4360,%rs4336,%rs4357;
}
	// end inline asm
	ld.shared.u16 	%rs4364, [%r110+228];
	// begin inline asm
	{mul.f16 %rs4363,%rs4364,%rs1293;
}
	// end inline asm
	// begin inline asm
	{add.f16 %rs4366,%rs4342,%rs4363;
}
	// end inline asm
	// begin inline asm
	{mul.f16 %rs4369,%rs4364,%rs1299;
}
	// end inline asm
	// begin inline asm
	{add.f16 %rs4372,%rs4348,%rs4369;
}
	// end inline asm
	ld.shared.u16 	%rs4376, [%r110+4388];
	// begin inline asm
	{mul.f16 %rs4375,%rs4376,%rs1293;
}
	// end inline asm
	// begin inline asm
	{add.f16 %rs4378,%rs4354,%rs4375;
}
	// end inline asm
	// begin inline asm
	{mul.f16 %rs4381,%rs4376,%rs1299;
}
	// end inline asm
	// begin inline asm
	{add.f16 %rs4384,%rs4360,%rs4381;
}
	// end inline asm
	ld.shared.u16 	%rs4388, [%r110+230];
	// begin inline asm
	{mul.f16 %rs4387,%rs4388,%rs1317;
}
	// end inline asm
	// begin inline asm
	{add.f16 %rs4390,%rs4366,%rs4387;
}
	// end inline asm
	// begin inline asm
	{mul.f16 %rs4393,%rs4388,%rs1323;
}
	// end inline asm
	// begin inline asm
	{add.f16 %rs4396,%rs4372,%rs4393;
}
	// end inline asm
	ld.shared.u16 	%rs4400, [%r110+4390];
	// begin inline asm
	{mul.f16 %rs4399,%rs4400,%rs1317;
}
	// end inline asm
	// begin inline asm
	{add.f16 %rs4402,%rs4378,%rs4399;
}
	// end inline asm
	// begin inline asm
	{mul.f16 %rs4405,%rs4400,%rs1323;
}
	// end inline asm
	// begin inline asm
	{add.f16 %rs4408,%rs4384,%rs4405;
}
	// end inline asm
	ld.shared.u16 	%rs4412, [%r110+232];
	// begin inline asm
	{mul.f16 %rs4411,%rs4412,%rs1341;
}
	// end inline asm
	// begin inline asm
	{add.f16 %rs4414,%rs4390,%rs4411;
}
	// end inline asm
	// begin inline asm
	{mul.f16 %rs4417,%rs4412,%rs1347;
}
	// end inline asm
	// begin inline asm
	{add.f16 %rs4420,%rs4396,%rs4417;
}
	// end inline asm
	ld.shared.u16 	%rs4424, [%r110+4392];
	// begin inline asm
	{mul.f16 %rs4423,%rs4424,%rs1341;
}
	// end inline asm
	// begin inline asm
	{add.f16 %rs4426,%rs4402,%rs4423;
}
	// end inline asm
	// begin inline asm
	{mul.f16 %rs4429,%rs4424,%rs1347;
}
	// end inline asm
	// begin inline asm
	{add.f16 %rs4432,%rs4408,%rs4429;
}
	// end inline asm
	ld.shared.u16 	%rs4436, [%r110+234];
	// begin inline asm
	{mul.f16 %rs4435,%rs4436,%rs1365;
}
	// end inline asm
	// begin inline asm
	{add.f16 %rs4438,%rs4414,%rs4435;
}
	// end inline asm
	// begin inline asm
	{mul.f16 %rs4441,%rs4436,%rs1371;
}
	// end inline asm
	// begin inline asm
	{add.f16 %rs4444,%rs4420,%rs4441;
}
	// end inline asm
	ld.shared.u16 	%rs4448, [%r110+4394];
	// begin inline asm
	{mul.f16 %rs4447,%rs4448,%rs1365;
}
	// end inline asm
	// begin inline asm
	{add.f16 %rs4450,%rs4426,%rs4447;
}
	// end inline asm
	// begin inline asm
	{mul.f16 %rs4453,%rs4448,%rs1371;
}
	// end inline asm
	// begin inline asm
	{add.f16 %rs4456,%rs4432,%rs4453;
}
	// end inline asm
	ld.shared.u16 	%rs4460, [%r110+236];
	// begin inline asm
	{mul.f16 %rs4459,%rs4460,%rs1389;
}
	// end inline asm
	// begin inline asm
	{add.f16 %rs4462,%rs4438,%rs4459;
}
	// end inline asm
	// begin inline asm
	{mul.f16 %rs4465,%rs4460,%rs1395;
}
	// end inline asm
	// begin inline asm
	{add.f16 %rs4468,%rs4444,%rs4465;
}
	// end inline asm
	ld.shared.u16 	%rs4472, [%r110+4396];
	// begin inline asm
	{mul.f16 %rs4471,%rs4472,%rs1389;
}
	// end inline asm
	// begin inline asm
	{add.f16 %rs4474,%rs4450,%rs4471;
}
	// end inline asm
	// begin inline asm
	{mul.f16 %rs4477,%rs4472,%rs1395;
}
	// end inline asm
	// begin inline asm
	{add.f16 %rs4480,%rs4456,%rs4477;
}
	// end inline asm
	ld.shared.u16 	%rs4484, [%r110+238];
	// begin inline asm
	{mul.f16 %rs4483,%rs4484,%rs1413;
}
	// end inline asm
	// begin inline asm
	{add.f16 %rs4486,%rs4462,%rs4483;
}
	// end inline asm
	// begin inline asm
	{mul.f16 %rs4489,%rs4484,%rs1419;
}
	// end inline asm
	// begin inline asm
	{add.f16 %rs4492,%rs4468,%rs4489;
}
	// end inline asm
	ld.shared.u16 	%rs4496, [%r110+4398];
	// begin inline asm
	{mul.f16 %rs4495,%rs4496,%rs1413;
}
	// end inline asm
	// begin inline asm
	{add.f16 %rs4498,%rs4474,%rs4495;
}
	// end inline asm
	// begin inline asm
	{mul.f16 %rs4501,%rs4496,%rs1419;
}
	// end inline asm
	// begin inline asm
	{add.f16 %rs4504,%rs4480,%rs4501;
}
	// end inline asm
	ld.shared.u16 	%rs4508, [%r110+240];
	// begin inline asm
	{mul.f16 %rs4507,%rs4508,%rs1437;
}
	// end inline asm
	// begin inline asm
	{add.f16 %rs4510,%rs4486,%rs4507;
}
	// end inline asm
	// begin inline asm
	{mul.f16 %rs4513,%rs4508,%rs1443;
}
	// end inline asm
	// begin inline asm
	{add.f16 %rs4516,%rs4492,%rs4513;
}
	// end inline asm
	ld.shared.u16 	%rs4520, [%r110+4400];
	// begin inline asm
	{mul.f16 %rs4519,%rs4520,%rs1437;
}
	// end inline asm
	// begin inline asm
	{add.f16 %rs4522,%rs4498,%rs4519;
}
	// end inline asm
	// begin inline asm
	{mul.f16 %rs4525,%rs4520,%rs1443;
}
	// end inline asm
	// begin inline asm
	{add.f16 %rs4528,%rs4504,%rs4525;
}
	// end inline asm
	ld.shared.u16 	%rs4532, [%r110+242];
	// begin inline asm
	{mul.f16 %rs4531,%rs4532,%rs1461;
}
	// end inline asm
	// begin inline asm
	{add.f16 %rs4534,%rs4510,%rs4531;
}
	// end inline asm
	// begin inline asm
	{mul.f16 %rs4537,%rs4532,%rs1467;
}
	// end inline asm
	// begin inline asm
	{add.f16 %rs4540,%rs4516,%rs4537;
}
	// end inline asm
	ld.shared.u16 	%rs4544, [%r110+4402];
	// begin inline asm
	{mul.f16 %rs4543,%rs4544,%rs1461;
}
	// end inline asm
	// begin inline asm
	{add.f16 %rs4546,%rs4522,%rs4543;
}
	// end inline asm
	// begin inline asm
	{mul.f16 %rs4549,%rs4544,%rs1467;
}
	// end inline asm
	// begin inline asm
	{add.f16 %rs4552,%rs4528,%rs4549;
}
	// end inline asm
	ld.shared.u16 	%rs4556, [%r110+244];
	// begin inline asm
	{mul.f16 %rs4555,%rs4556,%rs1485;
}
	// end inline asm
	// begin inline asm
	{add.f16 %rs4558,%rs4534,%rs4555;
}
	// end inline asm
	// begin inline asm
	{mul.f16 %rs4561,%rs4556,%rs1491;
}
	// end inline asm
	// begin inline asm
	{add.f16 %rs4564,%rs4540,%rs4561;
}
	// end inline asm
	ld.shared.u16 	%rs4568, [%r110+4404];
	// begin inline asm
	{mul.f16 %rs4567,%rs4568,%rs1485;
}
	// end inline asm
	// begin inline asm
	{add.f16 %rs4570,%rs4546,%rs4567;
}
	// end inline asm
	// begin inline asm
	{mul.f16 %rs4573,%rs4568,%rs1491;
}
	// end inline asm
	// begin inline asm
	{add.f16 %rs4576,%rs4552,%rs4573;
}
	// end inline asm
	ld.shared.u16 	%rs4580, [%r110+246];
	// begin inline asm
	{mul.f16 %rs4579,%rs4580,%rs1509;
}
	// end inline asm
	// begin inline asm
	{add.f16 %rs4582,%rs4558,%rs4579;
}
	// end inline asm
	// begin inline asm
	{mul.f16 %rs4585,%rs4580,%rs1515;
}
	// end inline asm
	// begin inline asm
	{add.f16 %rs4588,%rs4564,%rs4585;
}
	// end inline asm
	ld.shared.u16 	%rs4592, [%r110+4406];
	// begin inline asm
	{mul.f16 %rs4591,%rs4592,%rs1509;
}
	// end inline asm
	// begin inline asm
	{add.f16 %rs4594,%rs4570,%rs4591;
}
	// end inline asm
	// begin inline asm
	{mul.f16 %rs4597,%rs4592,%rs1515;
}
	// end inline asm
	// begin inline asm
	{add.f16 %rs4600,%rs4576,%rs4597;
}
	// end inline asm
	ld.shared.u16 	%rs4604, [%r110+248];
	// begin inline asm
	{mul.f16 %rs4603,%rs4604,%rs1533;
}
	// end inline asm
	// begin inline asm
	{add.f16 %rs4606,%rs4582,%rs4603;
}
	// end inline asm
	// begin inline asm
	{mul.f16 %rs4609,%rs4604,%rs1539;
}
	// end inline asm
	// begin inline asm
	{add.f16 %rs4612,%rs4588,%rs4609;
}
	// end inline asm
	ld.shared.u16 	%rs4616, [%r110+4408];
	// begin inline asm
	{mul.f16 %rs4615,%rs4616,%rs1533;
}
	// end inline asm
	// begin inline asm
	{add.f16 %rs4618,%rs4594,%rs4615;
}
	// end inline asm
	// begin inline asm
	{mul.f16 %rs4621,%rs4616,%rs1539;
}
	// end inline asm
	// begin inline asm
	{add.f16 %rs4624,%rs4600,%rs4621;
}
	// end inline asm
	ld.shared.u16 	%rs4628, [%r110+250];
	// begin inline asm
	{mul.f16 %rs4627,%rs4628,%rs1557;
}
	// end inline asm
	// begin inline asm
	{add.f16 %rs4630,%rs4606,%rs4627;
}
	// end inline asm
	// begin inline asm
	{mul.f16 %rs4633,%rs4628,%rs1563;
}
	// end inline asm
	// begin inline asm
	{add.f16 %rs4636,%rs4612,%rs4633;
}
	// end inline asm
	ld.shared.u16 	%rs4640, [%r110+4410];
	// begin inline asm
	{mul.f16 %rs4639,%rs4640,%rs1557;
}
	// end inline asm
	// begin inline asm
	{add.f16 %rs4642,%rs4618,%rs4639;
}
	// end inline asm
	// begin inline asm
	{mul.f16 %rs4645,%rs4640,%rs1563;
}
	// end inline asm
	// begin inline asm
	{add.f16 %rs4648,%rs4624,%rs4645;
}
	// end inline asm
	ld.shared.u16 	%rs4652, [%r110+252];
	// begin inline asm
	{mul.f16 %rs4651,%rs4652,%rs1581;
}
	// end inline asm
	// begin inline asm
	{add.f16 %rs4654,%rs4630,%rs4651;
}
	// end inline asm
	// begin inline asm
	{mul.f16 %rs4657,%rs4652,%rs1587;
}
	// end inline asm
	// begin inline asm
	{add.f16 %rs4660,%rs4636,%rs4657;
}
	// end inline asm
	ld.shared.u16 	%rs4664, [%r110+4412];
	// begin inline asm
	{mul.f16 %rs4663,%rs4664,%rs1581;
}
	// end inline asm
	// begin inline asm
	{add.f16 %rs4666,%rs4642,%rs4663;
}
	// end inline asm
	// begin inline asm
	{mul.f16 %rs4669,%rs4664,%rs1587;
}
	// end inline asm
	// begin inline asm
	{add.f16 %rs4672,%rs4648,%rs4669;
}
	// end inline asm
	ld.shared.u16 	%rs4676, [%r110+254];
	// begin inline asm
	{mul.f16 %rs4675,%rs4676,%rs1605;
}
	// end inline asm
	// begin inline asm
	{add.f16 %rs4678,%rs4654,%rs4675;
}
	// end inline asm
	// begin inline asm
	{mul.f16 %rs4681,%rs4676,%rs1611;
}
	// end inline asm
	// begin inline asm
	{add.f16 %rs4684,%rs4660,%rs4681;
}
	// end inline asm
	ld.shared.u16 	%rs4688, [%r110+4414];
	// begin inline asm
	{mul.f16 %rs4687,%rs4688,%rs1605;
}
	// end inline asm
	// begin inline asm
	{add.f16 %rs4690,%rs4666,%rs4687;
}
	// end inline asm
	// begin inline asm
	{mul.f16 %rs4693,%rs4688,%rs1611;
}
	// end inline asm
	// begin inline asm
	{add.f16 %rs4696,%rs4672,%rs4693;
}
	// end inline asm
	ld.shared.u16 	%rs4700, [%r110+256];
	// begin inline asm
	{mul.f16 %rs4699,%rs4700,%rs1629;
}
	// end inline asm
	// begin inline asm
	{add.f16 %rs4702,%rs4678,%rs4699;
}
	// end inline asm
	// begin inline asm
	{mul.f16 %rs4705,%rs4700,%rs1635;
}
	// end inline asm
	// begin inline asm
	{add.f16 %rs4708,%rs4684,%rs4705;
}
	// end inline asm
	ld.shared.u16 	%rs4712, [%r110+4416];
	// begin inline asm
	{mul.f16 %rs4711,%rs4712,%rs1629;
}
	// end inline asm
	// begin inline asm
	{add.f16 %rs4714,%rs4690,%rs4711;
}
	// end inline asm
	// begin inline asm
	{mul.f16 %rs4717,%rs4712,%rs1635;
}
	// end inline asm
	// begin inline asm
	{add.f16 %rs4720,%rs4696,%rs4717;
}
	// end inline asm
	// begin inline asm
	{mul.f16 %rs4723,%rs3188,%rs1653;
}
	// end inline asm
	// begin inline asm
	{add.f16 %rs4726,%rs4745,%rs4723;
}
	// end inline asm
	// begin inline asm
	{mul.f16 %rs4729,%rs3188,%rs1659;
}
	// end inline asm
	// begin inline asm
	{add.f16 %rs4732,%rs4745,%rs4729;
}
	// end inline asm
	// begin inline asm
	{mul.f16 %rs4735,%rs3200,%rs1653;
}
	// end inline asm
	// begin inline asm
	{add.f16 %rs4738,%rs4745,%rs4735;
}
	// end inline asm
	// begin inline asm
	{mul.f16 %rs4741,%rs3200,%rs1659;
}
	// end inline asm
	// begin inline asm
	{add.f16 %rs4744,%rs4745,%rs4741;
}
	// end inline asm
	// begin inline asm
	{mul.f16 %rs4747,%rs3212,%rs1677;
}
	// end inline asm
	// begin inline asm
	{add.f16 %rs4750,%rs4726,%rs4747;
}
	// end inline asm
	// begin inline asm
	{mul.f16 %rs4753,%rs3212,%rs1683;
}
	// end inline asm
	// begin inline asm
	{add.f16 %rs4756,%rs4732,%rs4753;
}
	// end inline asm
	// begin inline asm
	{mul.f16 %rs4759,%rs3224,%rs1677;
}
	// end inline asm
	// begin inline asm
	{add.f16 %rs4762,%rs4738,%rs4759;
}
	// end inline asm
	// begin inline asm
	{mul.f16 %rs4765,%rs3224,%rs1683;
}
	// end inline asm
	// begin inline asm
	{add.f16 %rs4768,%rs4744,%rs4765;
}
	// end inline asm
	// begin inline asm
	{mul.f16 %rs4771,%rs3236,%rs1701;
}
	// end inline asm
	// begin inline asm
	{add.f16 %rs4774,%rs4750,%rs4771;
}
	// end inline asm
	// begin inline asm
	{mul.f16 %rs4777,%rs3236,%rs1707;
}
	// end inline asm
	// begin inline asm
	{add.f16 %rs4780,%rs4756,%rs4777;
}
	// end inline asm
	// begin inline asm
	{mul.f16 %rs4783,%rs3248,%rs1701;
}
	// end inline asm
	// begin inline asm
	{add.f16 %rs4786,%rs4762,%rs4783;
}
	// end inline asm
	// begin inline asm
	{mul.f16 %rs4789,%rs3248,%rs1707;
}
	// end inline asm
	// begin inline asm
	{add.f16 %rs4792,%rs4768,%rs4789;
}
	// end inline asm
	// begin inline asm
	{mul.f16 %rs4795,%rs3260,%rs1725;
}
	// end inline asm
	// begin inline asm
	{add.f16 %rs4798,%rs4774,%rs4795;
}
	// end inline asm
	// begin inline asm
	{mul.f16 %rs4801,%rs3260,%rs1731;
}
	// end inline asm
	// begin inline asm
	{add.f16 %rs4804,%rs4780,%rs4801;
}
	// end inline asm
	// begin inline asm
	{mul.f16 %rs4807,%rs3272,%rs1725;
}
	// end inline asm
	// begin inline asm
	{add.f16 %rs4810,%rs4786,%rs4807;
}
	// end inline asm
	// begin inline asm
	{mul.f16 %rs4813,%rs3272,%rs1731;
}
	// end inline asm
	// begin inline asm
	{add.f16 %rs4816,%rs4792,%rs4813;
}
	// end inline asm
	// begin inline asm
	{mul.f16 %rs4819,%rs3284,%rs1749;
}
	// end inline asm
	// begin inline asm
	{add.f16 %rs4822,%rs4798,%rs4819;
}
	// end inline asm
	// begin inline asm
	{mul.f16 %rs4825,%rs3284,%rs1755;
}
	// end inline asm
	// begin inline asm
	{add.f16 %rs4828,%rs4804,%rs4825;
}
	// end inline asm
	// begin inline asm
	{mul.f16 %rs4831,%rs3296,%rs1749;
}
	// end inline asm
	// begin inline asm
	{add.f16 %rs4834,%rs4810,%rs4831;
}
	// end inline asm
	// begin inline asm
	{mul.f16 %rs4837,%rs3296,%rs1755;
}
	// end inline asm
	// begin inline asm
	{add.f16 %rs4840,%rs4816,%rs4837;
}
	// end inline asm
	// begin inline asm
	{mul.f16 %rs4843,%rs3308,%rs1773;
}
	// end inline asm
	// begin inline asm
	{add.f16 %rs4846,%rs4822,%rs4843;
}
	// end inline asm
	// begin inline asm
	{mul.f16 %rs4849,%rs3308,%rs1779;
}
	// end inline asm
	// begin inline asm
	{add.f16 %rs4852,%rs4828,%rs4849;
}
	// end inline asm
	// begin inline asm
	{mul.f16 %rs4855,%rs3320,%rs1773;
}
	// end inline asm
	// begin inline asm
	{add.f16 %rs4858,%rs4834,%rs4855;
}
	// end inline asm
	// begin inline asm
	{mul.f16 %rs4861,%rs3320,%rs1779;
}
	// end inline asm
	// begin inline asm
	{add.f16 %rs4864,%rs4840,%rs4861;
}
	// end inline asm
	// begin inline asm
	{mul.f16 %rs4867,%rs3332,%rs1797;
}
	// end inline asm
	// begin inline asm
	{add.f16 %rs4870,%rs4846,%rs4867;
}
	// end inline asm
	// begin inline asm
	{mul.f16 %rs4873,%rs3332,%rs1803;
}
	// end inline asm
	// begin inline asm
	{add.f16 %rs4876,%rs4852,%rs4873;
}
	// end inline asm
	// begin inline asm
	{mul.f16 %rs4879,%rs3344,%rs1797;
}
	// end inline asm
	// begin inline asm
	{add.f16 %rs4882,%rs4858,%rs4879;
}
	// end inline asm
	// begin inline asm
	{mul.f16 %rs4885,%rs3344,%rs1803;
}
	// end inline asm
	// begin inline asm
	{add.f16 %rs4888,%rs4864,%rs4885;
}
	// end inline asm
	// begin inline asm
	{mul.f16 %rs4891,%rs3356,%rs1821;
}
	// end inline asm
	// begin inline asm
	{add.f16 %rs4894,%rs4870,%rs4891;
}
	// end inline asm
	// begin inline asm
	{mul.f16 %rs4897,%rs3356,%rs1827;
}
	// end inline asm
	// begin inline asm
	{add.f16 %rs4900,%rs4876,%rs4897;
}
	// end inline asm
	// begin inline asm
	{mul.f16 %rs4903,%rs3368,%rs1821;
}
	// end inline asm
	// begin inline asm
	{add.f16 %rs4906,%rs4882,%rs4903;
}
	// end inline asm
	// begin inline asm
	{mul.f16 %rs4909,%rs3368,%rs1827;
}
	// end inline asm
	// begin inline asm
	{add.f16 %rs4912,%rs4888,%rs4909;
}
	// end inline asm
	// begin inline asm
	{mul.f16 %rs4915,%rs3380,%rs1845;
}
	// end inline asm
	// begin inline asm
	{add.f16 %rs4918,%rs4894,%rs4915;
}
	// end inline asm
	// begin inline asm
	{mul.f16 %rs4921,%rs3380,%rs1851;
}
	// end inline asm
	// begin inline asm
	{add.f16 %rs4924,%rs4900,%rs4921;
}
	// end inline asm
	// begin inline asm
	{mul.f16 %rs4927,%rs3392,%rs1845;
}
	// end inline asm
	// begin inline asm
	{add.f16 %rs4930,%rs4906,%rs4927;
}
	// end inline asm
	// begin inline asm
	{mul.f16 %rs4933,%rs3392,%rs1851;
}
	// end inline asm
	// begin inline asm
	{add.f16 %rs4936,%rs4912,%rs4933;
}
	// end inline asm
	// begin inline asm
	{mul.f16 %rs4939,%rs3404,%rs1869;
}
	// end inline asm
	// begin inline asm
	{add.f16 %rs4942,%rs4918,%rs4939;
}
	// end inline asm
	// begin inline asm
	{mul.f16 %rs4945,%rs3404,%rs1875;
}
	// end inline asm
	// begin inline asm
	{add.f16 %rs4948,%rs4924,%rs4945;
}
	// end inline asm
	// begin inline asm
	{mul.f16 %rs4951,%rs3416,%rs1869;
}
	// end inline asm
	// begin inline asm
	{add.f16 %rs4954,%rs4930,%rs4951;
}
	// end inline asm
	// begin inline asm
	{mul.f16 %rs4957,%rs3416,%rs1875;
}
	// end inline asm
	// begin inline asm
	{add.f16 %rs4960,%rs4936,%rs4957;
}
	// end inline asm
	// begin inline asm
	{mul.f16 %rs4963,%rs3428,%rs1893;
}
	// end inline asm
	// begin inline asm
	{add.f16 %rs4966,%rs4942,%rs4963;
}
	// end inline asm
	// begin inline asm
	{mul.f16 %rs4969,%rs3428,%rs1899;
}
	// end inline asm
	// begin inline asm
	{add.f16 %rs4972,%rs4948,%rs4969;
}
	// end inline asm
	// begin inline asm
	{mul.f16 %rs4975,%rs3440,%rs1893;
}
	// end inline asm
	// begin inline asm
	{add.f16 %rs4978,%rs4954,%rs4975;
}
	// end inline asm
	// begin inline asm
	{mul.f16 %rs4981,%rs3440,%rs1899;
}
	// end inline asm
	// begin inline asm
	{add.f16 %rs4984,%rs4960,%rs4981;
}
	// end inline asm
	// begin inline asm
	{mul.f16 %rs4987,%rs3452,%rs1917;
}
	// end inline asm
	// begin inline asm
	{add.f16 %rs4990,%rs4966,%rs4987;
}
	// end inline asm
	// begin inline asm
	{mul.f16 %rs4993,%rs3452,%rs1923;
}
	// end inline asm
	// begin inline asm
	{add.f16 %rs4996,%rs4972,%rs4993;
}
	// end inline asm
	// begin inline asm
	{mul.f16 %rs4999,%rs3464,%rs1917;
}
	// end inline asm
	// begin inline asm
	{add.f16 %rs5002,%rs4978,%rs4999;
}
	// end inline asm
	// begin inline asm
	{mul.f16 %rs5005,%rs3464,%rs1923;
}
	// end inline asm
	// begin inline asm
	{add.f16 %rs5008,%rs4984,%rs5005;
}
	// end inline asm
	// begin inline asm
	{mul.f16 %rs5011,%rs3476,%rs1941;
}
	// end inline asm
	// begin inline asm
	{add.f16 %rs5014,%rs4990,%rs5011;
}
	// end inline asm
	// begin inline asm
	{mul.f16 %rs5017,%rs3476,%rs1947;
}
	// end inline asm
	// begin inline asm
	{add.f16 %rs5020,%rs4996,%rs5017;
}
	// end inline asm
	// begin inline asm
	{mul.f16 %rs5023,%rs3488,%rs1941;
}
	// end inline asm
	// begin inline asm
	{add.f16 %rs5026,%rs5002,%rs5023;
}
	// end inline asm
	// begin inline asm
	{mul.f16 %rs5029,%rs3488,%rs1947;
}
	// end inline asm
	// begin inline asm
	{add.f16 %rs5032,%rs5008,%rs5029;
}
	// end inline asm
	// begin inline asm
	{mul.f16 %rs5035,%rs3500,%rs1965;
}
	// end inline asm
	// begin inline asm
	{add.f16 %rs5038,%rs5014,%rs5035;
}
	// end inline asm
	// begin inline asm
	{mul.f16 %rs5041,%rs3500,%rs1971;
}
	// end inline asm
	// begin inline asm
	{add.f16 %rs5044,%rs5020,%rs5041;
}
	// end inline asm
	// begin inline asm
	{mul.f16 %rs5047,%rs3512,%rs1965;
}
	// end inline asm
	// begin inline asm
	{add.f16 %rs5050,%rs5026,%rs5047;
}
	// end inline asm
	// begin inline asm
	{mul.f16 %rs5053,%rs3512,%rs1971;
}
	// end inline asm
	// begin inline asm
	{add.f16 %rs5056,%rs5032,%rs5053;
}
	// end inline asm
	// begin inline asm
	{mul.f16 %rs5059,%rs3524,%rs1989;
}
	// end inline asm
	// begin inline asm
	{add.f16 %rs5062,%rs5038,%rs5059;
}
	// end inline asm
	// begin inline asm
	{mul.f16 %rs5065,%rs3524,%rs1995;
}
	// end inline asm
	// begin inline asm
	{add.f16 %rs5068,%rs5044,%rs5065;
}
	// end inline asm
	// begin inline asm
	{mul.f16 %rs5071,%rs3536,%rs1989;
}
	// end inline asm
	// begin inline asm
	{add.f16 %rs5074,%rs5050,%rs5071;
}
	// end inline asm
	// begin inline asm
	{mul.f16 %rs5077,%rs3536,%rs1995;
}
	// end inline asm
	// begin inline asm
	{add.f16 %rs5080,%rs5056,%rs5077;
}
	// end inline asm
	// begin inline asm
	{mul.f16 %rs5083,%rs3548,%rs2013;
}
	// end inline asm
	// begin inline asm
	{add.f16 %rs5086,%rs5062,%rs5083;
}
	// end inline asm
	// begin inline asm
	{mul.f16 %rs5089,%rs3548,%rs2019;
}
	// end inline asm
	// begin inline asm
	{add.f16 %rs5092,%rs5068,%rs5089;
}
	// end inline asm
	// begin inline asm
	{mul.f16 %rs5095,%rs3560,%rs2013;
}
	// end inline asm
	// begin inline asm
	{add.f16 %rs5098,%rs5074,%rs5095;
}
	// end inline asm
	// begin inline asm
	{mul.f16 %rs5101,%rs3560,%rs2019;
}
	// end inline asm
	// begin inline asm
	{add.f16 %rs5104,%rs5080,%rs5101;
}
	// end inline asm
	// begin inline asm
	{mul.f16 %rs5107,%rs3572,%rs2037;
}
	// end inline asm
	// begin inline asm
	{add.f16 %rs5110,%rs5086,%rs5107;
}
	// end inline asm
	// begin inline asm
	{mul.f16 %rs5113,%rs3572,%rs2043;
}
	// end inline asm
	// begin inline asm
	{add.f16 %rs5116,%rs5092,%rs5113;
}
	// end inline asm
	// begin inline asm
	{mul.f16 %rs5119,%rs3584,%rs2037;
}
	// end inline asm
	// begin inline asm
	{add.f16 %rs5122,%rs5098,%rs5119;
}
	// end inline asm
	// begin inline asm
	{mul.f16 %rs5125,%rs3584,%rs2043;
}
	// end inline asm
	// begin inline asm
	{add.f16 %rs5128,%rs5104,%rs5125;
}
	// end inline asm
	// begin inline asm
	{mul.f16 %rs5131,%rs3596,%rs2061;
}
	// end inline asm
	// begin inline asm
	{add.f16 %rs5134,%rs5110,%rs5131;
}
	// end inline asm
	// begin inline asm
	{mul.f16 %rs5137,%rs3596,%rs2067;
}
	// end inline asm
	// begin inline asm
	{add.f16 %rs5140,%rs5116,%rs5137;
}
	// end inline asm
	// begin inline asm
	{mul.f16 %rs5143,%rs3608,%rs2061;
}
	// end inline asm
	// begin inline asm
	{add.f16 %rs5146,%rs5122,%rs5143;
}
	// end inline asm
	// begin inline asm
	{mul.f16 %rs5149,%rs3608,%rs2067;
}
	// end inline asm
	// begin inline asm
	{add.f16 %rs5152,%rs5128,%rs5149;
}
	// end inline asm
	// begin inline asm
	{mul.f16 %rs5155,%rs3620,%rs2085;
}
	// end inline asm
	// begin inline asm
	{add.f16 %rs5158,%rs5134,%rs5155;
}
	// end inline asm
	// begin inline asm
	{mul.f16 %rs5161,%rs3620,%rs2091;
}
	// end inline asm
	// begin inline asm
	{add.f16 %rs5164,%rs5140,%rs5161;
}
	// end inline asm
	// begin inline asm
	{mul.f16 %rs5167,%rs3632,%rs2085;
}
	// end inline asm
	// begin inline asm
	{add.f16 %rs5170,%rs5146,%rs5167;
}
	// end inline asm
	// begin inline asm
	{mul.f16 %rs5173,%rs3632,%rs2091;
}
	// end inline asm
	// begin inline asm
	{add.f16 %rs5176,%rs5152,%rs5173;
}
	// end inline asm
	// begin inline asm
	{mul.f16 %rs5179,%rs3644,%rs2109;
}
	// end inline asm
	// begin inline asm
	{add.f16 %rs5182,%rs5158,%rs5179;
}
	// end inline asm
	// begin inline asm
	{mul.f16 %rs5185,%rs3644,%rs2115;
}
	// end inline asm
	// begin inline asm
	{add.f16 %rs5188,%rs5164,%rs5185;
}
	// end inline asm
	// begin inline asm
	{mul.f16 %rs5191,%rs3656,%rs2109;
}
	// end inline asm
	// begin inline asm
	{add.f16 %rs5194,%rs5170,%rs5191;
}
	// end inline asm
	// begin inline asm
	{mul.f16 %rs5197,%rs3656,%rs2115;
}
	// end inline asm
	// begin inline asm
	{add.f16 %rs5200,%rs5176,%rs5197;
}
	// end inline asm
	// begin inline asm
	{mul.f16 %rs5203,%rs3668,%rs2133;
}
	// end inline asm
	// begin inline asm
	{add.f16 %rs5206,%rs5182,%rs5203;
}
	// end inline asm
	// begin inline asm
	{mul.f16 %rs5209,%rs3668,%rs2139;
}
	// end inline asm
	// begin inline asm
	{add.f16 %rs5212,%rs5188,%rs5209;
}
	// end inline asm
	// begin inline asm
	{mul.f16 %rs5215,%rs3680,%rs2133;
}
	// end inline asm
	// begin inline asm
	{add.f16 %rs5218,%rs5194,%rs5215;
}
	// end inline asm
	// begin inline asm
	{mul.f16 %rs5221,%rs3680,%rs2139;
}
	// end inline asm
	// begin inline asm
	{add.f16 %rs5224,%rs5200,%rs5221;
}
	// end inline asm
	// begin inline asm
	{mul.f16 %rs5227,%rs3692,%rs2157;
}
	// end inline asm
	// begin inline asm
	{add.f16 %rs5230,%rs5206,%rs5227;
}
	// end inline asm
	// begin inline asm
	{mul.f16 %rs5233,%rs3692,%rs2163;
}
	// end inline asm
	// begin inline asm
	{add.f16 %rs5236,%rs5212,%rs5233;
}
	// end inline asm
	// begin inline asm
	{mul.f16 %rs5239,%rs3704,%rs2157;
}
	// end inline asm
	// begin inline asm
	{add.f16 %rs5242,%rs5218,%rs5239;
}
	// end inline asm
	// begin inline asm
	{mul.f16 %rs5245,%rs3704,%rs2163;
}
	// end inline asm
	// begin inline asm
	{add.f16 %rs5248,%rs5224,%rs5245;
}
	// end inline asm
	// begin inline asm
	{mul.f16 %rs5251,%rs3716,%rs2181;
}
	// end inline asm
	// begin inline asm
	{add.f16 %rs5254,%rs5230,%rs5251;
}
	// end inline asm
	// begin inline asm
	{mul.f16 %rs5257,%rs3716,%rs2187;
}
	// end inline asm
	// begin inline asm
	{add.f16 %rs5260,%rs5236,%rs5257;
}
	// end inline asm
	// begin inline asm
	{mul.f16 %rs5263,%rs3728,%rs2181;
}
	// end inline asm
	// begin inline asm
	{add.f16 %rs5266,%rs5242,%rs5263;
}
	// end inline asm
	// begin inline asm
	{mul.f16 %rs5269,%rs3728,%rs2187;
}
	// end inline asm
	// begin inline asm
	{add.f16 %rs5272,%rs5248,%rs5269;
}
	// end inline asm
	// begin inline asm
	{mul.f16 %rs5275,%rs3740,%rs2205;
}
	// end inline asm
	// begin inline asm
	{add.f16 %rs5278,%rs5254,%rs5275;
}
	// end inline asm
	// begin inline asm
	{mul.f16 %rs5281,%rs3740,%rs2211;
}
	// end inline asm
	// begin inline asm
	{add.f16 %rs5284,%rs5260,%rs5281;
}
	// end inline asm
	// begin inline asm
	{mul.f16 %rs5287,%rs3752,%rs2205;
}
	// end inline asm
	// begin inline asm
	{add.f16 %rs5290,%rs5266,%rs5287;
}
	// end inline asm
	// begin inline asm
	{mul.f16 %rs5293,%rs3752,%rs2211;
}
	// end inline asm
	// begin inline asm
	{add.f16 %rs5296,%rs5272,%rs5293;
}
	// end inline asm
	// begin inline asm
	{mul.f16 %rs5299,%rs3764,%rs2229;
}
	// end inline asm
	// begin inline asm
	{add.f16 %rs5302,%rs5278,%rs5299;
}
	// end inline asm
	// begin inline asm
	{mul.f16 %rs5305,%rs3764,%rs2235;
}
	// end inline asm
	// begin inline asm
	{add.f16 %rs5308,%rs5284,%rs5305;
}
	// end inline asm
	// begin inline asm
	{mul.f16 %rs5311,%rs3776,%rs2229;
}
	// end inline asm
	// begin inline asm
	{add.f16 %rs5314,%rs5290,%rs5311;
}
	// end inline asm
	// begin inline asm
	{mul.f16 %rs5317,%rs3776,%rs2235;
}
	// end inline asm
	// begin inline asm
	{add.f16 %rs5320,%rs5296,%rs5317;
}
	// end inline asm
	// begin inline asm
	{mul.f16 %rs5323,%rs3788,%rs2253;
}
	// end inline asm
	// begin inline asm
	{add.f16 %rs5326,%rs5302,%rs5323;
}
	// end inline asm
	// begin inline asm
	{mul.f16 %rs5329,%rs3788,%rs2259;
}
	// end inline asm
	// begin inline asm
	{add.f16 %rs5332,%rs5308,%rs5329;
}
	// end inline asm
	// begin inline asm
	{mul.f16 %rs5335,%rs3800,%rs2253;
}
	// end inline asm
	// begin inline asm
	{add.f16 %rs5338,%rs5314,%rs5335;
}
	// end inline asm
	// begin inline asm
	{mul.f16 %rs5341,%rs3800,%rs2259;
}
	// end inline asm
	// begin inline asm
	{add.f16 %rs5344,%rs5320,%rs5341;
}
	// end inline asm
	// begin inline asm
	{mul.f16 %rs5347,%rs3812,%rs2277;
}
	// end inline asm
	// begin inline asm
	{add.f16 %rs5350,%rs5326,%rs5347;
}
	// end inline asm
	// begin inline asm
	{mul.f16 %rs5353,%rs3812,%rs2283;
}
	// end inline asm
	// begin inline asm
	{add.f16 %rs5356,%rs5332,%rs5353;
}
	// end inline asm
	// begin inline asm
	{mul.f16 %rs5359,%rs3824,%rs2277;
}
	// end inline asm
	// begin inline asm
	{add.f16 %rs5362,%rs5338,%rs5359;
}
	// end inline asm
	// begin inline asm
	{mul.f16 %rs5365,%rs3824,%rs2283;
}
	// end inline asm
	// begin inline asm
	{add.f16 %rs5368,%rs5344,%rs5365;
}
	// end inline asm
	// begin inline asm
	{mul.f16 %rs5371,%rs3836,%rs2301;
}
	// end inline asm
	// begin inline asm
	{add.f16 %rs5374,%rs5350,%rs5371;
}
	// end inline asm
	// begin inline asm
	{mul.f16 %rs5377,%rs3836,%rs2307;
}
	// end inline asm
	// begin inline asm
	{add.f16 %rs5380,%rs5356,%rs5377;
}
	// end inline asm
	// begin inline asm
	{mul.f16 %rs5383,%rs3848,%rs2301;
}
	// end inline asm
	// begin inline asm
	{add.f16 %rs5386,%rs5362,%rs5383;
}
	// end inline asm
	// begin inline asm
	{mul.f16 %rs5389,%rs3848,%rs2307;
}
	// end inline asm
	// begin inline asm
	{add.f16 %rs5392,%rs5368,%rs5389;
}
	// end inline asm
	// begin inline asm
	{mul.f16 %rs5395,%rs3860,%rs2325;
}
	// end inline asm
	// begin inline asm
	{add.f16 %rs5398,%rs5374,%rs5395;
}
	// end inline asm
	// begin inline asm
	{mul.f16 %rs5401,%rs3860,%rs2331;
}
	// end inline asm
	// begin inline asm
	{add.f16 %rs5404,%rs5380,%rs5401;
}
	// end inline asm
	// begin inline asm
	{mul.f16 %rs5407,%rs3872,%rs2325;
}
	// end inline asm
	// begin inline asm
	{add.f16 %rs5410,%rs5386,%rs5407;
}
	// end inline asm
	// begin inline asm
	{mul.f16 %rs5413,%rs3872,%rs2331;
}
	// end inline asm
	// begin inline asm
	{add.f16 %rs5416,%rs5392,%rs5413;
}
	// end inline asm
	// begin inline asm
	{mul.f16 %rs5419,%rs3884,%rs2349;
}
	// end inline asm
	// begin inline asm
	{add.f16 %rs5422,%rs5398,%rs5419;
}
	// end inline asm
	// begin inline asm
	{mul.f16 %rs5425,%rs3884,%rs2355;
}
	// end inline asm
	// begin inline asm
	{add.f16 %rs5428,%rs5404,%rs5425;
}
	// end inline asm
	// begin inline asm
	{mul.f16 %rs5431,%rs3896,%rs2349;
}
	// end inline asm
	// begin inline asm
	{add.f16 %rs5434,%rs5410,%rs5431;
}
	// end inline asm
	// begin inline asm
	{mul.f16 %rs5437,%rs3896,%rs2355;
}
	// end inline asm
	// begin inline asm
	{add.f16 %rs5440,%rs5416,%rs5437;
}
	// end inline asm
	// begin inline asm
	{mul.f16 %rs5443,%rs3908,%rs2373;
}
	// end inline asm
	// begin inline asm
	{add.f16 %rs5446,%rs5422,%rs5443;
}
	// end inline asm
	// begin inline asm
	{mul.f16 %rs5449,%rs3908,%rs2379;
}
	// end inline asm
	// begin inline asm
	{add.f16 %rs5452,%rs5428,%rs5449;
}
	// end inline asm
	// begin inline asm
	{mul.f16 %rs5455,%rs3920,%rs2373;
}
	// end inline asm
	// begin inline asm
	{add.f16 %rs5458,%rs5434,%rs5455;
}
	// end inline asm
	// begin inline asm
	{mul.f16 %rs5461,%rs3920,%rs2379;
}
	// end inline asm
	// begin inline asm
	{add.f16 %rs5464,%rs5440,%rs5461;
}
	// end inline asm
	// begin inline asm
	{mul.f16 %rs5467,%rs3932,%rs2397;
}
	// end inline asm
	// begin inline asm
	{add.f16 %rs5470,%rs5446,%rs5467;
}
	// end inline asm
	// begin inline asm
	{mul.f16 %rs5473,%rs3932,%rs2403;
}
	// end inline asm
	// begin inline asm
	{add.f16 %rs5476,%rs5452,%rs5473;
}
	// end inline asm
	// begin inline asm
	{mul.f16 %rs5479,%rs3944,%rs2397;
}
	// end inline asm
	// begin inline asm
	{add.f16 %rs5482,%rs5458,%rs5479;
}
	// end inline asm
	// begin inline asm
	{mul.f16 %rs5485,%rs3944,%rs2403;
}
	// end inline asm
	// begin inline asm
	{add.f16 %rs5488,%rs5464,%rs5485;
}
	// end inline asm
	// begin inline asm
	{mul.f16 %rs5491,%rs3956,%rs2421;
}
	// end inline asm
	// begin inline asm
	{add.f16 %rs5494,%rs5470,%rs5491;
}
	// end inline asm
	// begin inline asm
	{mul.f16 %rs5497,%rs3956,%rs2427;
}
	// end inline asm
	// begin inline asm
	{add.f16 %rs5500,%rs5476,%rs5497;
}
	// end inline asm
	// begin inline asm
	{mul.f16 %rs5503,%rs3968,%rs2421;
}
	// end inline asm
	// begin inline asm
	{add.f16 %rs5506,%rs5482,%rs5503;
}
	// end inline asm
	// begin inline asm
	{mul.f16 %rs5509,%rs3968,%rs2427;
}
	// end inline asm
	// begin inline asm
	{add.f16 %rs5512,%rs5488,%rs5509;
}
	// end inline asm
	// begin inline asm
	{mul.f16 %rs5515,%rs3980,%rs2445;
}
	// end inline asm
	// begin inline asm
	{add.f16 %rs5518,%rs5494,%rs5515;
}
	// end inline asm
	// begin inline asm
	{mul.f16 %rs5521,%rs3980,%rs2451;
}
	// end inline asm
	// begin inline asm
	{add.f16 %rs5524,%rs5500,%rs5521;
}
	// end inline asm
	// begin inline asm
	{mul.f16 %rs5527,%rs3992,%rs2445;
}
	// end inline asm
	// begin inline asm
	{add.f16 %rs5530,%rs5506,%rs5527;
}
	// end inline asm
	// begin inline asm
	{mul.f16 %rs5533,%rs3992,%rs2451;
}
	// end inline asm
	// begin inline asm
	{add.f16 %rs5536,%rs5512,%rs5533;
}
	// end inline asm
	// begin inline asm
	{mul.f16 %rs5539,%rs4004,%rs2469;
}
	// end inline asm
	// begin inline asm
	{add.f16 %rs5542,%rs5518,%rs5539;
}
	// end inline asm
	// begin inline asm
	{mul.f16 %rs5545,%rs4004,%rs2475;
}
	// end inline asm
	// begin inline asm
	{add.f16 %rs5548,%rs5524,%rs5545;
}
	// end inline asm
	// begin inline asm
	{mul.f16 %rs5551,%rs4016,%rs2469;
}
	// end inline asm
	// begin inline asm
	{add.f16 %rs5554,%rs5530,%rs5551;
}
	// end inline asm
	// begin inline asm
	{mul.f16 %rs5557,%rs4016,%rs2475;
}
	// end inline asm
	// begin inline asm
	{add.f16 %rs5560,%rs5536,%rs5557;
}
	// end inline asm
	// begin inline asm
	{mul.f16 %rs5563,%rs4028,%rs2493;
}
	// end inline asm
	// begin inline asm
	{add.f16 %rs5566,%rs5542,%rs5563;
}
	// end inline asm
	// begin inline asm
	{mul.f16 %rs5569,%rs4028,%rs2499;
}
	// end inline asm
	// begin inline asm
	{add.f16 %rs5572,%rs5548,%rs5569;
}
	// end inline asm
	// begin inline asm
	{mul.f16 %rs5575,%rs4040,%rs2493;
}
	// end inline asm
	// begin inline asm
	{add.f16 %rs5578,%rs5554,%rs5575;
}
	// end inline asm
	// begin inline asm
	{mul.f16 %rs5581,%rs4040,%rs2499;
}
	// end inline asm
	// begin inline asm
	{add.f16 %rs5584,%rs5560,%rs5581;
}
	// end inline asm
	// begin inline asm
	{mul.f16 %rs5587,%rs4052,%rs2517;
}
	// end inline asm
	// begin inline asm
	{add.f16 %rs5590,%rs5566,%rs5587;
}
	// end inline asm
	// begin inline asm
	{mul.f16 %rs5593,%rs4052,%rs2523;
}
	// end inline asm
	// begin inline asm
	{add.f16 %rs5596,%rs5572,%rs5593;
}
	// end inline asm
	// begin inline asm
	{mul.f16 %rs5599,%rs4064,%rs2517;
}
	// end inline asm
	// begin inline asm
	{add.f16 %rs5602,%rs5578,%rs5599;
}
	// end inline asm
	// begin inline asm
	{mul.f16 %rs5605,%rs4064,%rs2523;
}
	// end inline asm
	// begin inline asm
	{add.f16 %rs5608,%rs5584,%rs5605;
}
	// end inline asm
	// begin inline asm
	{mul.f16 %rs5611,%rs4076,%rs2541;
}
	// end inline asm
	// begin inline asm
	{add.f16 %rs5614,%rs5590,%rs5611;
}
	// end inline asm
	// begin inline asm
	{mul.f16 %rs5617,%rs4076,%rs2547;
}
	// end inline asm
	// begin inline asm
	{add.f16 %rs5620,%rs5596,%rs5617;
}
	// end inline asm
	// begin inline asm
	{mul.f16 %rs5623,%rs4088,%rs2541;
}
	// end inline asm
	// begin inline asm
	{add.f16 %rs5626,%rs5602,%rs5623;
}
	// end inline asm
	// begin inline asm
	{mul.f16 %rs5629,%rs4088,%rs2547;
}
	// end inline asm
	// begin inline asm
	{add.f16 %rs5632,%rs5608,%rs5629;
}
	// end inline asm
	// begin inline asm
	{mul.f16 %rs5635,%rs4100,%rs2565;
}
	// end inline asm
	// begin inline asm
	{add.f16 %rs5638,%rs5614,%rs5635;
}
	// end inline asm
	// begin inline asm
	{mul.f16 %rs5641,%rs4100,%rs2571;
}
	// end inline asm
	// begin inline asm
	{add.f16 %rs5644,%rs5620,%rs5641;
}
	// end inline asm
	// begin inline asm
	{mul.f16 %rs5647,%rs4112,%rs2565;
}
	// end inline asm
	// begin inline asm
	{add.f16 %rs5650,%rs5626,%rs5647;
}
	// end inline asm
	// begin inline asm
	{mul.f16 %rs5653,%rs4112,%rs2571;
}
	// end inline asm
	// begin inline asm
	{add.f16 %rs5656,%rs5632,%rs5653;
}
	// end inline asm
	// begin inline asm
	{mul.f16 %rs5659,%rs4124,%rs2589;
}
	// end inline asm
	// begin inline asm
	{add.f16 %rs5662,%rs5638,%rs5659;
}
	// end inline asm
	// begin inline asm
	{mul.f16 %rs5665,%rs4124,%rs2595;
}
	// end inline asm
	// begin inline asm
	{add.f16 %rs5668,%rs5644,%rs5665;
}
	// end inline asm
	// begin inline asm
	{mul.f16 %rs5671,%rs4136,%rs2589;
}
	// end inline asm
	// begin inline asm
	{add.f16 %rs5674,%rs5650,%rs5671;
}
	// end inline asm
	// begin inline asm
	{mul.f16 %rs5677,%rs4136,%rs2595;
}
	// end inline asm
	// begin inline asm
	{add.f16 %rs5680,%rs5656,%rs5677;
}
	// end inline asm
	// begin inline asm
	{mul.f16 %rs5683,%rs4148,%rs2613;
}
	// end inline asm
	// begin inline asm
	{add.f16 %rs5686,%rs5662,%rs5683;
}
	// end inline asm
	// begin inline asm
	{mul.f16 %rs5689,%rs4148,%rs2619;
}
	// end inline asm
	// begin inline asm
	{add.f16 %rs5692,%rs5668,%rs5689;
}
	// end inline asm
	// begin inline asm
	{mul.f16 %rs5695,%rs4160,%rs2613;
}
	// end inline asm
	// begin inline asm
	{add.f16 %rs5698,%rs5674,%rs5695;
}
	// end inline asm
	// begin inline asm
	{mul.f16 %rs5701,%rs4160,%rs2619;
}
	// end inline asm
	// begin inline asm
	{add.f16 %rs5704,%rs5680,%rs5701;
}
	// end inline asm
	// begin inline asm
	{mul.f16 %rs5707,%rs4172,%rs2637;
}
	// end inline asm
	// begin inline asm
	{add.f16 %rs5710,%rs5686,%rs5707;
}
	// end inline asm
	// begin inline asm
	{mul.f16 %rs5713,%rs4172,%rs2643;
}
	// end inline asm
	// begin inline asm
	{add.f16 %rs5716,%rs5692,%rs5713;
}
	// end inline asm
	// begin inline asm
	{mul.f16 %rs5719,%rs4184,%rs2637;
}
	// end inline asm
	// begin inline asm
	{add.f16 %rs5722,%rs5698,%rs5719;
}
	// end inline asm
	// begin inline asm
	{mul.f16 %rs5725,%rs4184,%rs2643;
}
	// end inline asm
	// begin inline asm
	{add.f16 %rs5728,%rs5704,%rs5725;
}
	// end inline asm
	// begin inline asm
	{mul.f16 %rs5731,%rs4196,%rs2661;
}
	// end inline asm
	// begin inline asm
	{add.f16 %rs5734,%rs5710,%rs5731;
}
	// end inline asm
	// begin inline asm
	{mul.f16 %rs5737,%rs4196,%rs2667;
}
	// end inline asm
	// begin inline asm
	{add.f16 %rs5740,%rs5716,%rs5737;
}
	// end inline asm
	// begin inline asm
	{mul.f16 %rs5743,%rs4208,%rs2661;
}
	// end inline asm
	// begin inline asm
	{add.f16 %rs5746,%rs5722,%rs5743;
}
	// end inline asm
	// begin inline asm
	{mul.f16 %rs5749,%rs4208,%rs2667;
}
	// end inline asm
	// begin inline asm
	{add.f16 %rs5752,%rs5728,%rs5749;
}
	// end inline asm
	// begin inline asm
	{mul.f16 %rs5755,%rs4220,%rs2685;
}
	// end inline asm
	// begin inline asm
	{add.f16 %rs5758,%rs5734,%rs5755;
}
	// end inline asm
	// begin inline asm
	{mul.f16 %rs5761,%rs4220,%rs2691;
}
	// end inline asm
	// begin inline asm
	{add.f16 %rs5764,%rs5740,%rs5761;
}
	// end inline asm
	// begin inline asm
	{mul.f16 %rs5767,%rs4232,%rs2685;
}
	// end inline asm
	// begin inline asm
	{add.f16 %rs5770,%rs5746,%rs5767;
}
	// end inline asm
	// begin inline asm
	{mul.f16 %rs5773,%rs4232,%rs2691;
}
	// end inline asm
	// begin inline asm
	{add.f16 %rs5776,%rs5752,%rs5773;
}
	// end inline asm
	// begin inline asm
	{mul.f16 %rs5779,%rs4244,%rs2709;
}
	// end inline asm
	// begin inline asm
	{add.f16 %rs5782,%rs5758,%rs5779;
}
	// end inline asm
	// begin inline asm
	{mul.f16 %rs5785,%rs4244,%rs2715;
}
	// end inline asm
	// begin inline asm
	{add.f16 %rs5788,%rs5764,%rs5785;
}
	// end inline asm
	// begin inline asm
	{mul.f16 %rs5791,%rs4256,%rs2709;
}
	// end inline asm
	// begin inline asm
	{add.f16 %rs5794,%rs5770,%rs5791;
}
	// end inline asm
	// begin inline asm
	{mul.f16 %rs5797,%rs4256,%rs2715;
}
	// end inline asm
	// begin inline asm
	{add.f16 %rs5800,%rs5776,%rs5797;
}
	// end inline asm
	// begin inline asm
	{mul.f16 %rs5803,%rs4268,%rs2733;
}
	// end inline asm
	// begin inline asm
	{add.f16 %rs5806,%rs5782,%rs5803;
}
	// end inline asm
	// begin inline asm
	{mul.f16 %rs5809,%rs4268,%rs2739;
}
	// end inline asm
	// begin inline asm
	{add.f16 %rs5812,%rs5788,%rs5809;
}
	// end inline asm
	// begin inline asm
	{mul.f16 %rs5815,%rs4280,%rs2733;
}
	// end inline asm
	// begin inline asm
	{add.f16 %rs5818,%rs5794,%rs5815;
}
	// end inline asm
	// begin inline asm
	{mul.f16 %rs5821,%rs4280,%rs2739;
}
	// end inline asm
	// begin inline asm
	{add.f16 %rs5824,%rs5800,%rs5821;
}
	// end inline asm
	// begin inline asm
	{mul.f16 %rs5827,%rs4292,%rs2757;
}
	// end inline asm
	// begin inline asm
	{add.f16 %rs5830,%rs5806,%rs5827;
}
	// end inline asm
	// begin inline asm
	{mul.f16 %rs5833,%rs4292,%rs2763;
}
	// end inline asm
	// begin inline asm
	{add.f16 %rs5836,%rs5812,%rs5833;
}
	// end inline asm
	// begin inline asm
	{mul.f16 %rs5839,%rs4304,%rs2757;
}
	// end inline asm
	// begin inline asm
	{add.f16 %rs5842,%rs5818,%rs5839;
}
	// end inline asm
	// begin inline asm
	{mul.f16 %rs5845,%rs4304,%rs2763;
}
	// end inline asm
	// begin inline asm
	{add.f16 %rs5848,%rs5824,%rs5845;
}
	// end inline asm
	// begin inline asm
	{mul.f16 %rs5851,%rs4316,%rs2781;
}
	// end inline asm
	// begin inline asm
	{add.f16 %rs5854,%rs5830,%rs5851;
}
	// end inline asm
	// begin inline asm
	{mul.f16 %rs5857,%rs4316,%rs2787;
}
	// end inline asm
	// begin inline asm
	{add.f16 %rs5860,%rs5836,%rs5857;
}
	// end inline asm
	// begin inline asm
	{mul.f16 %rs5863,%rs4328,%rs2781;
}
	// end inline asm
	// begin inline asm
	{add.f16 %rs5866,%rs5842,%rs5863;
}
	// end inline asm
	// begin inline asm
	{mul.f16 %rs5869,%rs4328,%rs2787;
}
	// end inline asm
	// begin inline asm
	{add.f16 %rs5872,%rs5848,%rs5869;
}
	// end inline asm
	// begin inline asm
	{mul.f16 %rs5875,%rs4340,%rs2805;
}
	// end inline asm
	// begin inline asm
	{add.f16 %rs5878,%rs5854,%rs5875;
}
	// end inline asm
	// begin inline asm
	{mul.f16 %rs5881,%rs4340,%rs2811;
}
	// end inline asm
	// begin inline asm
	{add.f16 %rs5884,%rs5860,%rs5881;
}
	// end inline asm
	// begin inline asm
	{mul.f16 %rs5887,%rs4352,%rs2805;
}
	// end inline asm
	// begin inline asm
	{add.f16 %rs5890,%rs5866,%rs5887;
}
	// end inline asm
	// begin inline asm
	{mul.f16 %rs5893,%rs4352,%rs2811;
}
	// end inline asm
	// begin inline asm
	{add.f16 %rs5896,%rs5872,%rs5893;
}
	// end inline asm
	// begin inline asm
	{mul.f16 %rs5899,%rs4364,%rs2829;
}
	// end inline asm
	// begin inline asm
	{add.f16 %rs5902,%rs5878,%rs5899;
}
	// end inline asm
	// begin inline asm
	{mul.f16 %rs5905,%rs4364,%rs2835;
}
	// end inline asm
	// begin inline asm
	{add.f16 %rs5908,%rs5884,%rs5905;
}
	// end inline asm
	// begin inline asm
	{mul.f16 %rs5911,%rs4376,%rs2829;
}
	// end inline asm
	// begin inline asm
	{add.f16 %rs5914,%rs5890,%rs5911;
}
	// end inline asm
	// begin inline asm
	{mul.f16 %rs5917,%rs4376,%rs2835;
}
	// end inline asm
	// begin inline asm
	{add.f16 %rs5920,%rs5896,%rs5917;
}
	// end inline asm
	// begin inline asm
	{mul.f16 %rs5923,%rs4388,%rs2853;
}
	// end inline asm
	// begin inline asm
	{add.f16 %rs5926,%rs5902,%rs5923;
}
	// end inline asm
	// begin inline asm
	{mul.f16 %rs5929,%rs4388,%rs2859;
}
	// end inline asm
	// begin inline asm
	{add.f16 %rs5932,%rs5908,%rs5929;
}
	// end inline asm
	// begin inline asm
	{mul.f16 %rs5935,%rs4400,%rs2853;
}
	// end inline asm
	// begin inline asm
	{add.f16 %rs5938,%rs5914,%rs5935;
}
	// end inline asm
	// begin inline asm
	{mul.f16 %rs5941,%rs4400,%rs2859;
}
	// end inline asm
	// begin inline asm
	{add.f16 %rs5944,%rs5920,%rs5941;
}
	// end inline asm
	// begin inline asm
	{mul.f16 %rs5947,%rs4412,%rs2877;
}
	// end inline asm
	// begin inline asm
	{add.f16 %rs5950,%rs5926,%rs5947;
}
	// end inline asm
	// begin inline asm
	{mul.f16 %rs5953,%rs4412,%rs2883;
}
	// end inline asm
	// begin inline asm
	{add.f16 %rs5956,%rs5932,%rs5953;
}
	// end inline asm
	// begin inline asm
	{mul.f16 %rs5959,%rs4424,%rs2877;
}
	// end inline asm
	// begin inline asm
	{add.f16 %rs5962,%rs5938,%rs5959;
}
	// end inline asm
	// begin inline asm
	{mul.f16 %rs5965,%rs4424,%rs2883;
}
	// end inline asm
	// begin inline asm
	{add.f16 %rs5968,%rs5944,%rs5965;
}
	// end inline asm
	// begin inline asm
	{mul.f16 %rs5971,%rs4436,%rs2901;
}
	// end inline asm
	// begin inline asm
	{add.f16 %rs5974,%rs5950,%rs5971;
}
	// end inline asm
	// begin inline asm
	{mul.f16 %rs5977,%rs4436,%rs2907;
}
	// end inline asm
	// begin inline asm
	{add.f16 %rs5980,%rs5956,%rs5977;
}
	// end inline asm
	// begin inline asm
	{mul.f16 %rs5983,%rs4448,%rs2901;
}
	// end inline asm
	// begin inline asm
	{add.f16 %rs5986,%rs5962,%rs5983;
}
	// end inline asm
	// begin inline asm
	{mul.f16 %rs5989,%rs4448,%rs2907;
}
	// end inline asm
	// begin inline asm
	{add.f16 %rs5992,%rs5968,%rs5989;
}
	// end inline asm
	// begin inline asm
	{mul.f16 %rs5995,%rs4460,%rs2925;
}
	// end inline asm
	// begin inline asm
	{add.f16 %rs5998,%rs5974,%rs5995;
}
	// end inline asm
	// begin inline asm
	{mul.f16 %rs6001,%rs4460,%rs2931;
}
	// end inline asm
	// begin inline asm
	{add.f16 %rs6004,%rs5980,%rs6001;
}
	// end inline asm
	// begin inline asm
	{mul.f16 %rs6007,%rs4472,%rs2925;
}
	// end inline asm
	// begin inline asm
	{add.f16 %rs6010,%rs5986,%rs6007;
}
	// end inline asm
	// begin inline asm
	{mul.f16 %rs6013,%rs4472,%rs2931;
}
	// end inline asm
	// begin inline asm
	{add.f16 %rs6016,%rs5992,%rs6013;
}
	// end inline asm
	// begin inline asm
	{mul.f16 %rs6019,%rs4484,%rs2949;
}
	// end inline asm
	// begin inline asm
	{add.f16 %rs6022,%rs5998,%rs6019;
}
	// end inline asm
	// begin inline asm
	{mul.f16 %rs6025,%rs4484,%rs2955;
}
	// end inline asm
	// begin inline asm
	{add.f16 %rs6028,%rs6004,%rs6025;
}
	// end inline asm
	// begin inline asm
	{mul.f16 %rs6031,%rs4496,%rs2949;
}
	// end inline asm
	// begin inline asm
	{add.f16 %rs6034,%rs6010,%rs6031;
}
	// end inline asm
	// begin inline asm
	{mul.f16 %rs6037,%rs4496,%rs2955;
}
	// end inline asm
	// begin inline asm
	{add.f16 %rs6040,%rs6016,%rs6037;
}
	// end inline asm
	// begin inline asm
	{mul.f16 %rs6043,%rs4508,%rs2973;
}
	// end inline asm
	// begin inline asm
	{add.f16 %rs6046,%rs6022,%rs6043;
}
	// end inline asm
	// begin inline asm
	{mul.f16 %rs6049,%rs4508,%rs2979;
}
	// end inline asm
	// begin inline asm
	{add.f16 %rs6052,%rs6028,%rs6049;
}
	// end inline asm
	// begin inline asm
	{mul.f16 %rs6055,%rs4520,%rs2973;
}
	// end inline asm
	// begin inline asm
	{add.f16 %rs6058,%rs6034,%rs6055;
}
	// end inline asm
	// begin inline asm
	{mul.f16 %rs6061,%rs4520,%rs2979;
}
	// end inline asm
	// begin inline asm
	{add.f16 %rs6064,%rs6040,%rs6061;
}
	// end inline asm
	// begin inline asm
	{mul.f16 %rs6067,%rs4532,%rs2997;
}
	// end inline asm
	// begin inline asm
	{add.f16 %rs6070,%rs6046,%rs6067;
}
	// end inline asm
	// begin inline asm
	{mul.f16 %rs6073,%rs4532,%rs3003;
}
	// end inline asm
	// begin inline asm
	{add.f16 %rs6076,%rs6052,%rs6073;
}
	// end inline asm
	// begin inline asm
	{mul.f16 %rs6079,%rs4544,%rs2997;
}
	// end inline asm
	// begin inline asm
	{add.f16 %rs6082,%rs6058,%rs6079;
}
	// end inline asm
	// begin inline asm
	{mul.f16 %rs6085,%rs4544,%rs3003;
}
	// end inline asm
	// begin inline asm
	{add.f16 %rs6088,%rs6064,%rs6085;
}
	// end inline asm
	// begin inline asm
	{mul.f16 %rs6091,%rs4556,%rs3021;
}
	// end inline asm
	// begin inline asm
	{add.f16 %rs6094,%rs6070,%rs6091;
}
	// end inline asm
	// begin inline asm
	{mul.f16 %rs6097,%rs4556,%rs3027;
}
	// end inline asm
	// begin inline asm
	{add.f16 %rs6100,%rs6076,%rs6097;
}
	// end inline asm
	// begin inline asm
	{mul.f16 %rs6103,%rs4568,%rs3021;
}
	// end inline asm
	// begin inline asm
	{add.f16 %rs6106,%rs6082,%rs6103;
}
	// end inline asm
	// begin inline asm
	{mul.f16 %rs6109,%rs4568,%rs3027;
}
	// end inline asm
	// begin inline asm
	{add.f16 %rs6112,%rs6088,%rs6109;
}
	// end inline asm
	// begin inline asm
	{mul.f16 %rs6115,%rs4580,%rs3045;
}
	// end inline asm
	// begin inline asm
	{add.f16 %rs6118,%rs6094,%rs6115;
}
	// end inline asm
	// begin inline asm
	{mul.f16 %rs6121,%rs4580,%rs3051;
}
	// end inline asm
	// begin inline asm
	{add.f16 %rs6124,%rs6100,%rs6121;
}
	// end inline asm
	// begin inline asm
	{mul.f16 %rs6127,%rs4592,%rs3045;
}
	// end inline asm
	// begin inline asm
	{add.f16 %rs6130,%rs6106,%rs6127;
}
	// end inline asm
	// begin inline asm
	{mul.f16 %rs6133,%rs4592,%rs3051;
}
	// end inline asm
	// begin inline asm
	{add.f16 %rs6136,%rs6112,%rs6133;
}
	// end inline asm
	// begin inline asm
	{mul.f16 %rs6139,%rs4604,%rs3069;
}
	// end inline asm
	// begin inline asm
	{add.f16 %rs6142,%rs6118,%rs6139;
}
	// end inline asm
	// begin inline asm
	{mul.f16 %rs6145,%rs4604,%rs3075;
}
	// end inline asm
	// begin inline asm
	{add.f16 %rs6148,%rs6124,%rs6145;
}
	// end inline asm
	// begin inline asm
	{mul.f16 %rs6151,%rs4616,%rs3069;
}
	// end inline asm
	// begin inline asm
	{add.f16 %rs6154,%rs6130,%rs6151;
}
	// end inline asm
	// begin inline asm
	{mul.f16 %rs6157,%rs4616,%rs3075;
}
	// end inline asm
	// begin inline asm
	{add.f16 %rs6160,%rs6136,%rs6157;
}
	// end inline asm
	// begin inline asm
	{mul.f16 %rs6163,%rs4628,%rs3093;
}
	// end inline asm
	// begin inline asm
	{add.f16 %rs6166,%rs6142,%rs6163;
}
	// end inline asm
	// begin inline asm
	{mul.f16 %rs6169,%rs4628,%rs3099;
}
	// end inline asm
	// begin inline asm
	{add.f16 %rs6172,%rs6148,%rs6169;
}
	// end inline asm
	// begin inline asm
	{mul.f16 %rs6175,%rs4640,%rs3093;
}
	// end inline asm
	// begin inline asm
	{add.f16 %rs6178,%rs6154,%rs6175;
}
	// end inline asm
	// begin inline asm
	{mul.f16 %rs6181,%rs4640,%rs3099;
}
	// end inline asm
	// begin inline asm
	{add.f16 %rs6184,%rs6160,%rs6181;
}
	// end inline asm
	// begin inline asm
	{mul.f16 %rs6187,%rs4652,%rs3117;
}
	// end inline asm
	// begin inline asm
	{add.f16 %rs6190,%rs6166,%rs6187;
}
	// end inline asm
	// begin inline asm
	{mul.f16 %rs6193,%rs4652,%rs3123;
}
	// end inline asm
	// begin inline asm
	{add.f16 %rs6196,%rs6172,%rs6193;
}
	// end inline asm
	// begin inline asm
	{mul.f16 %rs6199,%rs4664,%rs3117;
}
	// end inline asm
	// begin inline asm
	{add.f16 %rs6202,%rs6178,%rs6199;
}
	// end inline asm
	// begin inline asm
	{mul.f16 %rs6205,%rs4664,%rs3123;
}
	// end inline asm
	// begin inline asm
	{add.f16 %rs6208,%rs6184,%rs6205;
}
	// end inline asm
	// begin inline asm
	{mul.f16 %rs6211,%rs4676,%rs3141;
}
	// end inline asm
	// begin inline asm
	{add.f16 %rs6214,%rs6190,%rs6211;
}
	// end inline asm
	// begin inline asm
	{mul.f16 %rs6217,%rs4676,%rs3147;
}
	// end inline asm
	// begin inline asm
	{add.f16 %rs6220,%rs6196,%rs6217;
}
	// end inline asm
	// begin inline asm
	{mul.f16 %rs6223,%rs4688,%rs3141;
}
	// end inline asm
	// begin inline asm
	{add.f16 %rs6226,%rs6202,%rs6223;
}
	// end inline asm
	// begin inline asm
	{mul.f16 %rs6229,%rs4688,%rs3147;
}
	// end inline asm
	// begin inline asm
	{add.f16 %rs6232,%rs6208,%rs6229;
}
	// end inline asm
	// begin inline asm
	{mul.f16 %rs6235,%rs4700,%rs3165;
}
	// end inline asm
	// begin inline asm
	{add.f16 %rs6238,%rs6214,%rs6235;
}
	// end inline asm
	// begin inline asm
	{mul.f16 %rs6241,%rs4700,%rs3171;
}
	// end inline asm
	// begin inline asm
	{add.f16 %rs6244,%rs6220,%rs6241;
}
	// end inline asm
	// begin inline asm
	{mul.f16 %rs6247,%rs4712,%rs3165;
}
	// end inline asm
	// begin inline asm
	{add.f16 %rs6250,%rs6226,%rs6247;
}
	// end inline asm
	// begin inline asm
	{mul.f16 %rs6253,%rs4712,%rs3171;
}
	// end inline asm
	// begin inline asm
	{add.f16 %rs6256,%rs6232,%rs6253;
}
	// end inline asm
	bar.sync 	0;
	// begin inline asm
	{  cvt.f32.f16 %f52, %rs1630;}

	// end inline asm
	add.f32 	%f119, %f52, %f119;
	// begin inline asm
	{  cvt.f32.f16 %f53, %rs1636;}

	// end inline asm
	add.f32 	%f123, %f53, %f123;
	// begin inline asm
	{  cvt.f32.f16 %f54, %rs1642;}

	// end inline asm
	add.f32 	%f127, %f54, %f127;
	// begin inline asm
	{  cvt.f32.f16 %f55, %rs1648;}

	// end inline asm
	add.f32 	%f131, %f55, %f131;
	// begin inline asm
	{  cvt.f32.f16 %f56, %rs3166;}

	// end inline asm
	add.f32 	%f118, %f56, %f118;
	// begin inline asm
	{  cvt.f32.f16 %f57, %rs3172;}

	// end inline asm
	add.f32 	%f122, %f57, %f122;
	// begin inline asm
	{  cvt.f32.f16 %f58, %rs3178;}

	// end inline asm
	add.f32 	%f126, %f58, %f126;
	// begin inline asm
	{  cvt.f32.f16 %f59, %rs3184;}

	// end inline asm
	add.f32 	%f130, %f59, %f130;
	// begin inline asm
	{  cvt.f32.f16 %f60, %rs4702;}

	// end inline asm
	add.f32 	%f117, %f60, %f117;
	// begin inline asm
	{  cvt.f32.f16 %f61, %rs4708;}

	// end inline asm
	add.f32 	%f121, %f61, %f121;
	// begin inline asm
	{  cvt.f32.f16 %f62, %rs4714;}

	// end inline asm
	add.f32 	%f125, %f62, %f125;
	// begin inline asm
	{  cvt.f32.f16 %f63, %rs4720;}

	// end inline asm
	add.f32 	%f129, %f63, %f129;
	// begin inline asm
	{  cvt.f32.f16 %f64, %rs6238;}

	// end inline asm
	add.f32 	%f116, %f64, %f116;
	// begin inline asm
	{  cvt.f32.f16 %f65, %rs6244;}

	// end inline asm
	add.f32 	%f120, %f65, %f120;
	// begin inline asm
	{  cvt.f32.f16 %f66, %rs6250;}

	// end inline asm
	add.f32 	%f124, %f66, %f124;
	// begin inline asm
	{  cvt.f32.f16 %f67, %rs6256;}

	// end inline asm
	add.f32 	%f128, %f67, %f128;
	add.s64 	%rd103, %rd103, 128;
	add.s64 	%rd102, %rd102, 128;
	setp.lt.u64 	%p98, %rd103, %rd4;
	@%p98 bra 	$L__BB0_2;
$L__BB0_67:
	ld.param.u32 	%r170, [_Z7sgemm_8ILi16ELi2EEvP6__halfS1_S1_iii_param_4];
	ld.param.u32 	%r138, [_Z7sgemm_8ILi16ELi2EEvP6__halfS1_S1_iii_param_3];
	mov.u32 	%r111, %tid.x;
	shl.b32 	%r112, %r111, 1;
	mov.u32 	%r113, %ctaid.x;
	shl.b32 	%r114, %r113, 6;
	add.s32 	%r7, %r114, %r112;
	mov.u32 	%r115, %tid.y;
	shl.b32 	%r116, %r115, 1;
	mov.u32 	%r117, %ctaid.y;
	shl.b32 	%r118, %r117, 6;
	add.s32 	%r119, %r118, %r116;
	setp.lt.s32 	%p99, %r7, %r138;
	add.s32 	%r9, %r7, 32;
	setp.lt.s32 	%p100, %r119, %r170;
	and.pred  	%p101, %p99, %p100;
	@%p101 bra 	$L__BB0_68;
	bra.uni 	$L__BB0_69;
$L__BB0_68:
	// begin inline asm
	{  cvt.rn.f16.f32 %rs6339, %f119;}

	// end inline asm
	bra.uni 	$L__BB0_70;
$L__BB0_69:
	mov.f32 	%f68, 0f00000000;
	// begin inline asm
	{  cvt.rn.f16.f32 %rs6339, %f68;}

	// end inline asm
$L__BB0_70:
	ld.param.u32 	%r171, [_Z7sgemm_8ILi16ELi2EEvP6__halfS1_S1_iii_param_4];
	ld.param.u32 	%r139, [_Z7sgemm_8ILi16ELi2EEvP6__halfS1_S1_iii_param_3];
	ld.param.u64 	%rd101, [_Z7sgemm_8ILi16ELi2EEvP6__halfS1_S1_iii_param_2];
	setp.ge.s32 	%p102, %r7, %r139;
	mad.lo.s32 	%r20, %r7, %r171, %r119;
	cvta.to.global.u64 	%rd37, %rd101;
	mul.wide.s32 	%rd99, %r20, 2;
	add.s64 	%rd38, %rd37, %rd99;
	st.global.u16 	[%rd38], %rs6339;
	add.s32 	%r21, %r119, 32;
	setp.ge.s32 	%p103, %r21, %r171;
	or.pred  	%p104, %p102, %p103;
	@%p104 bra 	$L__BB0_72;
	// begin inline asm
	{  cvt.rn.f16.f32 %rs6340, %f123;}

	// end inline asm
	bra.uni 	$L__BB0_73;
$L__BB0_72:
	mov.f32 	%f70, 0f00000000;
	// begin inline asm
	{  cvt.rn.f16.f32 %rs6340, %f70;}

	// end inline asm
$L__BB0_73:
	ld.param.u32 	%r172, [_Z7sgemm_8ILi16ELi2EEvP6__halfS1_S1_iii_param_4];
	ld.param.u32 	%r140, [_Z7sgemm_8ILi16ELi2EEvP6__halfS1_S1_iii_param_3];
	setp.ge.s32 	%p105, %r119, %r172;
	setp.ge.s32 	%p106, %r9, %r140;
	st.global.u16 	[%rd38+64], %rs6340;
	or.pred  	%p107, %p106, %p105;
	@%p107 bra 	$L__BB0_75;
	// begin inline asm
	{  cvt.rn.f16.f32 %rs6341, %f127;}

	// end inline asm
	bra.uni 	$L__BB0_76;
$L__BB0_75:
	mov.f32 	%f72, 0f00000000;
	// begin inline asm
	{  cvt.rn.f16.f32 %rs6341, %f72;}

	// end inline asm
$L__BB0_76:
	ld.param.u32 	%r173, [_Z7sgemm_8ILi16ELi2EEvP6__halfS1_S1_iii_param_4];
	ld.param.u32 	%r141, [_Z7sgemm_8ILi16ELi2EEvP6__halfS1_S1_iii_param_3];
	setp.ge.s32 	%p108, %r21, %r173;
	setp.ge.s32 	%p109, %r9, %r141;
	shl.b32 	%r120, %r173, 5;
	add.s32 	%r121, %r20, %r120;
	mul.wide.s32 	%rd100, %r121, 2;
	add.s64 	%rd39, %rd37, %rd100;
	st.global.u16 	[%rd39], %rs6341;
	or.pred  	%p110, %p109, %p108;
	@%p110 bra 	$L__BB0_78;
	// begin inline asm
	{  cvt.rn.f16.f32 %rs6342, %f131;}

	// end inline asm
	bra.uni 	$L__BB0_79;
$L__BB0_78:
	mov.f32 	%f74, 0f00000000;
	// begin inline asm
	{  cvt.rn.f16.f32 %rs6342, %f74;}

	// end inline asm
$L__BB0_79:
	ld.param.u32 	%r174, [_Z7sgemm_8ILi16ELi2EEvP6__halfS1_S1_iii_param_4];
	ld.param.u32 	%r142, [_Z7sgemm_8ILi16ELi2EEvP6__halfS1_S1_iii_param_3];
	setp.lt.s32 	%p111, %r7, %r142;
	st.global.u16 	[%rd39+64], %rs6342;
	add.s32 	%r22, %r119, 1;
	setp.lt.s32 	%p112, %r22, %r174;
	and.pred  	%p113, %p111, %p112;
	@%p113 bra 	$L__BB0_81;
	mov.f32 	%f76, 0f00000000;
	// begin inline asm
	{  cvt.rn.f16.f32 %rs6343, %f76;}

	// end inline asm
	bra.uni 	$L__BB0_82;
$L__BB0_81:
	// begin inline asm
	{  cvt.rn.f16.f32 %rs6343, %f118;}

	// end inline asm
$L__BB0_82:
	ld.param.u32 	%r175, [_Z7sgemm_8ILi16ELi2EEvP6__halfS1_S1_iii_param_4];
	ld.param.u32 	%r143, [_Z7sgemm_8ILi16ELi2EEvP6__halfS1_S1_iii_param_3];
	setp.lt.s32 	%p114, %r7, %r143;
	st.global.u16 	[%rd38+2], %rs6343;
	add.s32 	%r23, %r119, 33;
	setp.lt.s32 	%p115, %r23, %r175;
	and.pred  	%p116, %p114, %p115;
	@%p116 bra 	$L__BB0_84;
	mov.f32 	%f78, 0f00000000;
	// begin inline asm
	{  cvt.rn.f16.f32 %rs6344, %f78;}

	// end inline asm
	bra.uni 	$L__BB0_85;
$L__BB0_84:
	// begin inline asm
	{  cvt.rn.f16.f32 %rs6344, %f122;}

	// end inline asm
$L__BB0_85:
	ld.param.u32 	%r176, [_Z7sgemm_8ILi16ELi2EEvP6__halfS1_S1_iii_param_4];
	ld.param.u32 	%r144, [_Z7sgemm_8ILi16ELi2EEvP6__halfS1_S1_iii_param_3];
	setp.lt.s32 	%p117, %r22, %r176;
	setp.lt.s32 	%p118, %r9, %r144;
	st.global.u16 	[%rd38+66], %rs6344;
	and.pred  	%p119, %p118, %p117;
	@%p119 bra 	$L__BB0_87;
	mov.f32 	%f80, 0f00000000;
	// begin inline asm
	{  cvt.rn.f16.f32 %rs6345, %f80;}

	// end inline asm
	bra.uni 	$L__BB0_88;
$L__BB0_87:
	// begin inline asm
	{  cvt.rn.f16.f32 %rs6345, %f126;}

	// end inline asm
$L__BB0_88:
	ld.param.u32 	%r177, [_Z7sgemm_8ILi16ELi2EEvP6__halfS1_S1_iii_param_4];
	ld.param.u32 	%r145, [_Z7sgemm_8ILi16ELi2EEvP6__halfS1_S1_iii_param_3];
	setp.lt.s32 	%p120, %r23, %r177;
	setp.lt.s32 	%p121, %r9, %r145;
	st.global.u16 	[%rd39+2], %rs6345;
	and.pred  	%p122, %p121, %p120;
	@%p122 bra 	$L__BB0_90;
	mov.f32 	%f82, 0f00000000;
	// begin inline asm
	{  cvt.rn.f16.f32 %rs6346, %f82;}

	// end inline asm
	bra.uni 	$L__BB0_91;
$L__BB0_90:
	// begin inline asm
	{  cvt.rn.f16.f32 %rs6346, %f130;}

	// end inline asm
$L__BB0_91:
	ld.param.u32 	%r178, [_Z7sgemm_8ILi16ELi2EEvP6__halfS1_S1_iii_param_4];
	ld.param.u32 	%r146, [_Z7sgemm_8ILi16ELi2EEvP6__halfS1_S1_iii_param_3];
	setp.lt.s32 	%p123, %r119, %r178;
	st.global.u16 	[%rd39+66], %rs6346;
	add.s32 	%r24, %r7, 1;
	setp.lt.s32 	%p124, %r24, %r146;
	add.s32 	%r25, %r7, 33;
	and.pred  	%p125, %p124, %p123;
	@%p125 bra 	$L__BB0_93;
	mov.f32 	%f84, 0f00000000;
	// begin inline asm
	{  cvt.rn.f16.f32 %rs6347, %f84;}

	// end inline asm
	bra.uni 	$L__BB0_94;
$L__BB0_93:
	// begin inline asm
	{  cvt.rn.f16.f32 %rs6347, %f117;}

	// end inline asm
$L__BB0_94:
	ld.param.u32 	%r179, [_Z7sgemm_8ILi16ELi2EEvP6__halfS1_S1_iii_param_4];
	ld.param.u32 	%r147, [_Z7sgemm_8ILi16ELi2EEvP6__halfS1_S1_iii_param_3];
	setp.lt.s32 	%p126, %r24, %r147;
	setp.lt.s32 	%p127, %r21, %r179;
	mul.wide.s32 	%rd40, %r179, 2;
	add.s64 	%rd41, %rd38, %rd40;
	st.global.u16 	[%rd41], %rs6347;
	and.pred  	%p128, %p126, %p127;
	@%p128 bra 	$L__BB0_96;
	mov.f32 	%f86, 0f00000000;
	// begin inline asm
	{  cvt.rn.f16.f32 %rs6348, %f86;}

	// end inline asm
	bra.uni 	$L__BB0_97;
$L__BB0_96:
	// begin inline asm
	{  cvt.rn.f16.f32 %rs6348, %f121;}

	// end inline asm
$L__BB0_97:
	ld.param.u32 	%r180, [_Z7sgemm_8ILi16ELi2EEvP6__halfS1_S1_iii_param_4];
	ld.param.u32 	%r148, [_Z7sgemm_8ILi16ELi2EEvP6__halfS1_S1_iii_param_3];
	setp.lt.s32 	%p129, %r25, %r148;
	setp.lt.s32 	%p130, %r119, %r180;
	st.global.u16 	[%rd41+64], %rs6348;
	and.pred  	%p131, %p129, %p130;
	@%p131 bra 	$L__BB0_99;
	mov.f32 	%f88, 0f00000000;
	// begin inline asm
	{  cvt.rn.f16.f32 %rs6349, %f88;}

	// end inline asm
	bra.uni 	$L__BB0_100;
$L__BB0_99:
	// begin inline asm
	{  cvt.rn.f16.f32 %rs6349, %f125;}

	// end inline asm
$L__BB0_100:
	ld.param.u32 	%r181, [_Z7sgemm_8ILi16ELi2EEvP6__halfS1_S1_iii_param_4];
	ld.param.u32 	%r149, [_Z7sgemm_8ILi16ELi2EEvP6__halfS1_S1_iii_param_3];
	setp.lt.s32 	%p132, %r25, %r149;
	setp.lt.s32 	%p133, %r21, %r181;
	add.s64 	%rd42, %rd39, %rd40;
	st.global.u16 	[%rd42], %rs6349;
	and.pred  	%p134, %p132, %p133;
	@%p134 bra 	$L__BB0_102;
	mov.f32 	%f90, 0f00000000;
	// begin inline asm
	{  cvt.rn.f16.f32 %rs6350, %f90;}

	// end inline asm
	bra.uni 	$L__BB0_103;
$L__BB0_102:
	// begin inline asm
	{  cvt.rn.f16.f32 %rs6350, %f129;}

	// end inline asm
$L__BB0_103:
	ld.param.u32 	%r182, [_Z7sgemm_8ILi16ELi2EEvP6__halfS1_S1_iii_param_4];
	ld.param.u32 	%r150, [_Z7sgemm_8ILi16ELi2EEvP6__halfS1_S1_iii_param_3];
	setp.lt.s32 	%p135, %r24, %r150;
	setp.lt.s32 	%p136, %r22, %r182;
	st.global.u16 	[%rd42+64], %rs6350;
	and.pred  	%p137, %p135, %p136;
	@%p137 bra 	$L__BB0_105;
	mov.f32 	%f92, 0f00000000;
	// begin inline asm
	{  cvt.rn.f16.f32 %rs6351, %f92;}

	// end inline asm
	bra.uni 	$L__BB0_106;
$L__BB0_105:
	// begin inline asm
	{  cvt.rn.f16.f32 %rs6351, %f116;}

	// end inline asm
$L__BB0_106:
	ld.param.u32 	%r183, [_Z7sgemm_8ILi16ELi2EEvP6__halfS1_S1_iii_param_4];
	ld.param.u32 	%r151, [_Z7sgemm_8ILi16ELi2EEvP6__halfS1_S1_iii_param_3];
	setp.lt.s32 	%p138, %r24, %r151;
	setp.lt.s32 	%p139, %r23, %r183;
	st.global.u16 	[%rd41+2], %rs6351;
	and.pred  	%p140, %p138, %p139;
	@%p140 bra 	$L__BB0_108;
	mov.f32 	%f94, 0f00000000;
	// begin inline asm
	{  cvt.rn.f16.f32 %rs6352, %f94;}

	// end inline asm
	bra.uni 	$L__BB0_109;
$L__BB0_108:
	// begin inline asm
	{  cvt.rn.f16.f32 %rs6352, %f120;}

	// end inline asm
$L__BB0_109:
	ld.param.u32 	%r184, [_Z7sgemm_8ILi16ELi2EEvP6__halfS1_S1_iii_param_4];
	ld.param.u32 	%r152, [_Z7sgemm_8ILi16ELi2EEvP6__halfS1_S1_iii_param_3];
	setp.lt.s32 	%p141, %r25, %r152;
	setp.lt.s32 	%p142, %r22, %r184;
	st.global.u16 	[%rd41+66], %rs6352;
	and.pred  	%p143, %p141, %p142;
	@%p143 bra 	$L__BB0_111;
	mov.f32 	%f96, 0f00000000;
	// begin inline asm
	{  cvt.rn.f16.f32 %rs6353, %f96;}

	// end inline asm
	bra.uni 	$L__BB0_112;
$L__BB0_111:
	// begin inline asm
	{  cvt.rn.f16.f32 %rs6353, %f124;}

	// end inline asm
$L__BB0_112:
	ld.param.u32 	%r185, [_Z7sgemm_8ILi16ELi2EEvP6__halfS1_S1_iii_param_4];
	ld.param.u32 	%r153, [_Z7sgemm_8ILi16ELi2EEvP6__halfS1_S1_iii_param_3];
	setp.lt.s32 	%p144, %r25, %r153;
	setp.lt.s32 	%p145, %r23, %r185;
	st.global.u16 	[%rd42+2], %rs6353;
	and.pred  	%p146, %p144, %p145;
	@%p146 bra 	$L__BB0_114;
	mov.f32 	%f98, 0f00000000;
	// begin inline asm
	{  cvt.rn.f16.f32 %rs6354, %f98;}

	// end inline asm
	bra.uni 	$L__BB0_115;
$L__BB0_114:
	// begin inline asm
	{  cvt.rn.f16.f32 %rs6354, %f128;}

	// end inline asm
$L__BB0_115:
	st.global.u16 	[%rd42+66], %rs6354;
	ret;

}
	// .globl	_Z7hgemm_9ILi128ELi128ELi8ELi4ELi4EEvP6__halfS1_S1_iii
.visible .entry _Z7hgemm_9ILi128ELi128ELi8ELi4ELi4EEvP6__halfS1_S1_iii(
	.param .u64 .ptr .align 1 _Z7hgemm_9ILi128ELi128ELi8ELi4ELi4EEvP6__halfS1_S1_iii_param_0,
	.param .u64 .ptr .align 1 _Z7hgemm_9ILi128ELi128ELi8ELi4ELi4EEvP6__halfS1_S1_iii_param_1,
	.param .u64 .ptr .align 1 _Z7hgemm_9ILi128ELi128ELi8ELi4ELi4EEvP6__halfS1_S1_iii_param_2,
	.param .u32 _Z7hgemm_9ILi128ELi128ELi8ELi4ELi4EEvP6__halfS1_S1_iii_param_3,
	.param .u32 _Z7hgemm_9ILi128ELi128ELi8ELi4ELi4EEvP6__halfS1_S1_iii_param_4,
	.param .u32 _Z7hgemm_9ILi128ELi128ELi8ELi4ELi4EEvP6__halfS1_S1_iii_param_5
)
{
	.reg .pred 	%p<61>;
	.reg .b16 	%rs<426>;
	.reg .b32 	%r<90>;
	.reg .b32 	%f<276>;
	.reg .b64 	%rd<20>;
	// demoted variable
	.shared .align 2 .b8 _ZZ7hgemm_9ILi128ELi128ELi8ELi4ELi4EEvP6__halfS1_S1_iiiE2SA[2048];
	// demoted variable
	.shared .align 2 .b8 _ZZ7hgemm_9ILi128ELi128ELi8ELi4ELi4EEvP6__halfS1_S1_iiiE2SB[2048];
	ld.param.u64 	%rd7, [_Z7hgemm_9ILi128ELi128ELi8ELi4ELi4EEvP6__halfS1_S1_iii_param_0];
	ld.param.u64 	%rd9, [_Z7hgemm_9ILi128ELi128ELi8ELi4ELi4EEvP6__halfS1_S1_iii_param_2];
	ld.param.u32 	%r42, [_Z7hgemm_9ILi128ELi128ELi8ELi4ELi4EEvP6__halfS1_S1_iii_param_3];
	ld.param.u32 	%r43, [_Z7hgemm_9ILi128ELi128ELi8ELi4ELi4EEvP6__halfS1_S1_iii_param_4];
	ld.param.u32 	%r44, [_Z7hgemm_9ILi128ELi128ELi8ELi4ELi4EEvP6__halfS1_S1_iii_param_5];
	cvta.to.global.u64 	%rd1, %rd9;
	mov.u32 	%r45, %ctaid.x;
	mov.u32 	%r46, %ntid.x;
	mul.lo.s32 	%r47, %r45, %r46;
	shl.b32 	%r1, %r47, 2;
	mov.u32 	%r48, %ctaid.y;
	mov.u32 	%r49, %ntid.y;
	mul.lo.s32 	%r50, %r48, %r49;
	shl.b32 	%r2, %r50, 2;
	mov.u32 	%r3, %tid.x;
	mov.u32 	%r4, %tid.y;
	mad.lo.s32 	%r5, %r4, %r46, %r3;
	shr.u32 	%r6, %r5, 7;
	and.b32  	%r7, %r5, 7;
	mov.f32 	%f228, 0f00000000;
	// begin inline asm
	{  cvt.rn.f16.f32 %rs102, %f228;}

	// end inline asm
	setp.lt.s32 	%p1, %r44, 1;
	mov.f32 	%f229, %f228;
	mov.f32 	%f230, %f228;
	mov.f32 	%f231, %f228;
	mov.f32 	%f232, %f228;
	mov.f32 	%f233, %f228;
	mov.f32 	%f234, %f228;
	mov.f32 	%f235, %f228;
	mov.f32 	%f236, %f228;
	mov.f32 	%f237, %f228;
	mov.f32 	%f238, %f228;
	mov.f32 	%f239, %f228;
	mov.f32 	%f240, %f228;
	mov.f32 	%f241, %f228;
	mov.f32 	%f242, %f228;
	mov.f32 	%f243, %f228;
	@%p1 bra 	$L__BB1_15;
	add.s32 	%r52, %r44, 7;
	shr.u32 	%r8, %r52, 3;
	shr.u32 	%r53, %r5, 3;
	and.b32  	%r54, %r5, 127;
	add.s32 	%r9, %r54, %r1;
	mul.lo.s32 	%r10, %r44, %r9;
	shl.b32 	%r55, %r5, 3;
	and.b32  	%r56, %r55, 1016;
	add.s32 	%r57, %r56, %r6;
	shl.b32 	%r58, %r57, 1;
	mov.u32 	%r59, _ZZ7hgemm_9ILi128ELi128ELi8ELi4ELi4EEvP6__halfS1_S1_iiiE2SA;
	add.s32 	%r11, %r59, %r58;
	add.s32 	%r12, %r53, %r2;
	shl.b32 	%r60, %r7, 7;
	add.s32 	%r61, %r60, %r53;
	shl.b32 	%r62, %r61, 1;
	mov.u32 	%r63, _ZZ7hgemm_9ILi128ELi128ELi8ELi4ELi4EEvP6__halfS1_S1_iiiE2SB;
	add.s32 	%r13, %r63, %r62;
	cvta.to.global.u64 	%rd2, %rd7;
	mov.b32 	%r82, 0;
	mov.b16 	%rs378, 0;
	mov.f32 	%f228, 0f00000000;
	mov.u16 	%rs379, %rs378;
	mov.u16 	%rs380, %rs378;
	mov.u16 	%rs381, %rs378;
	mov.u16 	%rs382, %rs378;
	mov.u16 	%rs383, %rs378;
	mov.u16 	%rs384, %rs378;
	mov.u16 	%rs385, %rs378;
	mov.u16 	%rs386, %rs378;
	mov.u16 	%rs387, %rs378;
	mov.u16 	%rs388, %rs378;
	mov.u16 	%rs389, %rs378;
	mov.u16 	%rs390, %rs378;
	mov.u16 	%rs391, %rs378;
	mov.u16 	%rs392, %rs378;
	mov.u16 	%rs393, %rs102;
	mov.u32 	%r87, %r82;
$L__BB1_2:
	setp.ge.s32 	%p2, %r9, %r42;
	shl.b32 	%r16, %r82, 3;
	add.s32 	%r64, %r16, %r6;
	setp.ge.s32 	%p3, %r64, %r44;
	or.pred  	%p4, %p2, %p3;
	mov.u16 	%rs376, %rs102;
	@%p4 bra 	$L__BB1_4;
	add.s32 	%r65, %r64, %r10;
	mul.wide.s32 	%rd10, %r65, 2;
	add.s64 	%rd11, %rd2, %rd10;
	ld.global.u16 	%rs376, [%rd11];
$L__BB1_4:
	setp.ge.s32 	%p5, %r12, %r43;
	st.shared.u16 	[%r11], %rs376;
	add.s32 	%r18, %r16, %r7;
	setp.ge.s32 	%p6, %r18, %r44;
	or.pred  	%p7, %p5, %p6;
	mov.u16 	%rs377, %rs102;
	@%p7 bra 	$L__BB1_6;
	ld.param.u64 	%rd19, [_Z7hgemm_9ILi128ELi128ELi8ELi4ELi4EEvP6__halfS1_S1_iii_param_1];
	mad.lo.s32 	%r67, %r18, %r43, %r12;
	cvta.to.global.u64 	%rd12, %rd19;
	mul.wide.s32 	%rd13, %r67, 2;
	add.s64 	%rd14, %rd12, %rd13;
	ld.global.u16 	%rs377, [%rd14];
$L__BB1_6:
	shl.b32 	%r69, %r3, 6;
	mov.u32 	%r70, _ZZ7hgemm_9ILi128ELi128ELi8ELi4ELi4EEvP6__halfS1_S1_iiiE2SA;
	add.s32 	%r71, %r69, %r70;
	add.s32 	%r85, %r71, 32;
	shl.b32 	%r72, %r4, 3;
	mov.u32 	%r73, _ZZ7hgemm_9ILi128ELi128ELi8ELi4ELi4EEvP6__halfS1_S1_iiiE2SB;
	add.s32 	%r74, %r72, %r73;
	add.s32 	%r84, %r74, 256;
	st.shared.u16 	[%r13], %rs377;
	bar.sync 	0;
	mov.b32 	%r86, 32;
$L__BB1_7:
	ld.shared.u16 	%rs105, [%r85+-32];
	ld.shared.u16 	%rs106, [%r84+-256];
	// begin inline asm
	{mul.f16 %rs104,%rs105,%rs106;
}
	// end inline asm
	// begin inline asm
	{add.f16 %rs409,%rs104,%rs393;
}
	// end inline asm
	ld.shared.u16 	%rs112, [%r84+-254];
	// begin inline asm
	{mul.f16 %rs110,%rs105,%rs112;
}
	// end inline asm
	// begin inline asm
	{add.f16 %rs408,%rs110,%rs392;
}
	// end inline asm
	ld.shared.u16 	%rs118, [%r84+-252];
	// begin inline asm
	{mul.f16 %rs116,%rs105,%rs118;
}
	// end inline asm
	// begin inline asm
	{add.f16 %rs407,%rs116,%rs391;
}
	// end inline asm
	ld.shared.u16 	%rs124, [%r84+-250];
	// begin inline asm
	{mul.f16 %rs122,%rs105,%rs124;
}
	// end inline asm
	// begin inline asm
	{add.f16 %rs406,%rs122,%rs390;
}
	// end inline asm
	ld.shared.u16 	%rs129, [%r85+-16];
	// begin inline asm
	{mul.f16 %rs128,%rs129,%rs106;
}
	// end inline asm
	// begin inline asm
	{add.f16 %rs405,%rs128,%rs389;
}
	// end inline asm
	// begin inline asm
	{mul.f16 %rs134,%rs129,%rs112;
}
	// end inline asm
	// begin inline asm
	{add.f16 %rs404,%rs134,%rs388;
}
	// end inline asm
	// begin inline asm
	{mul.f16 %rs140,%rs129,%rs118;
}
	// end inline asm
	// begin inline asm
	{add.f16 %rs403,%rs140,%rs387;
}
	// end inline asm
	// begin inline asm
	{mul.f16 %rs146,%rs129,%rs124;
}
	// end inline asm
	// begin inline asm
	{add.f16 %rs402,%rs146,%rs386;
}
	// end inline asm
	ld.shared.u16 	%rs153, [%r85];
	// begin inline asm
	{mul.f16 %rs152,%rs153,%rs106;
}
	// end inline asm
	// begin inline asm
	{add.f16 %rs401,%rs152,%rs385;
}
	// end inline asm
	// begin inline asm
	{mul.f16 %rs158,%rs153,%rs112;
}
	// end inline asm
	// begin inline asm
	{add.f16 %rs400,%rs158,%rs384;
}
	// end inline asm
	// begin inline asm
	{mul.f16 %rs164,%rs153,%rs118;
}
	// end inline asm
	// begin inline asm
	{add.f16 %rs399,%rs164,%rs383;
}
	// end inline asm
	// begin inline asm
	{mul.f16 %rs170,%rs153,%rs124;
}
	// end inline asm
	// begin inline asm
	{add.f16 %rs398,%rs170,%rs382;
}
	// end inline asm
	ld.shared.u16 	%rs177, [%r85+16];
	// begin inline asm
	{mul.f16 %rs176,%rs177,%rs106;
}
	// end inline asm
	// begin inline asm
	{add.f16 %rs397,%rs176,%rs381;
}
	// end inline asm
	// begin inline asm
	{mul.f16 %rs182,%rs177,%rs112;
}
	// end inline asm
	// begin inline asm
	{add.f16 %rs396,%rs182,%rs380;
}
	// end inline asm
	// begin inline asm
	{mul.f16 %rs188,%rs177,%rs118;
}
	// end inline asm
	// begin inline asm
	{add.f16 %rs395,%rs188,%rs379;
}
	// end inline asm
	// begin inline asm
	{mul.f16 %rs194,%rs177,%rs124;
}
	// end inline asm
	// begin inline asm
	{add.f16 %rs394,%rs194,%rs378;
}
	// end inline asm
	add.s32 	%r88, %r87, 1;
	setp.ne.s32 	%p8, %r88, 128;
	@%p8 bra 	$L__BB1_9;
	// begin inline asm
	{  cvt.f32.f16 %f132, %rs409;}

	// end inline asm
	add.f32 	%f243, %f132, %f243;
	// begin inline asm
	{  cvt.f32.f16 %f133, %rs408;}

	// end inline asm
	add.f32 	%f242, %f133, %f242;
	// begin inline asm
	{  cvt.f32.f16 %f134, %rs407;}

	// end inline asm
	add.f32 	%f241, %f134, %f241;
	// begin inline asm
	{  cvt.f32.f16 %f135, %rs406;}

	// end inline asm
	add.f32 	%f240, %f135, %f240;
	// begin inline asm
	{  cvt.f32.f16 %f136, %rs405;}

	// end inline asm
	add.f32 	%f239, %f136, %f239;
	// begin inline asm
	{  cvt.f32.f16 %f137, %rs404;}

	// end inline asm
	add.f32 	%f238, %f137, %f238;
	// begin inline asm
	{  cvt.f32.f16 %f138, %rs403;}

	// end inline asm
	add.f32 	%f237, %f138, %f237;
	// begin inline asm
	{  cvt.f32.f16 %f139, %rs402;}

	// end inline asm
	add.f32 	%f236, %f139, %f236;
	// begin inline asm
	{  cvt.f32.f16 %f140, %rs401;}

	// end inline asm
	add.f32 	%f235, %f140, %f235;
	// begin inline asm
	{  cvt.f32.f16 %f141, %rs400;}

	// end inline asm
	add.f32 	%f234, %f141, %f234;
	// begin inline asm
	{  cvt.f32.f16 %f142, %rs399;}

	// end inline asm
	add.f32 	%f233, %f142, %f233;
	// begin inline asm
	{  cvt.f32.f16 %f143, %rs398;}

	// end inline asm
	add.f32 	%f232, %f143, %f232;
	// begin inline asm
	{  cvt.f32.f16 %f144, %rs397;}

	// end inline asm
	add.f32 	%f231, %f144, %f231;
	// begin inline asm
	{  cvt.f32.f16 %f145, %rs396;}

	// end inline asm
	add.f32 	%f230, %f145, %f230;
	// begin inline asm
	{  cvt.f32.f16 %f146, %rs395;}

	// end inline asm
	add.f32 	%f229, %f146, %f229;
	// begin inline asm
	{  cvt.f32.f16 %f147, %rs394;}

	// end inline asm
	add.f32 	%f228, %f147, %f228;
	mov.b32 	%r88, 0;
	mov.u16 	%rs394, %rs102;
	mov.u16 	%rs395, %rs102;
	mov.u16 	%rs396, %rs102;
	mov.u16 	%rs397, %rs102;
	mov.u16 	%rs398, %rs102;
	mov.u16 	%rs399, %rs102;
	mov.u16 	%rs400, %rs102;
	mov.u16 	%rs401, %rs102;
	mov.u16 	%rs402, %rs102;
	mov.u16 	%rs403, %rs102;
	mov.u16 	%rs404, %rs102;
	mov.u16 	%rs405, %rs102;
	mov.u16 	%rs406, %rs102;
	mov.u16 	%rs407, %rs102;
	mov.u16 	%rs408, %rs102;
	mov.u16 	%rs409, %rs102;
$L__BB1_9:
	ld.shared.u16 	%rs217, [%r85+-30];
	ld.shared.u16 	%rs218, [%r84];
	// begin inline asm
	{mul.f16 %rs216,%rs217,%rs218;
}
	// end inline asm
	// begin inline asm
	{add.f16 %rs393,%rs216,%rs409;
}
	// end inline asm
	ld.shared.u16 	%rs224, [%r84+2];
	// begin inline asm
	{mul.f16 %rs222,%rs217,%rs224;
}
	// end inline asm
	// begin inline asm
	{add.f16 %rs392,%rs222,%rs408;
}
	// end inline asm
	ld.shared.u16 	%rs230, [%r84+4];
	// begin inline asm
	{mul.f16 %rs228,%rs217,%rs230;
}
	// end inline asm
	// begin inline asm
	{add.f16 %rs391,%rs228,%rs407;
}
	// end inline asm
	ld.shared.u16 	%rs236, [%r84+6];
	// begin inline asm
	{mul.f16 %rs234,%rs217,%rs236;
}
	// end inline asm
	// begin inline asm
	{add.f16 %rs390,%rs234,%rs406;
}
	// end inline asm
	ld.shared.u16 	%rs241, [%r85+-14];
	// begin inline asm
	{mul.f16 %rs240,%rs241,%rs218;
}
	// end inline asm
	// begin inline asm
	{add.f16 %rs389,%rs240,%rs405;
}
	// end inline asm
	// begin inline asm
	{mul.f16 %rs246,%rs241,%rs224;
}
	// end inline asm
	// begin inline asm
	{add.f16 %rs388,%rs246,%rs404;
}
	// end inline asm
	// begin inline asm
	{mul.f16 %rs252,%rs241,%rs230;
}
	// end inline asm
	// begin inline asm
	{add.f16 %rs387,%rs252,%rs403;
}
	// end inline asm
	// begin inline asm
	{mul.f16 %rs258,%rs241,%rs236;
}
	// end inline asm
	// begin inline asm
	{add.f16 %rs386,%rs258,%rs402;
}
	// end inline asm
	ld.shared.u16 	%rs265, [%r85+2];
	// begin inline asm
	{mul.f16 %rs264,%rs265,%rs218;
}
	// end inline asm
	// begin inline asm
	{add.f16 %rs385,%rs264,%rs401;
}
	// end inline asm
	// begin inline asm
	{mul.f16 %rs270,%rs265,%rs224;
}
	// end inline asm
	// begin inline asm
	{add.f16 %rs384,%rs270,%rs400;
}
	// end inline asm
	// begin inline asm
	{mul.f16 %rs276,%rs265,%rs230;
}
	// end inline asm
	// begin inline asm
	{add.f16 %rs383,%rs276,%rs399;
}
	// end inline asm
	// begin inline asm
	{mul.f16 %rs282,%rs265,%rs236;
}
	// end inline asm
	// begin inline asm
	{add.f16 %rs382,%rs282,%rs398;
}
	// end inline asm
	ld.shared.u16 	%rs289, [%r85+18];
	// begin inline asm
	{mul.f16 %rs288,%rs289,%rs218;
}
	// end inline asm
	// begin inline asm
	{add.f16 %rs381,%rs288,%rs397;
}
	// end inline asm
	// begin inline asm
	{mul.f16 %rs294,%rs289,%rs224;
}
	// end inline asm
	// begin inline asm
	{add.f16 %rs380,%rs294,%rs396;
}
	// end inline asm
	// begin inline asm
	{mul.f16 %rs300,%rs289,%rs230;
}
	// end inline asm
	// begin inline asm
	{add.f16 %rs379,%rs300,%rs395;
}
	// end inline asm
	// begin inline asm
	{mul.f16 %rs306,%rs289,%rs236;
}
	// end inline asm
	// begin inline asm
	{add.f16 %rs378,%rs306,%rs394;
}
	// end inline asm
	add.s32 	%r87, %r88, 1;
	setp.ne.s32 	%p9, %r87, 128;
	@%p9 bra 	$L__BB1_11;
	// begin inline asm
	{  cvt.f32.f16 %f148, %rs393;}

	// end inline asm
	add.f32 	%f243, %f148, %f243;
	// begin inline asm
	{  cvt.f32.f16 %f149, %rs392;}

	// end inline asm
	add.f32 	%f242, %f149, %f242;
	// begin inline asm
	{  cvt.f32.f16 %f150, %rs391;}

	// end inline asm
	add.f32 	%f241, %f150, %f241;
	// begin inline asm
	{  cvt.f32.f16 %f151, %rs390;}

	// end inline asm
	add.f32 	%f240, %f151, %f240;
	// begin inline asm
	{  cvt.f32.f16 %f152, %rs389;}

	// end inline asm
	add.f32 	%f239, %f152, %f239;
	// begin inline asm
	{  cvt.f32.f16 %f153, %rs388;}

	// end inline asm
	add.f32 	%f238, %f153, %f238;
	// begin inline asm
	{  cvt.f32.f16 %f154, %rs387;}

	// end inline asm
	add.f32 	%f237, %f154, %f237;
	// begin inline asm
	{  cvt.f32.f16 %f155, %rs386;}

	// end inline asm
	add.f32 	%f236, %f155, %f236;
	// begin inline asm
	{  cvt.f32.f16 %f156, %rs385;}

	// end inline asm
	add.f32 	%f235, %f156, %f235;
	// begin inline asm
	{  cvt.f32.f16 %f157, %rs384;}

	// end inline asm
	add.f32 	%f234, %f157, %f234;
	// begin inline asm
	{  cvt.f32.f16 %f158, %rs383;}

	// end inline asm
	add.f32 	%f233, %f158, %f233;
	// begin inline asm
	{  cvt.f32.f16 %f159, %rs382;}

	// end inline asm
	add.f32 	%f232, %f159, %f232;
	// begin inline asm
	{  cvt.f32.f16 %f160, %rs381;}

	// end inline asm
	add.f32 	%f231, %f160, %f231;
	// begin inline asm
	{  cvt.f32.f16 %f161, %rs380;}

	// end inline asm
	add.f32 	%f230, %f161, %f230;
	// begin inline asm
	{  cvt.f32.f16 %f162, %rs379;}

	// end inline asm
	add.f32 	%f229, %f162, %f229;
	// begin inline asm
	{  cvt.f32.f16 %f163, %rs378;}

	// end inline asm
	add.f32 	%f228, %f163, %f228;
	mov.b32 	%r87, 0;
	mov.u16 	%rs378, %rs102;
	mov.u16 	%rs379, %rs102;
	mov.u16 	%rs380, %rs102;
	mov.u16 	%rs381, %rs102;
	mov.u16 	%rs382, %rs102;
	mov.u16 	%rs383, %rs102;
	mov.u16 	%rs384, %rs102;
	mov.u16 	%rs385, %rs102;
	mov.u16 	%rs386, %rs102;
	mov.u16 	%rs387, %rs102;
	mov.u16 	%rs388, %rs102;
	mov.u16 	%rs389, %rs102;
	mov.u16 	%rs390, %rs102;
	mov.u16 	%rs391, %rs102;
	mov.u16 	%rs392, %rs102;
	mov.u16 	%rs393, %rs102;
$L__BB1_11:
	add.s32 	%r86, %r86, 4;
	add.s32 	%r85, %r85, 4;
	add.s32 	%r84, %r84, 512;
	setp.ne.s32 	%p10, %r86, 48;
	@%p10 bra 	$L__BB1_7;
	bar.sync 	0;
	add.s32 	%r82, %r82, 1;
	setp.ne.s32 	%p11, %r82, %r8;
	@%p11 bra 	$L__BB1_2;
	setp.lt.s32 	%p12, %r87, 1;
	@%p12 bra 	$L__BB1_15;
	// begin inline asm
	{  cvt.f32.f16 %f164, %rs393;}

	// end inline asm
	add.f32 	%f243, %f164, %f243;
	// begin inline asm
	{  cvt.f32.f16 %f165, %rs392;}

	// end inline asm
	add.f32 	%f242, %f165, %f242;
	// begin inline asm
	{  cvt.f32.f16 %f166, %rs391;}

	// end inline asm
	add.f32 	%f241, %f166, %f241;
	// begin inline asm
	{  cvt.f32.f16 %f167, %rs390;}

	// end inline asm
	add.f32 	%f240, %f167, %f240;
	// begin inline asm
	{  cvt.f32.f16 %f168, %rs389;}

	// end inline asm
	add.f32 	%f239, %f168, %f239;
	// begin inline asm
	{  cvt.f32.f16 %f169, %rs388;}

	// end inline asm
	add.f32 	%f238, %f169, %f238;
	// begin inline asm
	{  cvt.f32.f16 %f170, %rs387;}

	// end inline asm
	add.f32 	%f237, %f170, %f237;
	// begin inline asm
	{  cvt.f32.f16 %f171, %rs386;}

	// end inline asm
	add.f32 	%f236, %f171, %f236;
	// begin inline asm
	{  cvt.f32.f16 %f172, %rs385;}

	// end inline asm
	add.f32 	%f235, %f172, %f235;
	// begin inline asm
	{  cvt.f32.f16 %f173, %rs384;}

	// end inline asm
	add.f32 	%f234, %f173, %f234;
	// begin inline asm
	{  cvt.f32.f16 %f174, %rs383;}

	// end inline asm
	add.f32 	%f233, %f174, %f233;
	// begin inline asm
	{  cvt.f32.f16 %f175, %rs382;}

	// end inline asm
	add.f32 	%f232, %f175, %f232;
	// begin inline asm
	{  cvt.f32.f16 %f176, %rs381;}

	// end inline asm
	add.f32 	%f231, %f176, %f231;
	// begin inline asm
	{  cvt.f32.f16 %f177, %rs380;}

	// end inline asm
	add.f32 	%f230, %f177, %f230;
	// begin inline asm
	{  cvt.f32.f16 %f178, %rs379;}

	// end inline asm
	add.f32 	%f229, %f178, %f229;
	// begin inline asm
	{  cvt.f32.f16 %f179, %rs378;}

	// end inline asm
	add.f32 	%f228, %f179, %f228;
$L__BB1_15:
	shl.b32 	%r77, %r4, 2;
	shl.b32 	%r78, %r3, 2;
	add.s32 	%r79, %r1, %r78;
	add.s32 	%r80, %r2, %r77;
	setp.ge.s32 	%p13, %r1, %r42;
	mad.lo.s32 	%r33, %r79, %r43, %r80;
	setp.ge.s32 	%p14, %r2, %r43;
	mul.wide.s32 	%rd15, %r33, 2;
	add.s64 	%rd3, %rd1, %rd15;
	or.pred  	%p15, %p13, %p14;
	@%p15 bra 	$L__BB1_17;
	// begin inline asm
	{  cvt.rn.f16.f32 %rs344, %f243;}

	// end inline asm
	st.global.u16 	[%rd3], %rs344;
$L__BB1_17:
	setp.ge.s32 	%p16, %r1, %r42;
	add.s32 	%r34, %r2, 1;
	setp.ge.s32 	%p17, %r34, %r43;
	or.pred  	%p18, %p16, %p17;
	@%p18 bra 	$L__BB1_19;
	// begin inline asm
	{  cvt.rn.f16.f32 %rs345, %f242;}

	// end inline asm
	st.global.u16 	[%rd3+2], %rs345;
$L__BB1_19:
	setp.ge.s32 	%p19, %r1, %r42;
	add.s32 	%r35, %r2, 2;
	setp.ge.s32 	%p20, %r35, %r43;
	or.pred  	%p21, %p19, %p20;
	@%p21 bra 	$L__BB1_21;
	// begin inline asm
	{  cvt.rn.f16.f32 %rs346, %f241;}

	// end inline asm
	st.global.u16 	[%rd3+4], %rs346;
$L__BB1_21:
	setp.ge.s32 	%p22, %r1, %r42;
	add.s32 	%r36, %r2, 3;
	setp.ge.s32 	%p23, %r36, %r43;
	or.pred  	%p24, %p22, %p23;
	@%p24 bra 	$L__BB1_23;
	// begin inline asm
	{  cvt.rn.f16.f32 %rs347, %f240;}

	// end inline asm
	st.global.u16 	[%rd3+6], %rs347;
$L__BB1_23:
	setp.ge.s32 	%p25, %r2, %r43;
	add.s32 	%r37, %r1, 1;
	setp.ge.s32 	%p26, %r37, %r42;
	add.s32 	%r38, %r33, %r43;
	mul.wide.s32 	%rd16, %r38, 2;
	add.s64 	%rd4, %rd1, %rd16;
	or.pred  	%p27, %p26, %p25;
	@%p27 bra 	$L__BB1_25;
	// begin inline asm
	{  cvt.rn.f16.f32 %rs348, %f239;}

	// end inline asm
	st.global.u16 	[%rd4], %rs348;
$L__BB1_25:
	setp.ge.s32 	%p28, %r37, %r42;
	setp.ge.s32 	%p29, %r34, %r43;
	or.pred  	%p30, %p28, %p29;
	@%p30 bra 	$L__BB1_27;
	// begin inline asm
	{  cvt.rn.f16.f32 %rs349, %f238;}

	// end inline asm
	st.global.u16 	[%rd4+2], %rs349;
$L__BB1_27:
	setp.ge.s32 	%p31, %r37, %r42;
	setp.ge.s32 	%p32, %r35, %r43;
	or.pred  	%p33, %p31, %p32;
	@%p33 bra 	$L__BB1_29;
	// begin inline asm
	{  cvt.rn.f16.f32 %rs350, %f237;}

	// end inline asm
	st.global.u16 	[%rd4+4], %rs350;
$L__BB1_29:
	setp.ge.s32 	%p34, %r37, %r42;
	setp.ge.s32 	%p35, %r36, %r43;
	or.pred  	%p36, %p34, %p35;
	@%p36 bra 	$L__BB1_31;
	// begin inline asm
	{  cvt.rn.f16.f32 %rs351, %f236;}

	// end inline asm
	st.global.u16 	[%rd4+6], %rs351;
$L__BB1_31:
	setp.ge.s32 	%p37, %r2, %r43;
	add.s32 	%r39, %r1, 2;
	setp.ge.s32 	%p38, %r39, %r42;
	add.s32 	%r40, %r38, %r43;
	mul.wide.s32 	%rd17, %r40, 2;
	add.s64 	%rd5, %rd1, %rd17;
	or.pred  	%p39, %p38, %p37;
	@%p39 bra 	$L__BB1_33;
	// begin inline asm
	{  cvt.rn.f16.f32 %rs352, %f235;}

	// end inline asm
	st.global.u16 	[%rd5], %rs352;
$L__BB1_33:
	setp.ge.s32 	%p40, %r39, %r42;
	setp.ge.s32 	%p41, %r34, %r43;
	or.pred  	%p42, %p40, %p41;
	@%p42 bra 	$L__BB1_35;
	// begin inline asm
	{  cvt.rn.f16.f32 %rs353, %f234;}

	// end inline asm
	st.global.u16 	[%rd5+2], %rs353;
$L__BB1_35:
	setp.ge.s32 	%p43, %r39, %r42;
	setp.ge.s32 	%p44, %r35, %r43;
	or.pred  	%p45, %p43, %p44;
	@%p45 bra 	$L__BB1_37;
	// begin inline asm
	{  cvt.rn.f16.f32 %rs354, %f233;}

	// end inline asm
	st.global.u16 	[%rd5+4], %rs354;
$L__BB1_37:
	setp.ge.s32 	%p46, %r39, %r42;
	setp.ge.s32 	%p47, %r36, %r43;
	or.pred  	%p48, %p46, %p47;
	@%p48 bra 	$L__BB1_39;
	// begin inline asm
	{  cvt.rn.f16.f32 %rs355, %f232;}

	// end inline asm
	st.global.u16 	[%rd5+6], %rs355;
$L__BB1_39:
	setp.ge.s32 	%p49, %r2, %r43;
	add.s32 	%r41, %r1, 3;
	setp.ge.s32 	%p50, %r41, %r42;
	add.s32 	%r81, %r40, %r43;
	mul.wide.s32 	%rd18, %r81, 2;
	add.s64 	%rd6, %rd1, %rd18;
	or.pred  	%p51, %p50, %p49;
	@%p51 bra 	$L__BB1_41;
	// begin inline asm
	{  cvt.rn.f16.f32 %rs356, %f231;}

	// end inline asm
	st.global.u16 	[%rd6], %rs356;
$L__BB1_41:
	setp.ge.s32 	%p52, %r41, %r42;
	setp.ge.s32 	%p53, %r34, %r43;
	or.pred  	%p54, %p52, %p53;
	@%p54 bra 	$L__BB1_43;
	// begin inline asm
	{  cvt.rn.f16.f32 %rs357, %f230;}

	// end inline asm
	st.global.u16 	[%rd6+2], %rs357;
$L__BB1_43:
	setp.ge.s32 	%p55, %r41, %r42;
	setp.ge.s32 	%p56, %r35, %r43;
	or.pred  	%p57, %p55, %p56;
	@%p57 bra 	$L__BB1_45;
	// begin inline asm
	{  cvt.rn.f16.f32 %rs358, %f229;}

	// end inline asm
	st.global.u16 	[%rd6+4], %rs358;
$L__BB1_45:
	setp.ge.s32 	%p58, %r41, %r42;
	setp.ge.s32 	%p59, %r36, %r43;
	or.pred  	%p60, %p58, %p59;
	@%p60 bra 	$L__BB1_47;
	// begin inline asm
	{  cvt.rn.f16.f32 %rs359, %f228;}

	// end inline asm
	st.global.u16 	[%rd6+6], %rs359;
$L__BB1_47:
	ret;

}


// ===== COMPILED SASS (sm_100) =====

	.target	sm_100

	.elftype	@"ET_EXEC"


//--------------------- .note.nv.tkinfo           --------------------------
	.section	.note.nv.tkinfo,"",@"SHT_NOTE"
	.sectionflags	@"SHF_NOTE_NV_TKINFO"
	.tkinfo
        /*0018*/ 	.word	0x00000002
        /*0030*/ 	.string	""
        /*0030*/ 	.string	"ptxas"
        /*0030*/ 	.string	"Cuda compilation tools, release 13.0, V13.0.88"
        /*0030*/ 	.string	"Build cuda_13.0.r13.0/compiler.36424714_0"
        /*0030*/ 	.string	"-arch sm_100 -m 64 "



//--------------------- .note.nv.cuinfo           --------------------------
	.section	.note.nv.cuinfo,"",@"SHT_NOTE"
	.sectionflags	@"SHF_NOTE_NV_CUINFO"
        /*0018*/ 	.short	0x0002
        /*001a*/ 	.short	0x0064
        /*001c*/ 	.short	0x0082
	.zero		2


//--------------------- .nv.info                  --------------------------
	.section	.nv.info,"",@"SHT_CUDA_INFO"
	.align	4


	//----- nvinfo : EIATTR_REGCOUNT
	.align		4
        /*0000*/ 	.byte	0x04, 0x2f
        /*0002*/ 	.short	(.L_1 - .L_0)
	.align		4
.L_0:
        /*0004*/ 	.word	index@(_Z7sgemm_8ILi16ELi2EEvP6__halfS1_S1_iii)
        /*0008*/ 	.word	0x00000050


	//----- nvinfo : EIATTR_FRAME_SIZE
	.align		4
.L_1:
        /*000c*/ 	.byte	0x04, 0x11
        /*000e*/ 	.short	(.L_3 - .L_2)
	.align		4
.L_2:
        /*0010*/ 	.word	index@(_Z7sgemm_8ILi16ELi2EEvP6__halfS1_S1_iii)
        /*0014*/ 	.word	0x00000000


	//----- nvinfo : EIATTR_REGCOUNT
	.align		4
.L_3:
        /*0018*/ 	.byte	0x04, 0x2f
        /*001a*/ 	.short	(.L_5 - .L_4)
	.align		4
.L_4:
        /*001c*/ 	.word	index@(_Z7hgemm_9ILi128ELi128ELi8ELi4ELi4EEvP6__halfS1_S1_iii)
        /*0020*/ 	.word	0x0000002f


	//----- nvinfo : EIATTR_FRAME_SIZE
	.align		4
.L_5:
        /*0024*/ 	.byte	0x04, 0x11
        /*0026*/ 	.short	(.L_7 - .L_6)
	.align		4
.L_6:
        /*0028*/ 	.word	index@(_Z7hgemm_9ILi128ELi128ELi8ELi4ELi4EEvP6__halfS1_S1_iii)
        /*002c*/ 	.word	0x00000000


	//----- nvinfo : EIATTR_MIN_STACK_SIZE
	.align		4
.L_7:
        /*0030*/ 	.byte	0x04, 0x12
        /*0032*/ 	.short	(.L_9 - .L_8)
	.align		4
.L_8:
        /*0034*/ 	.word	index@(_Z7hgemm_9ILi128ELi128ELi8ELi4ELi4EEvP6__halfS1_S1_iii)
        /*0038*/ 	.word	0x00000000


	//----- nvinfo : EIATTR_MIN_STACK_SIZE
	.align		4
.L_9:
        /*003c*/ 	.byte	0x04, 0x12
        /*003e*/ 	.short	(.L_11 - .L_10)
	.align		4
.L_10:
        /*0040*/ 	.word	index@(_Z7sgemm_8ILi16ELi2EEvP6__halfS1_S1_iii)
        /*0044*/ 	.word	0x00000000
.L_11:


//--------------------- .nv.compat                --------------------------
	.section	.nv.compat,"",@"SHT_CUDA_COMPAT_INFO"
	.align	4
        /*0000*/ 	.byte	0x02, 0x09, 0x00, 0x00, 0x02, 0x02, 0x01, 0x00, 0x02, 0x05, 0x05, 0x00, 0x03, 0x07, 0x01, 0x01
        /*0010*/ 	.byte	0x02, 0x03, 0x00, 0x00, 0x02, 0x06, 0x01, 0x00, 0x04, 0x0b, 0x08, 0x00, 0x09, 0x00, 0x00, 0x00
        /*0020*/ 	.byte	0x00, 0x00, 0x00, 0x00


//--------------------- .nv.info._Z7hgemm_9ILi128ELi128ELi8ELi4ELi4EEvP6__halfS1_S1_iii --------------------------
	.section	.nv.info._Z7hgemm_9ILi128ELi128ELi8ELi4ELi4EEvP6__halfS1_S1_iii,"",@"SHT_CUDA_INFO"
	.sectionflags	@""
	.align	4


	//----- nvinfo : EIATTR_CUDA_API_VERSION
	.align		4
        /*0000*/ 	.byte	0x04, 0x37
        /*0002*/ 	.short	(.L_13 - .L_12)
.L_12:
        /*0004*/ 	.word	0x00000082


	//----- nvinfo : EIATTR_KPARAM_INFO
	.align		4
.L_13:
        /*0008*/ 	.byte	0x04, 0x17
        /*000a*/ 	.short	(.L_15 - .L_14)
.L_14:
        /*000c*/ 	.word	0x00000000
        /*0010*/ 	.short	0x0005
        /*0012*/ 	.short	0x0020
        /*0014*/ 	.byte	0x00, 0xf0, 0x11, 0x00


	//----- nvinfo : EIATTR_KPARAM_INFO
	.align		4
.L_15:
        /*0018*/ 	.byte	0x04, 0x17
        /*001a*/ 	.short	(.L_17 - .L_16)
.L_16:
        /*001c*/ 	.word	0x00000000
        /*0020*/ 	.short	0x0004
        /*0022*/ 	.short	0x001c
        /*0024*/ 	.byte	0x00, 0xf0, 0x11, 0x00


	//----- nvinfo : EIATTR_KPARAM_INFO
	.align		4
.L_17:
        /*0028*/ 	.byte	0x04, 0x17
        /*002a*/ 	.short	(.L_19 - .L_18)
.L_18:
        /*002c*/ 	.word	0x00000000
        /*0030*/ 	.short	0x0003
        /*0032*/ 	.short	0x0018
        /*0034*/ 	.byte	0x00, 0xf0, 0x11, 0x00


	//----- nvinfo : EIATTR_KPARAM_INFO
	.align		4
.L_19:
        /*0038*/ 	.byte	0x04, 0x17
        /*003a*/ 	.short	(.L_21 - .L_20)
.L_20:
        /*003c*/ 	.word	0x00000000
        /*0040*/ 	.short	0x0002
        /*0042*/ 	.short	0x0010
        /*0044*/ 	.byte	0x00, 0xf5, 0x21, 0x00


	//----- nvinfo : EIATTR_KPARAM_INFO
	.align		4
.L_21:
        /*0048*/ 	.byte	0x04, 0x17
        /*004a*/ 	.short	(.L_23 - .L_22)
.L_22:
        /*004c*/ 	.word	0x00000000
        /*0050*/ 	.short	0x0001
        /*0052*/ 	.short	0x0008
        /*0054*/ 	.byte	0x00, 0xf5, 0x21, 0x00


	//----- nvinfo : EIATTR_KPARAM_INFO
	.align		4
.L_23:
        /*0058*/ 	.byte	0x04, 0x17
        /*005a*/ 	.short	(.L_25 - .L_24)
.L_24:
        /*005c*/ 	.word	0x00000000
        /*0060*/ 	.short	0x0000
        /*0062*/ 	.short	0x0000
        /*0064*/ 	.byte	0x00, 0xf5, 0x21, 0x00


	//----- nvinfo : EIATTR_SPARSE_MMA_MASK
	.align		4
.L_25:
        /*0068*/ 	.byte	0x03, 0x50
        /*006a*/ 	.short	0x0000


	//----- nvinfo : EIATTR_MAXREG_COUNT
	.align		4
        /*006c*/ 	.byte	0x03, 0x1b
        /*006e*/ 	.short	0x00ff


	//----- nvinfo : EIATTR_NUM_BARRIERS
	.align		4
        /*0070*/ 	.byte	0x02, 0x4c
        /*0072*/ 	.byte	0x01
	.zero		1


	//----- nvinfo : EIATTR_MERCURY_ISA_VERSION
	.align		4
        /*0074*/ 	.byte	0x03, 0x5f
        /*0076*/ 	.short	0x0101


	//----- nvinfo : EIATTR_VRC_CTA_INIT_COUNT
	.align		4
        /*0078*/ 	.byte	0x02, 0x4a
	.zero		1
	.zero		1


	//----- nvinfo : EIATTR_EXIT_INSTR_OFFSETS
	.align		4
        /*007c*/ 	.byte	0x04, 0x1c
        /*007e*/ 	.short	(.L_27 - .L_26)


	//   ....[0]....
.L_26:
        /*0080*/ 	.word	0x000013a0


	//   ....[1]....
        /*0084*/ 	.word	0x000013d0


	//----- nvinfo : EIATTR_CBANK_PARAM_SIZE
	.align		4
.L_27:
        /*0088*/ 	.byte	0x03, 0x19
        /*008a*/ 	.short	0x0024


	//----- nvinfo : EIATTR_PARAM_CBANK
	.align		4
        /*008c*/ 	.byte	0x04, 0x0a
        /*008e*/ 	.short	(.L_29 - .L_28)
	.align		4
.L_28:
        /*0090*/ 	.word	index@(.nv.constant0._Z7hgemm_9ILi128ELi128ELi8ELi4ELi4EEvP6__halfS1_S1_iii)
        /*0094*/ 	.short	0x0380
        /*0096*/ 	.short	0x0024


	//----- nvinfo : EIATTR_SW_WAR
	.align		4
.L_29:
        /*0098*/ 	.byte	0x04, 0x36
        /*009a*/ 	.short	(.L_31 - .L_30)
.L_30:
        /*009c*/ 	.word	0x00000008
.L_31:


//--------------------- .nv.info._Z7sgemm_8ILi16ELi2EEvP6__halfS1_S1_iii --------------------------
	.section	.nv.info._Z7sgemm_8ILi16ELi2EEvP6__halfS1_S1_iii,"",@"SHT_CUDA_INFO"
	.sectionflags	@""
	.align	4


	//----- nvinfo : EIATTR_CUDA_API_VERSION
	.align		4
        /*0000*/ 	.byte	0x04, 0x37
        /*0002*/ 	.short	(.L_33 - .L_32)
.L_32:
        /*0004*/ 	.word	0x00000082


	//----- nvinfo : EIATTR_KPARAM_INFO
	.align		4
.L_33:
        /*0008*/ 	.byte	0x04, 0x17
        /*000a*/ 	.short	(.L_35 - .L_34)
.L_34:
        /*000c*/ 	.word	0x00000000
        /*0010*/ 	.short	0x0005
        /*0012*/ 	.short	0x0020
        /*0014*/ 	.byte	0x00, 0xf0, 0x11, 0x00


	//----- nvinfo : EIATTR_KPARAM_INFO
	.align		4
.L_35:
        /*0018*/ 	.byte	0x04, 0x17
        /*001a*/ 	.short	(.L_37 - .L_36)
.L_36:
        /*001c*/ 	.word	0x00000000
        /*0020*/ 	.short	0x0004
        /*0022*/ 	.short	0x001c
        /*0024*/ 	.byte	0x00, 0xf0, 0x11, 0x00


	//----- nvinfo : EIATTR_KPARAM_INFO
	.align		4
.L_37:
        /*0028*/ 	.byte	0x04, 0x17
        /*002a*/ 	.short	(.L_39 - .L_38)
.L_38:
        /*002c*/ 	.word	0x00000000
        /*0030*/ 	.short	0x0003
        /*0032*/ 	.short	0x0018
        /*0034*/ 	.byte	0x00, 0xf0, 0x11, 0x00


	//----- nvinfo : EIATTR_KPARAM_INFO
	.align		4
.L_39:
        /*0038*/ 	.byte	0x04, 0x17
        /*003a*/ 	.short	(.L_41 - .L_40)
.L_40:
        /*003c*/ 	.word	0x00000000
        /*0040*/ 	.short	0x0002
        /*0042*/ 	.short	0x0010
        /*0044*/ 	.byte	0x00, 0xf5, 0x21, 0x00


	//----- nvinfo : EIATTR_KPARAM_INFO
	.align		4
.L_41:
        /*0048*/ 	.byte	0x04, 0x17
        /*004a*/ 	.short	(.L_43 - .L_42)
.L_42:
        /*004c*/ 	.word	0x00000000
        /*0050*/ 	.short	0x0001
        /*0052*/ 	.short	0x0008
        /*0054*/ 	.byte	0x00, 0xf5, 0x21, 0x00


	//----- nvinfo : EIATTR_KPARAM_INFO
	.align		4
.L_43:
        /*0058*/ 	.byte	0x04, 0x17
        /*005a*/ 	.short	(.L_45 - .L_44)
.L_44:
        /*005c*/ 	.word	0x00000000
        /*0060*/ 	.short	0x0000
        /*0062*/ 	.short	0x0000
        /*0064*/ 	.byte	0x00, 0xf5, 0x21, 0x00


	//----- nvinfo : EIATTR_SPARSE_MMA_MASK
	.align		4
.L_45:
        /*0068*/ 	.byte	0x03, 0x50
        /*006a*/ 	.short	0x0000


	//----- nvinfo : EIATTR_MAXREG_COUNT
	.align		4
        /*006c*/ 	.byte	0x03, 0x1b
        /*006e*/ 	.short	0x00ff


	//----- nvinfo : EIATTR_NUM_BARRIERS
	.align		4
        /*0070*/ 	.byte	0x02, 0x4c
        /*0072*/ 	.byte	0x01
	.zero		1


	//----- nvinfo : EIATTR_MERCURY_ISA_VERSION
	.align		4
        /*0074*/ 	.byte	0x03, 0x5f
        /*0076*/ 	.short	0x0101


	//----- nvinfo : EIATTR_VRC_CTA_INIT_COUNT
	.align		4
        /*0078*/ 	.byte	0x02, 0x4a
	.zero		1
	.zero		1


	//----- nvinfo : EIATTR_EXIT_INSTR_OFFSETS
	.align		4
        /*007c*/ 	.byte	0x04, 0x1c
        /*007e*/ 	.short	(.L_47 - .L_46)


	//   ....[0]....
.L_46:
        /*0080*/ 	.word	0x000052a0


	//----- nvinfo : EIATTR_CBANK_PARAM_SIZE
	.align		4
.L_47:
        /*0084*/ 	.byte	0x03, 0x19
        /*0086*/ 	.short	0x0024


	//----- nvinfo : EIATTR_PARAM_CBANK
	.align		4
        /*0088*/ 	.byte	0x04, 0x0a
        /*008a*/ 	.short	(.L_49 - .L_48)
	.align		4
.L_48:
        /*008c*/ 	.word	index@(.nv.constant0._Z7sgemm_8ILi16ELi2EEvP6__halfS1_S1_iii)
        /*0090*/ 	.short	0x0380
        /*0092*/ 	.short	0x0024


	//----- nvinfo : EIATTR_SW_WAR
	.align		4
.L_49:
        /*0094*/ 	.byte	0x04, 0x36
        /*0096*/ 	.short	(.L_51 - .L_50)
.L_50:
        /*0098*/ 	.word	0x00000008
.L_51:


//--------------------- .nv.callgraph             --------------------------
	.section	.nv.callgraph,"",@"SHT_CUDA_CALLGRAPH"
	.align	4
	.sectionentsize	8
	.align		4
        /*0000*/ 	.word	0x00000000
	.align		4
        /*0004*/ 	.word	0xffffffff
	.align		4
        /*0008*/ 	.word	0x00000000
	.align		4
        /*000c*/ 	.word	0xfffffffe
	.align		4
        /*0010*/ 	.word	0x00000000
	.align		4
        /*0014*/ 	.word	0xfffffffd
	.align		4
        /*0018*/ 	.word	0x00000000
	.align		4
        /*001c*/ 	.word	0xfffffffc


//--------------------- .text._Z7hgemm_9ILi128ELi128ELi8ELi4ELi4EEvP6__halfS1_S1_iii --------------------------
	.section	.text._Z7hgemm_9ILi128ELi128ELi8ELi4ELi4EEvP6__halfS1_S1_iii,"ax",@progbits
	.align	128
        .global         _Z7hgemm_9ILi128ELi128ELi8ELi4ELi4EEvP6__halfS1_S1_iii
        .type           _Z7hgemm_9ILi128ELi128ELi8ELi4ELi4EEvP6__halfS1_S1_iii,@function
        .size           _Z7hgemm_9ILi128ELi128ELi8ELi4ELi4EEvP6__halfS1_S1_iii,(.L_x_9 - _Z7hgemm_9ILi128ELi128ELi8ELi4ELi4EEvP6__halfS1_S1_iii)
        .other          _Z7hgemm_9ILi128ELi128ELi8ELi4ELi4EEvP6__halfS1_S1_iii,@"STO_CUDA_ENTRY STV_DEFAULT"
_Z7hgemm_9ILi128ELi128ELi8ELi4ELi4EEvP6__halfS1_S1_iii:
.text._Z7hgemm_9ILi128ELi128ELi8ELi4ELi4EEvP6__halfS1_S1_iii:
[----:B------:R-:W-:Y:S01]  /*0000*/  LDC R1, c[0x0][0x37c] ;  /* 0x0000df00ff017b82 */ /* 0x000fe20000000800 */
[----:B------:R-:W0:Y:S07]  /*0010*/  LDCU UR7, c[0x0][0x3a0] ;  /* 0x00007400ff0777ac */ /* 0x000e2e0008000800 */
[----:B------:R-:W1:Y:S01]  /*0020*/  S2UR UR4, SR_CTAID.X ;  /* 0x00000000000479c3 */ /* 0x000e620000002500 */
[----:B------:R-:W2:Y:S01]  /*0030*/  S2R R35, SR_TID.X ;  /* 0x0000000000237919 */ /* 0x000ea20000002100 */
[----:B------:R-:W-:Y:S01]  /*0040*/  HFMA2 R19, -RZ, RZ, 0, 0 ;  /* 0x00000000ff137431 */ /* 0x000fe200000001ff */
[----:B------:R-:W1:Y:S01]  /*0050*/  LDCU UR10, c[0x0][0x360] ;  /* 0x00006c00ff0a77ac */ /* 0x000e620008000800 */
[----:B------:R-:W-:Y:S01]  /*0060*/  CS2R R32, SRZ ;  /* 0x0000000000207805 */ /* 0x000fe2000001ff00 */
[----:B------:R-:W3:Y:S01]  /*0070*/  S2R R34, SR_TID.Y ;  /* 0x0000000000227919 */ /* 0x000ee20000002200 */
[----:B------:R-:W-:Y:S01]  /*0080*/  CS2R R30, SRZ ;  /* 0x00000000001e7805 */ /* 0x000fe2000001ff00 */
[----:B------:R-:W4:Y:S01]  /*0090*/  LDCU UR5, c[0x0][0x364] ;  /* 0x00006c80ff0577ac */ /* 0x000f220008000800 */
[----:B------:R-:W4:Y:S01]  /*00a0*/  S2UR UR6, SR_CTAID.Y ;  /* 0x00000000000679c3 */ /* 0x000f220000002600 */
[----:B------:R-:W-:-:S02]  /*00b0*/  CS2R R28, SRZ ;  /* 0x00000000001c7805 */ /* 0x000fc4000001ff00 */
[----:B------:R-:W-:Y:S02]  /*00c0*/  CS2R R26, SRZ ;  /* 0x00000000001a7805 */ /* 0x000fe4000001ff00 */
[----:B------:R-:W-:Y:S02]  /*00d0*/  CS2R R24, SRZ ;  /* 0x0000000000187805 */ /* 0x000fe4000001ff00 */
[----:B------:R-:W-:Y:S02]  /*00e0*/  CS2R R22, SRZ ;  /* 0x0000000000167805 */ /* 0x000fe4000001ff00 */
[----:B------:R-:W-:Y:S02]  /*00f0*/  CS2R R20, SRZ ;  /* 0x0000000000147805 */ /* 0x000fe4000001ff00 */
[----:B------:R-:W-:Y:S01]  /*0100*/  MOV R17, RZ ;  /* 0x000000ff00117202 */ /* 0x000fe20000000f00 */
[----:B------:R-:W2:Y:S01]  /*0110*/  LDCU.64 UR12, c[0x0][0x358] ;  /* 0x00006b00ff0c77ac */ /* 0x000ea20008000a00 */
[----:B0-----:R-:W-:-:S02]  /*0120*/  UISETP.GE.AND UP0, UPT, UR7, 0x1, UPT ;  /* 0x000000010700788c */ /* 0x001fc4000bf06270 */
[----:B-1----:R-:W-:Y:S02]  /*0130*/  UIMAD UR4, UR4, UR10, URZ ;  /* 0x0000000a040472a4 */ /* 0x002fe4000f8e02ff */
[----:B----4-:R-:W-:Y:S02]  /*0140*/  UIMAD UR6, UR6, UR5, URZ ;  /* 0x00000005060672a4 */ /* 0x010fe4000f8e02ff */
[----:B------:R-:W-:Y:S02]  /*0150*/  USHF.L.U32 UR5, UR4, 0x2, URZ ;  /* 0x0000000204057899 */ /* 0x000fe400080006ff */
[----:B------:R-:W-:Y:S01]  /*0160*/  USHF.L.U32 UR6, UR6, 0x2, URZ ;  /* 0x0000000206067899 */ /* 0x000fe200080006ff */
[----:B---3--:R-:W-:Y:S11]  /*0170*/  BRA.U !UP0, `(.L_x_0) ;  /* 0x0000000d08787547 */ /* 0x008ff6000b800000 */
[----:B------:R-:W0:Y:S01]  /*0180*/  S2UR UR9, SR_CgaCtaId ;  /* 0x00000000000979c3 */ /* 0x000e220000008800 */
[----:B------:R-:W-:Y:S01]  /*0190*/  UIADD3 UR4, UPT, UPT, UR7, 0x7, URZ ;  /* 0x0000000707047890 */ /* 0x000fe2000fffe0ff */
[----:B--2---:R-:W-:Y:S01]  /*01a0*/  IMAD R9, R34, UR10, R35 ;  /* 0x0000000a22097c24 */ /* 0x004fe2000f8e0223 */
[----:B------:R-:W-:Y:S01]  /*01b0*/  UMOV UR8, 0x400 ;  /* 0x0000040000087882 */ /* 0x000fe20000000000 */
[----:B------:R-:W-:Y:S01]  /*01c0*/  MOV R18, RZ ;  /* 0x000000ff00127202 */ /* 0x000fe20000000f00 */
[----:B------:R-:W-:Y:S01]  /*01d0*/  USHF.R.U32.HI UR7, URZ, 0x3, UR4 ;  /* 0x00000003ff077899 */ /* 0x000fe20008011604 */
[----:B------:R-:W-:Y:S02]  /*01e0*/  MOV R33, RZ ;  /* 0x000000ff00217202 */ /* 0x000fe40000000f00 */
[C---:B------:R-:W-:Y:S02]  /*01f0*/  SHF.L.U32 R0, R9.reuse, 0x3, RZ ;  /* 0x0000000309007819 */ /* 0x040fe400000006ff */
[----:B------:R-:W-:-:S02]  /*0200*/  LOP3.LUT R10, R9, 0x7, RZ, 0xc0, !PT ;  /* 0x00000007090a7812 */ /* 0x000fc400078ec0ff */
[----:B------:R-:W-:Y:S02]  /*0210*/  SHF.R.U32.HI R7, RZ, 0x3, R9 ;  /* 0x00000003ff077819 */ /* 0x000fe40000011609 */
[----:B------:R-:W-:Y:S02]  /*0220*/  LOP3.LUT R0, R0, 0x3f8, RZ, 0xc0, !PT ;  /* 0x000003f800007812 */ /* 0x000fe400078ec0ff */
[C---:B------:R-:W-:Y:S02]  /*0230*/  LOP3.LUT R8, R9.reuse, 0x7f, RZ, 0xc0, !PT ;  /* 0x0000007f09087812 */ /* 0x040fe400078ec0ff */
[----:B------:R-:W-:Y:S02]  /*0240*/  LEA R6, R10, R7, 0x7 ;  /* 0x000000070a067211 */ /* 0x000fe400078e38ff */
[----:B------:R-:W-:Y:S02]  /*0250*/  LEA.HI R0, R9, R0, RZ, 0x19 ;  /* 0x0000000009007211 */ /* 0x000fe400078fc8ff */
[----:B------:R-:W-:Y:S01]  /*0260*/  PRMT R36, RZ, 0x5410, RZ ;  /* 0x00005410ff247816 */ /* 0x000fe200000000ff */
[----:B0-----:R-:W-:Y:S01]  /*0270*/  ULEA UR4, UR9, UR8, 0x18 ;  /* 0x0000000809047291 */ /* 0x001fe2000f8ec0ff */
[----:B------:R-:W-:Y:S01]  /*0280*/  PRMT R37, RZ, 0x5410, RZ ;  /* 0x00005410ff257816 */ /* 0x000fe200000000ff */
[----:B------:R-:W-:Y:S01]  /*0290*/  UIADD3 UR8, UPT, UPT, UR8, 0x800, URZ ;  /* 0x0000080008087890 */ /* 0x000fe2000fffe0ff */
[----:B------:R-:W-:-:S02]  /*02a0*/  PRMT R16, RZ, 0x5410, RZ ;  /* 0x00005410ff107816 */ /* 0x000fc400000000ff */
[----:B------:R-:W-:Y:S01]  /*02b0*/  PRMT R15, RZ, 0x5410, RZ ;  /* 0x00005410ff0f7816 */ /* 0x000fe200000000ff */
[----:B------:R-:W-:Y:S01]  /*02c0*/  ULEA UR8, UR9, UR8, 0x18 ;  /* 0x0000000809087291 */ /* 0x000fe2000f8ec0ff */
[----:B------:R-:W-:Y:S02]  /*02d0*/  PRMT R14, RZ, 0x5410, RZ ;  /* 0x00005410ff0e7816 */ /* 0x000fe400000000ff */
[----:B------:R-:W-:Y:S02]  /*02e0*/  PRMT R13, RZ, 0x5410, RZ ;  /* 0x00005410ff0d7816 */ /* 0x000fe400000000ff */
[----:B------:R-:W-:Y:S02]  /*02f0*/  PRMT R12, RZ, 0x5410, RZ ;  /* 0x00005410ff0c7816 */ /* 0x000fe400000000ff */
[----:B------:R-:W-:Y:S02]  /*0300*/  PRMT R11, RZ, 0x5410, RZ ;  /* 0x00005410ff0b7816 */ /* 0x000fe400000000ff */
[----:B------:R-:W-:-:S02]  /*0310*/  SHF.R.U32.HI R9, RZ, 0x7, R9 ;  /* 0x00000007ff097819 */ /* 0x000fc40000011609 */
[----:B------:R-:W-:Y:S02]  /*0320*/  IADD3 R8, PT, PT, R8, UR5, RZ ;  /* 0x0000000508087c10 */ /* 0x000fe4000fffe0ff */
[----:B------:R-:W-:Y:S02]  /*0330*/  IADD3 R7, PT, PT, R7, UR6, RZ ;  /* 0x0000000607077c10 */ /* 0x000fe4000fffe0ff */
[----:B------:R-:W-:Y:S02]  /*0340*/  LEA R6, R6, UR8, 0x1 ;  /* 0x0000000806067c11 */ /* 0x000fe4000f8e08ff */
[----:B------:R-:W-:Y:S01]  /*0350*/  LEA R0, R0, UR4, 0x1 ;  /* 0x0000000400007c11 */ /* 0x000fe2000f8e08ff */
[----:B------:R-:W-:-:S06]  /*0360*/  UMOV UR4, URZ ;  /* 0x000000ff00047c82 */ /* 0x000fcc0008000000 */
.L_x_4:
[----:B------:R-:W0:Y:S01]  /*0370*/  LDCU UR10, c[0x0][0x3a0] ;  /* 0x00007400ff0a77ac */ /* 0x000e220008000800 */
[C---:B------:R-:W-:Y:S02]  /*0380*/  LEA R39, R18.reuse, R9, 0x3 ;  /* 0x0000000912277211 */ /* 0x040fe400078e18ff */
[----:B------:R-:W-:Y:S01]  /*0390*/  LEA R38, R18, R10, 0x3 ;  /* 0x0000000a12267211 */ /* 0x000fe200078e18ff */
[----:B------:R-:W1:Y:S01]  /*03a0*/  LDCU UR8, c[0x0][0x398] ;  /* 0x00007300ff0877ac */ /* 0x000e620008000800 */
[----:B------:R-:W2:Y:S01]  /*03b0*/  LDCU UR9, c[0x0][0x39c] ;  /* 0x00007380ff0977ac */ /* 0x000ea20008000800 */
[----:B0-----:R-:W-:Y:S02]  /*03c0*/  ISETP.GE.AND P0, PT, R39, UR10, PT ;  /* 0x0000000a27007c0c */ /* 0x001fe4000bf06270 */
[----:B------:R-:W-:Y:S02]  /*03d0*/  ISETP.GE.AND P1, PT, R38, UR10, PT ;  /* 0x0000000a26007c0c */ /* 0x000fe4000bf26270 */
[----:B-1----:R-:W-:-:S02]  /*03e0*/  ISETP.GE.OR P0, PT, R8, UR8, P0 ;  /* 0x0000000808007c0c */ /* 0x002fc40008706670 */
[----:B--2---:R-:W-:-:S11]  /*03f0*/  ISETP.GE.OR P1, PT, R7, UR9, P1 ;  /* 0x0000000907007c0c */ /* 0x004fd60008f26670 */
[----:B------:R-:W0:Y:S01]  /*0400*/  @!P0 LDC.64 R4, c[0x0][0x380] ;  /* 0x0000e000ff048b82 */ /* 0x000e220000000a00 */
[----:B------:R-:W-:Y:S02]  /*0410*/  @!P0 IMAD R39, R8, UR10, R39 ;  /* 0x0000000a08278c24 */ /* 0x000fe4000f8e0227 */
[----:B------:R-:W-:-:S05]  /*0420*/  @!P1 IMAD R41, R38, UR9, R7 ;  /* 0x0000000926299c24 */ /* 0x000fca000f8e0207 */
[----:B------:R-:W1:Y:S01]  /*0430*/  @!P1 LDC.64 R2, c[0x0][0x388] ;  /* 0x0000e200ff029b82 */ /* 0x000e620000000a00 */
[----:B0-----:R-:W-:Y:S01]  /*0440*/  @!P0 IMAD.WIDE R4, R39, 0x2, R4 ;  /* 0x0000000227048825 */ /* 0x001fe200078e0204 */
[----:B------:R-:W-:-:S06]  /*0450*/  PRMT R39, RZ, 0x7610, R39 ;  /* 0x00007610ff277816 */ /* 0x000fcc0000000027 */
[----:B------:R0:W2:Y:S01]  /*0460*/  @!P0 LDG.E.U16 R39, desc[UR12][R4.64] ;  /* 0x0000000c04278981 */ /* 0x0000a2000c1e1500 */
[----:B-1----:R-:W-:Y:S01]  /*0470*/  @!P1 IMAD.WIDE R2, R41, 0x2, R2 ;  /* 0x0000000229029825 */ /* 0x002fe200078e0202 */
[----:B------:R-:W-:-:S06]  /*0480*/  PRMT R41, RZ, 0x7610, R41 ;  /* 0x00007610ff297816 */ /* 0x000fcc0000000029 */
[----:B------:R-:W3:Y:S01]  /*0490*/  @!P1 LDG.E.U16 R41, desc[UR12][R2.64] ;  /* 0x0000000c02299981 */ /* 0x000ee2000c1e1500 */
[----:B------:R-:W1:Y:S01]  /*04a0*/  S2UR UR9, SR_CgaCtaId ;  /* 0x00000000000979c3 */ /* 0x000e620000008800 */
[----:B------:R-:W-:Y:S02]  /*04b0*/  UMOV UR8, 0x400 ;  /* 0x0000040000087882 */ /* 0x000fe40000000000 */
[----:B------:R-:W-:Y:S01]  /*04c0*/  UIADD3 UR10, UPT, UPT, UR8, 0x800, URZ ;  /* 0x00000800080a7890 */ /* 0x000fe2000fffe0ff */
[----:B------:R-:W-:-:S04]  /*04d0*/  IADD3 R18, PT, PT, R18, 0x1, RZ ;  /* 0x0000000112127810 */ /* 0x000fc80007ffe0ff */
[----:B------:R-:W-:Y:S01]  /*04e0*/  ISETP.NE.AND P0, PT, R18, UR7, PT ;  /* 0x0000000712007c0c */ /* 0x000fe2000bf05270 */
[----:B-1----:R-:W-:Y:S02]  /*04f0*/  ULEA UR8, UR9, UR8, 0x18 ;  /* 0x0000000809087291 */ /* 0x002fe4000f8ec0ff */
[----:B------:R-:W-:-:S04]  /*0500*/  ULEA UR10, UR9, UR10, 0x18 ;  /* 0x0000000a090a7291 */ /* 0x000fc8000f8ec0ff */
[----:B0-----:R-:W-:Y:S02]  /*0510*/  LEA R5, R35, UR8, 0x6 ;  /* 0x0000000823057c11 */ /* 0x001fe4000f8e30ff */
[----:B------:R-:W-:Y:S02]  /*0520*/  LEA R4, R34, UR10, 0x3 ;  /* 0x0000000a22047c11 */ /* 0x000fe4000f8e18ff */
[----:B------:R-:W-:Y:S02]  /*0530*/  IADD3 R5, PT, PT, R5, 0x20, RZ ;  /* 0x0000002005057810 */ /* 0x000fe40007ffe0ff */
[----:B------:R-:W-:Y:S01]  /*0540*/  IADD3 R4, PT, PT, R4, 0x100, RZ ;  /* 0x0000010004047810 */ /* 0x000fe20007ffe0ff */
[----:B------:R-:W-:Y:S01]  /*0550*/  UMOV UR8, 0x20 ;  /* 0x0000002000087882 */ /* 0x000fe20000000000 */
[----:B--2---:R0:W-:Y:S04]  /*0560*/  STS.U16 [R0], R39 ;  /* 0x0000002700007388 */ /* 0x0041e80000000400 */
[----:B---3--:R0:W-:Y:S01]  /*0570*/  STS.U16 [R6], R41 ;  /* 0x0000002906007388 */ /* 0x0081e20000000400 */
[----:B------:R-:W-:Y:S06]  /*0580*/  BAR.SYNC.DEFER_BLOCKING 0x0 ;  /* 0x0000000000007b1d */ /* 0x000fec0000010000 */
.L_x_3:
[----:B0-----:R-:W-:Y:S01]  /*0590*/  LDS.U16 R41, [R5+-0x20] ;  /* 0xffffe00005297984 */ /* 0x001fe20000000400 */
[----:B------:R-:W-:-:S03]  /*05a0*/  UIADD3 UR4, UPT, UPT, UR4, 0x1, URZ ;  /* 0x0000000104047890 */ /* 0x000fc6000fffe0ff */
[----:B------:R-:W0:Y:S01]  /*05b0*/  LDS.64 R2, [R4+-0x100] ;  /* 0xffff000004027984 */ /* 0x000e220000000a00 */
[----:B------:R-:W-:-:S03]  /*05c0*/  UISETP.NE.AND UP0, UPT, UR4, 0x80, UPT ;  /* 0x000000800400788c */ /* 0x000fc6000bf05270 */
[----:B------:R-:W1:Y:S04]  /*05d0*/  LDS.U16 R39, [R5] ;  /* 0x0000000005277984 */ /* 0x000e680000000400 */
[----:B------:R-:W2:Y:S04]  /*05e0*/  LDS.U16 R40, [R5+-0x10] ;  /* 0xfffff00005287984 */ /* 0x000ea80000000400 */
[----:B------:R-:W3:Y:S01]  /*05f0*/  LDS.U16 R38, [R5+0x10] ;  /* 0x0000100005267984 */ /* 0x000ee20000000400 */
[CC--:B0-----:R-:W-:Y:S02]  /*0600*/  HFMA2 R12, R41.reuse.H0_H0, R3.reuse, R12 ;  /* 0x00000003290c7231 */ /* 0x0c1fe4000000080c */
[----:B------:R-:W-:Y:S01]  /*0610*/  HFMA2 R11, R41.H0_H0, R2, R11 ;  /* 0x00000002290b7231 */ /* 0x000fe2000000080b */
[----:B------:R-:W-:Y:S01]  /*0620*/  MOV R41, R15 ;  /* 0x0000000f00297202 */ /* 0x000fe20000000f00 */
[----:B-1----:R-:W-:-:S04]  /*0630*/  HFMA2 R15, R39.H0_H0, R3, R16 ;  /* 0x00000003270f7231 */ /* 0x002fc80000000810 */
[-C--:B------:R-:W-:Y:S02]  /*0640*/  HFMA2 R16, R39.H0_H0, R2.reuse, R41 ;  /* 0x0000000227107231 */ /* 0x080fe40000000829 */
[CC--:B--2---:R-:W-:Y:S01]  /*0650*/  HFMA2 R14, R40.reuse.H0_H0, R3.reuse, R14 ;  /* 0x00000003280e7231 */ /* 0x0c4fe2000000080e */
[----:B------:R0:W1:Y:S01]  /*0660*/  LDS.U16 R41, [R5+-0x1e] ;  /* 0xffffe20005297984 */ /* 0x0000620000000400 */
[-C--:B------:R-:W-:Y:S02]  /*0670*/  HFMA2 R13, R40.H0_H0, R2.reuse, R13 ;  /* 0x00000002280d7231 */ /* 0x080fe4000000080d */
[C---:B---3--:R-:W-:Y:S01]  /*0680*/  HFMA2 R36, R38.reuse.H0_H0, R3, R36 ;  /* 0x0000000326247231 */ /* 0x048fe20000000824 */
[----:B------:R0:W2:Y:S01]  /*0690*/  LDS.U16 R40, [R5+-0xe] ;  /* 0xfffff20005287984 */ /* 0x0000a20000000400 */
[----:B------:R-:W-:-:S03]  /*06a0*/  HFMA2 R39, R38.H0_H0, R2, R37 ;  /* 0x0000000226277231 */ /* 0x000fc60000000825 */
[----:B------:R0:W3:Y:S04]  /*06b0*/  LDS.U16 R38, [R5+0x2] ;  /* 0x0000020005267984 */ /* 0x0000e80000000400 */
[----:B------:R0:W4:Y:S04]  /*06c0*/  LDS.U16 R37, [R5+0x12] ;  /* 0x0000120005257984 */ /* 0x0001280000000400 */
[----:B------:R0:W0:Y:S01]  /*06d0*/  LDS.64 R2, [R4] ;  /* 0x0000000004027984 */ /* 0x0000220000000a00 */
[----:B------:R-:W-:Y:S05]  /*06e0*/  BRA.U UP0, `(.L_x_1) ;  /* 0x0000000100a47547 */ /* 0x000fea000b800000 */
[--C-:B------:R-:W-:Y:S01]  /*06f0*/  HADD2.F32 R42, -RZ, R11.reuse.H0_H0 ;  /* 0x2000000bff2a7230 */ /* 0x100fe20000004100 */
[----:B------:R-:W-:Y:S01]  /*0700*/  UMOV UR4, URZ ;  /* 0x000000ff00047c82 */ /* 0x000fe20008000000 */
[----:B------:R-:W-:Y:S02]  /*0710*/  HADD2.F32 R44, -RZ, R11.H1_H1 ;  /* 0x3000000bff2c7230 */ /* 0x000fe40000004100 */
[--C-:B------:R-:W-:Y:S02]  /*0720*/  HADD2.F32 R11, -RZ, R12.reuse.H0_H0 ;  /* 0x2000000cff0b7230 */ /* 0x100fe40000004100 */
[----:B------:R-:W-:Y:S01]  /*0730*/  FADD R17, R17, R42 ;  /* 0x0000002a11117221 */ /* 0x000fe20000000000 */
[----:B------:R-:W-:Y:S02]  /*0740*/  HADD2.F32 R12, -RZ, R12.H1_H1 ;  /* 0x3000000cff0c7230 */ /* 0x000fe40000004100 */
[----:B------:R-:W-:Y:S01]  /*0750*/  FADD R19, R19, R44 ;  /* 0x0000002c13137221 */ /* 0x000fe20000000000 */
[----:B------:R-:W-:Y:S01]  /*0760*/  FADD R20, R20, R11 ;  /* 0x0000000b14147221 */ /* 0x000fe20000000000 */
[----:B------:R-:W-:-:S02]  /*0770*/  HADD2.F32 R11, -RZ, R13.H0_H0 ;  /* 0x2000000dff0b7230 */ /* 0x000fc40000004100 */
[----:B------:R-:W-:Y:S01]  /*0780*/  FADD R21, R21, R12 ;  /* 0x0000000c15157221 */ /* 0x000fe20000000000 */
[----:B------:R-:W-:Y:S02]  /*0790*/  HADD2.F32 R12, -RZ, R13.H1_H1 ;  /* 0x3000000dff0c7230 */ /* 0x000fe40000004100 */
[----:B------:R-:W-:Y:S02]  /*07a0*/  HADD2.F32 R13, -RZ, R15.H0_H0 ;  /* 0x2000000fff0d7230 */ /* 0x000fe40000004100 */
[----:B------:R-:W-:Y:S01]  /*07b0*/  FADD R22, R22, R11 ;  /* 0x0000000b16167221 */ /* 0x000fe20000000000 */
[--C-:B------:R-:W-:Y:S02]  /*07c0*/  HADD2.F32 R11, -RZ, R14.reuse.H0_H0 ;  /* 0x2000000eff0b7230 */ /* 0x100fe40000004100 */
[----:B------:R-:W-:Y:S01]  /*07d0*/  FADD R23, R23, R12 ;  /* 0x0000000c17177221 */ /* 0x000fe20000000000 */
[----:B------:R-:W-:Y:S02]  /*07e0*/  HADD2.F32 R14, -RZ, R14.H1_H1 ;  /* 0x3000000eff0e7230 */ /* 0x000fe40000004100 */
[----:B------:R-:W-:Y:S01]  /*07f0*/  FADD R28, R28, R13 ;  /* 0x0000000d1c1c7221 */ /* 0x000fe20000000000 */
[----:B------:R-:W-:-:S02]  /*0800*/  HADD2.F32 R13, -RZ, R36.H0_H0 ;  /* 0x20000024ff0d7230 */ /* 0x000fc40000004100 */
[----:B------:R-:W-:Y:S01]  /*0810*/  FADD R24, R24, R11 ;  /* 0x0000000b18187221 */ /* 0x000fe20000000000 */
[--C-:B------:R-:W-:Y:S02]  /*0820*/  HADD2.F32 R11, -RZ, R16.reuse.H0_H0 ;  /* 0x20000010ff0b7230 */ /* 0x100fe40000004100 */
[----:B------:R-:W-:Y:S01]  /*0830*/  FADD R25, R25, R14 ;  /* 0x0000000e19197221 */ /* 0x000fe20000000000 */
[----:B------:R-:W-:Y:S02]  /*0840*/  HADD2.F32 R16, -RZ, R16.H1_H1 ;  /* 0x30000010ff107230 */ /* 0x000fe40000004100 */
[----:B------:R-:W-:Y:S01]  /*0850*/  FADD R32, R32, R13 ;  /* 0x0000000d20207221 */ /* 0x000fe20000000000 */
[----:B------:R-:W-:Y:S02]  /*0860*/  HADD2.F32 R12, -RZ, R15.H1_H1 ;  /* 0x3000000fff0c7230 */ /* 0x000fe40000004100 */
[----:B------:R-:W-:Y:S01]  /*0870*/  FADD R26, R26, R11 ;  /* 0x0000000b1a1a7221 */ /* 0x000fe20000000000 */
[----:B------:R-:W-:-:S02]  /*0880*/  HADD2.F32 R11, -RZ, R39.H0_H0 ;  /* 0x20000027ff0b7230 */ /* 0x000fc40000004100 */
[----:B------:R-:W-:Y:S01]  /*0890*/  FADD R27, R27, R16 ;  /* 0x000000101b1b7221 */ /* 0x000fe20000000000 */
[----:B------:R-:W-:Y:S02]  /*08a0*/  HADD2.F32 R14, -RZ, R39.H1_H1 ;  /* 0x30000027ff0e7230 */ /* 0x000fe40000004100 */
[----:B------:R-:W-:Y:S01]  /*08b0*/  FADD R29, R29, R12 ;  /* 0x0000000c1d1d7221 */ /* 0x000fe20000000000 */
[----:B------:R-:W-:Y:S02]  /*08c0*/  HADD2.F32 R36, -RZ, R36.H1_H1 ;  /* 0x30000024ff247230 */ /* 0x000fe40000004100 */
[----:B------:R-:W-:Y:S01]  /*08d0*/  FADD R30, R30, R11 ;  /* 0x0000000b1e1e7221 */ /* 0x000fe20000000000 */
[----:B------:R-:W-:Y:S01]  /*08e0*/  PRMT R39, RZ, 0x5410, RZ ;  /* 0x00005410ff277816 */ /* 0x000fe200000000ff */
[----:B------:R-:W-:Y:S01]  /*08f0*/  FADD R31, R31, R14 ;  /* 0x0000000e1f1f7221 */ /* 0x000fe20000000000 */
[----:B------:R-:W-:Y:S01]  /*0900*/  PRMT R15, RZ, 0x5410, RZ ;  /* 0x00005410ff0f7816 */ /* 0x000fe200000000ff */
[----:B------:R-:W-:Y:S01]  /*0910*/  FADD R33, R33, R36 ;  /* 0x0000002421217221 */ /* 0x000fe20000000000 */
[----:B------:R-:W-:-:S02]  /*0920*/  PRMT R36, RZ, 0x5410, RZ ;  /* 0x00005410ff247816 */ /* 0x000fc400000000ff */
[----:B------:R-:W-:Y:S02]  /*0930*/  PRMT R16, RZ, 0x5410, RZ ;  /* 0x00005410ff107816 */ /* 0x000fe400000000ff */
[----:B------:R-:W-:Y:S02]  /*0940*/  PRMT R14, RZ, 0x5410, RZ ;  /* 0x00005410ff0e7816 */ /* 0x000fe400000000ff */
[----:B------:R-:W-:Y:S02]  /*0950*/  PRMT R13, RZ, 0x5410, RZ ;  /* 0x00005410ff0d7816 */ /* 0x000fe400000000ff */
[----:B------:R-:W-:Y:S02]  /*0960*/  PRMT R12, RZ, 0x5410, RZ ;  /* 0x00005410ff0c7816 */ /* 0x000fe400000000ff */
[----:B------:R-:W-:-:S07]  /*0970*/  PRMT R11, RZ, 0x5410, RZ ;  /* 0x00005410ff0b7816 */ /* 0x000fce00000000ff */
.L_x_1:
[----:B------:R-:W-:Y:S01]  /*0980*/  UIADD3 UR4, UPT, UPT, UR4, 0x1, URZ ;  /* 0x0000000104047890 */ /* 0x000fe2000fffe0ff */
[CC--:B01----:R-:W-:Y:S01]  /*0990*/  HFMA2 R12, R41.reuse.H0_H0, R3.reuse, R12 ;  /* 0x00000003290c7231 */ /* 0x0c3fe2000000080c */
[----:B------:R-:W-:Y:S01]  /*09a0*/  UIADD3 UR8, UPT, UPT, UR8, 0x4, URZ ;  /* 0x0000000408087890 */ /* 0x000fe2000fffe0ff */
[----:B------:R-:W-:Y:S01]  /*09b0*/  HFMA2 R11, R41.H0_H0, R2, R11 ;  /* 0x00000002290b7231 */ /* 0x000fe2000000080b */
[----:B------:R-:W-:Y:S01]  /*09c0*/  UISETP.NE.AND UP0, UPT, UR4, 0x80, UPT ;  /* 0x000000800400788c */ /* 0x000fe2000bf05270 */
[----:B------:R-:W-:Y:S01]  /*09d0*/  MOV R41, R16 ;  /* 0x0000001000297202 */ /* 0x000fe20000000f00 */
[-C--:B---3--:R-:W-:Y:S01]  /*09e0*/  HFMA2 R16, R38.H0_H0, R3.reuse, R15 ;  /* 0x0000000326107231 */ /* 0x088fe2000000080f */
[----:B------:R-:W-:Y:S01]  /*09f0*/  UISETP.NE.AND UP1, UPT, UR8, 0x30, UPT ;  /* 0x000000300800788c */ /* 0x000fe2000bf25270 */
[-C--:B----4-:R-:W-:Y:S02]  /*0a00*/  HFMA2 R36, R37.H0_H0, R3.reuse, R36 ;  /* 0x0000000325247231 */ /* 0x090fe40000000824 */
[----:B--2---:R-:W-:-:S02]  /*0a10*/  HFMA2 R14, R40.H0_H0, R3, R14 ;  /* 0x00000003280e7231 */ /* 0x004fc4000000080e */
[-C--:B------:R-:W-:Y:S02]  /*0a20*/  HFMA2 R13, R40.H0_H0, R2.reuse, R13 ;  /* 0x00000002280d7231 */ /* 0x080fe4000000080d */
[-C--:B------:R-:W-:Y:S02]  /*0a30*/  HFMA2 R15, R38.H0_H0, R2.reuse, R41 ;  /* 0x00000002260f7231 */ /* 0x080fe40000000829 */
[----:B------:R-:W-:Y:S01]  /*0a40*/  HFMA2 R37, R37.H0_H0, R2, R39 ;  /* 0x0000000225257231 */ /* 0x000fe20000000827 */
[----:B------:R-:W-:Y:S06]  /*0a50*/  BRA.U UP0, `(.L_x_2) ;  /* 0x0000000100a47547 */ /* 0x000fec000b800000 */
[--C-:B------:R-:W-:Y:S01]  /*0a60*/  HADD2.F32 R2, -RZ, R11.reuse.H0_H0 ;  /* 0x2000000bff027230 */ /* 0x100fe20000004100 */
[----:B------:R-:W-:Y:S01]  /*0a70*/  UMOV UR4, URZ ;  /* 0x000000ff00047c82 */ /* 0x000fe20008000000 */
[----:B------:R-:W-:Y:S02]  /*0a80*/  HADD2.F32 R38, -RZ, R11.H1_H1 ;  /* 0x3000000bff267230 */ /* 0x000fe40000004100 */
[--C-:B------:R-:W-:Y:S02]  /*0a90*/  HADD2.F32 R11, -RZ, R13.reuse.H0_H0 ;  /* 0x2000000dff0b7230 */ /* 0x100fe40000004100 */
[----:B------:R-:W-:Y:S01]  /*0aa0*/  FADD R17, R17, R2 ;  /* 0x0000000211117221 */ /* 0x000fe20000000000 */
[----:B------:R-:W-:Y:S02]  /*0ab0*/  HADD2.F32 R3, -RZ, R12.H0_H0 ;  /* 0x2000000cff037230 */ /* 0x000fe40000004100 */
[----:B------:R-:W-:Y:S01]  /*0ac0*/  FADD R19, R19, R38 ;  /* 0x0000002613137221 */ /* 0x000fe20000000000 */
[----:B------:R-:W-:-:S02]  /*0ad0*/  HADD2.F32 R2, -RZ, R13.H1_H1 ;  /* 0x3000000dff027230 */ /* 0x000fc40000004100 */
[----:B------:R-:W-:Y:S01]  /*0ae0*/  FADD R22, R22, R11 ;  /* 0x0000000b16167221 */ /* 0x000fe20000000000 */
[--C-:B------:R-:W-:Y:S02]  /*0af0*/  HADD2.F32 R11, -RZ, R15.reuse.H0_H0 ;  /* 0x2000000fff0b7230 */ /* 0x100fe40000004100 */
[----:B------:R-:W-:Y:S01]  /*0b00*/  FADD R20, R20, R3 ;  /* 0x0000000314147221 */ /* 0x000fe20000000000 */
[----:B------:R-:W-:Y:S02]  /*0b10*/  HADD2.F32 R3, -RZ, R14.H0_H0 ;  /* 0x2000000eff037230 */ /* 0x000fe40000004100 */
[----:B------:R-:W-:Y:S01]  /*0b20*/  FADD R23, R23, R2 ;  /* 0x0000000217177221 */ /* 0x000fe20000000000 */
[----:B------:R-:W-:Y:S02]  /*0b30*/  HADD2.F32 R2, -RZ, R15.H1_H1 ;  /* 0x3000000fff027230 */ /* 0x000fe40000004100 */
[----:B------:R-:W-:Y:S01]  /*0b40*/  FADD R26, R26, R11 ;  /* 0x0000000b1a1a7221 */ /* 0x000fe20000000000 */
[----:B------:R-:W-:-:S02]  /*0b50*/  HADD2.F32 R13, -RZ, R16.H0_H0 ;  /* 0x20000010ff0d7230 */ /* 0x000fc40000004100 */
[----:B------:R-:W-:Y:S01]  /*0b60*/  FADD R24, R24, R3 ;  /* 0x0000000318187221 */ /* 0x000fe20000000000 */
[----:B------:R-:W-:Y:S02]  /*0b70*/  HADD2.F32 R11, -RZ, R36.H0_H0 ;  /* 0x20000024ff0b7230 */ /* 0x000fe40000004100 */
[----:B------:R-:W-:Y:S01]  /*0b80*/  FADD R27, R27, R2 ;  /* 0x000000021b1b7221 */ /* 0x000fe20000000000 */
[----:B------:R-:W-:Y:S02]  /*0b90*/  HADD2.F32 R12, -RZ, R12.H1_H1 ;  /* 0x3000000cff0c7230 */ /* 0x000fe40000004100 */
[----:B------:R-:W-:Y:S01]  /*0ba0*/  FADD R28, R28, R13 ;  /* 0x0000000d1c1c7221 */ /* 0x000fe20000000000 */
[----:B------:R-:W-:Y:S02]  /*0bb0*/  HADD2.F32 R14, -RZ, R14.H1_H1 ;  /* 0x3000000eff0e7230 */ /* 0x000fe40000004100 */
[----:B------:R-:W-:Y:S01]  /*0bc0*/  FADD R32, R32, R11 ;  /* 0x0000000b20207221 */ /* 0x000fe20000000000 */
[----:B------:R-:W-:-:S02]  /*0bd0*/  HADD2.F32 R16, -RZ, R16.H1_H1 ;  /* 0x30000010ff107230 */ /* 0x000fc40000004100 */
[----:B------:R-:W-:Y:S01]  /*0be0*/  FADD R21, R21, R12 ;  /* 0x0000000c15157221 */ /* 0x000fe20000000000 */
[----:B------:R-:W-:Y:S02]  /*0bf0*/  HADD2.F32 R36, -RZ, R36.H1_H1 ;  /* 0x30000024ff247230 */ /* 0x000fe40000004100 */
[----:B------:R-:W-:Y:S01]  /*0c00*/  FADD R25, R25, R14 ;  /* 0x0000000e19197221 */ /* 0x000fe20000000000 */
[--C-:B------:R-:W-:Y:S02]  /*0c10*/  HADD2.F32 R3, -RZ, R37.reuse.H0_H0 ;  /* 0x20000025ff037230 */ /* 0x100fe40000004100 */
        /* <DEDUP_REMOVED lines=13> */
.L_x_2:
[----:B------:R-:W-:Y:S02]  /*0cf0*/  IADD3 R5, PT, PT, R5, 0x4, RZ ;  /* 0x0000000405057810 */ /* 0x000fe40007ffe0ff */
[----:B------:R-:W-:Y:S01]  /*0d00*/  IADD3 R4, PT, PT, R4, 0x200, RZ ;  /* 0x0000020004047810 */ /* 0x000fe20007ffe0ff */
[----:B------:R-:W-:Y:S06]  /*0d10*/  BRA.U UP1, `(.L_x_3) ;  /* 0xfffffff9011c7547 */ /* 0x000fec000b83ffff */
[----:B------:R-:W-:Y:S06]  /*0d20*/  BAR.SYNC.DEFER_BLOCKING 0x0 ;  /* 0x0000000000007b1d */ /* 0x000fec0000010000 */
[----:B------:R-:W-:Y:S05]  /*0d30*/  @P0 BRA `(.L_x_4) ;  /* 0xfffffff4008c0947 */ /* 0x000fea000383ffff */
[----:B------:R-:W-:-:S09]  /*0d40*/  UISETP.GE.AND UP0, UPT, UR4, 0x1, UPT ;  /* 0x000000010400788c */ /* 0x000fd2000bf06270 */
[----:B------:R-:W-:Y:S05]  /*0d50*/  BRA.U !UP0, `(.L_x_0) ;  /* 0x0000000108807547 */ /* 0x000fea000b800000 */
[----:B------:R-:W-:Y:S02]  /*0d60*/  HADD2.F32 R0, -RZ, R11.H0_H0 ;  /* 0x2000000bff007230 */ /* 0x000fe40000004100 */
[--C-:B------:R-:W-:Y:S02]  /*0d70*/  HADD2.F32 R5, -RZ, R13.reuse.H0_H0 ;  /* 0x2000000dff057230 */ /* 0x100fe40000004100 */
        /* <DEDUP_REMOVED lines=10> */
[----:B------:R-:W-:Y:S02]  /*0e20*/  HADD2.F32 R7, -RZ, R16.H0_H0 ;  /* 0x20000010ff077230 */ /* 0x000fe40000004100 */
[----:B------:R-:W-:Y:S01]  /*0e30*/  FADD R24, R24, R3 ;  /* 0x0000000318187221 */ /* 0x000fe20000000000 */
[----:B------:R-:W-:-:S02]  /*0e40*/  HADD2.F32 R5, -RZ, R36.H0_H0 ;  /* 0x20000024ff057230 */ /* 0x000fc40000004100 */
[----:B------:R-:W-:Y:S01]  /*0e50*/  FADD R27, R27, R0 ;  /* 0x000000001b1b7221 */ /* 0x000fe20000000000 */
[----:B------:R-:W-:Y:S02]  /*0e60*/  HADD2.F32 R2, -RZ, R11.H1_H1 ;  /* 0x3000000bff027230 */ /* 0x000fe40000004100 */
[----:B------:R-:W-:Y:S01]  /*0e70*/  FADD R28, R28, R7 ;  /* 0x000000071c1c7221 */ /* 0x000fe20000000000 */
[----:B------:R-:W-:Y:S02]  /*0e80*/  HADD2.F32 R12, -RZ, R12.H1_H1 ;  /* 0x3000000cff0c7230 */ /* 0x000fe40000004100 */
[----:B------:R-:W-:Y:S01]  /*0e90*/  FADD R32, R32, R5 ;  /* 0x0000000520207221 */ /* 0x000fe20000000000 */
[----:B------:R-:W-:Y:S02]  /*0ea0*/  HADD2.F32 R14, -RZ, R14.H1_H1 ;  /* 0x3000000eff0e7230 */ /* 0x000fe40000004100 */
[----:B------:R-:W-:Y:S01]  /*0eb0*/  FADD R19, R19, R2 ;  /* 0x0000000213137221 */ /* 0x000fe20000000000 */
[----:B------:R-:W-:-:S02]  /*0ec0*/  HADD2.F32 R16, -RZ, R16.H1_H1 ;  /* 0x30000010ff107230 */ /* 0x000fc40000004100 */
[----:B------:R-:W-:Y:S01]  /*0ed0*/  FADD R21, R21, R12 ;  /* 0x0000000c15157221 */ /* 0x000fe20000000000 */
[--C-:B------:R-:W-:Y:S02]  /*0ee0*/  HADD2.F32 R3, -RZ, R37.reuse.H0_H0 ;  /* 0x20000025ff037230 */ /* 0x100fe40000004100 */
[----:B------:R-:W-:Y:S01]  /*0ef0*/  FADD R25, R25, R14 ;  /* 0x0000000e19197221 */ /* 0x000fe20000000000 */
[----:B------:R-:W-:Y:S02]  /*0f00*/  HADD2.F32 R0, -RZ, R37.H1_H1 ;  /* 0x30000025ff007230 */ /* 0x000fe40000004100 */
[----:B------:R-:W-:Y:S01]  /*0f10*/  FADD R29, R29, R16 ;  /* 0x000000101d1d7221 */ /* 0x000fe20000000000 */
[----:B------:R-:W-:Y:S02]  /*0f20*/  HADD2.F32 R36, -RZ, R36.H1_H1 ;  /* 0x30000024ff247230 */ /* 0x000fe40000004100 */
[----:B------:R-:W-:Y:S01]  /*0f30*/  FADD R30, R30, R3 ;  /* 0x000000031e1e7221 */ /* 0x000fe20000000000 */
[----:B------:R-:W-:-:S02]  /*0f40*/  FADD R31, R31, R0 ;  /* 0x000000001f1f7221 */ /* 0x000fc40000000000 */
[----:B------:R-:W-:-:S07]  /*0f50*/  FADD R33, R33, R36 ;  /* 0x0000002421217221 */ /* 0x000fce0000000000 */
.L_x_0:
[----:B------:R-:W0:Y:S01]  /*0f60*/  LDC.64 R8, c[0x0][0x398] ;  /* 0x0000e600ff087b82 */ /* 0x000e220000000a00 */
[----:B------:R-:W-:Y:S01]  /*0f70*/  UIADD3 UR4, UPT, UPT, UR6, 0x1, URZ ;  /* 0x0000000106047890 */ /* 0x000fe2000fffe0ff */
[----:B--2---:R-:W-:Y:S01]  /*0f80*/  LEA R0, R35, UR5, 0x2 ;  /* 0x0000000523007c11 */ /* 0x004fe2000f8e10ff */
[----:B------:R-:W-:Y:S02]  /*0f90*/  UIADD3 UR7, UPT, UPT, UR6, 0x2, URZ ;  /* 0x0000000206077890 */ /* 0x000fe4000fffe0ff */
[----:B------:R-:W-:-:S03]  /*0fa0*/  LEA R34, R34, UR6, 0x2 ;  /* 0x0000000622227c11 */ /* 0x000fc6000f8e10ff */
[----:B------:R-:W1:Y:S01]  /*0fb0*/  LDC.64 R2, c[0x0][0x390] ;  /* 0x0000e400ff027b82 */ /* 0x000e620000000a00 */
[C---:B0-----:R-:W-:Y:S01]  /*0fc0*/  ISETP.LE.AND P2, PT, R9.reuse, UR6, PT ;  /* 0x0000000609007c0c */ /* 0x041fe2000bf43270 */
[----:B------:R-:W-:Y:S01]  /*0fd0*/  IMAD R0, R0, R9, R34 ;  /* 0x0000000900007224 */ /* 0x000fe200078e0222 */
[C---:B------:R-:W-:Y:S01]  /*0fe0*/  ISETP.LE.AND P3, PT, R9.reuse, UR4, PT ;  /* 0x0000000409007c0c */ /* 0x040fe2000bf63270 */
[----:B------:R-:W-:Y:S01]  /*0ff0*/  UIADD3 UR6, UPT, UPT, UR6, 0x3, URZ ;  /* 0x0000000306067890 */ /* 0x000fe2000fffe0ff */
[----:B------:R-:W-:Y:S01]  /*1000*/  ISETP.LE.AND P0, PT, R9, UR7, PT ;  /* 0x0000000709007c0c */ /* 0x000fe2000bf03270 */
[----:B------:R-:W-:Y:S02]  /*1010*/  UIADD3 UR4, UPT, UPT, UR5, 0x1, URZ ;  /* 0x0000000105047890 */ /* 0x000fe4000fffe0ff */
[C---:B------:R-:W-:Y:S02]  /*1020*/  ISETP.LE.OR P4, PT, R8.reuse, UR5, P2 ;  /* 0x0000000508007c0c */ /* 0x040fe40009783670 */
[----:B------:R-:W-:Y:S01]  /*1030*/  ISETP.LE.OR P5, PT, R8, UR5, P3 ;  /* 0x0000000508007c0c */ /* 0x000fe20009fa3670 */
[----:B-1----:R-:W-:Y:S01]  /*1040*/  IMAD.WIDE R4, R0, 0x2, R2 ;  /* 0x0000000200047825 */ /* 0x002fe200078e0202 */
[----:B------:R-:W-:-:S02]  /*1050*/  ISETP.LE.OR P6, PT, R8, UR5, P0 ;  /* 0x0000000508007c0c */ /* 0x000fc400087c3670 */
[----:B------:R-:W-:Y:S01]  /*1060*/  ISETP.LE.AND P1, PT, R9, UR6, PT ;  /* 0x0000000609007c0c */ /* 0x000fe2000bf23270 */
[----:B------:R-:W-:Y:S01]  /*1070*/  UIADD3 UR6, UPT, UPT, UR5, 0x2, URZ ;  /* 0x0000000205067890 */ /* 0x000fe2000fffe0ff */
[----:B------:R-:W-:-:S05]  /*1080*/  IADD3 R0, PT, PT, R0, R9, RZ ;  /* 0x0000000900007210 */ /* 0x000fca0007ffe0ff */
[----:B------:R-:W-:Y:S01]  /*1090*/  @!P4 F2FP.F16.F32.PACK_AB R17, RZ, R17 ;  /* 0x00000011ff11c23e */ /* 0x000fe200000000ff */
[----:B------:R-:W-:Y:S01]  /*10a0*/  IMAD.WIDE R6, R0, 0x2, R2 ;  /* 0x0000000200067825 */ /* 0x000fe200078e0202 */
[----:B------:R-:W-:Y:S02]  /*10b0*/  @!P5 F2FP.F16.F32.PACK_AB R19, RZ, R19 ;  /* 0x00000013ff13d23e */ /* 0x000fe400000000ff */
[----:B------:R-:W-:Y:S01]  /*10c0*/  @!P6 F2FP.F16.F32.PACK_AB R20, RZ, R20 ;  /* 0x00000014ff14e23e */ /* 0x000fe200000000ff */
[----:B------:R-:W-:Y:S01]  /*10d0*/  @!P4 STG.E.U16 desc[UR12][R4.64], R17 ;  /* 0x000000110400c986 */ /* 0x000fe2000c10150c */
[----:B------:R-:W-:Y:S01]  /*10e0*/  ISETP.LE.OR P4, PT, R8, UR5, P1 ;  /* 0x0000000508007c0c */ /* 0x000fe20008f83670 */
[----:B------:R-:W-:Y:S01]  /*10f0*/  UIADD3 UR5, UPT, UPT, UR5, 0x3, URZ ;  /* 0x0000000305057890 */ /* 0x000fe2000fffe0ff */
[----:B------:R-:W-:Y:S01]  /*1100*/  IADD3 R0, PT, PT, R0, R9, RZ ;  /* 0x0000000900007210 */ /* 0x000fe20007ffe0ff */
[----:B------:R-:W-:Y:S01]  /*1110*/  @!P5 STG.E.U16 desc[UR12][R4.64+0x2], R19 ;  /* 0x000002130400d986 */ /* 0x000fe2000c10150c */
[----:B------:R-:W-:-:S02]  /*1120*/  ISETP.LE.OR P5, PT, R8, UR4, P2 ;  /* 0x0000000408007c0c */ /* 0x000fc400097a3670 */
[----:B------:R-:W-:Y:S01]  /*1130*/  IADD3 R9, PT, PT, R0, R9, RZ ;  /* 0x0000000900097210 */ /* 0x000fe20007ffe0ff */
[----:B------:R-:W-:Y:S01]  /*1140*/  @!P6 STG.E.U16 desc[UR12][R4.64+0x4], R20 ;  /* 0x000004140400e986 */ /* 0x000fe2000c10150c */
[----:B------:R-:W-:-:S05]  /*1150*/  ISETP.LE.OR P6, PT, R8, UR4, P3 ;  /* 0x0000000408007c0c */ /* 0x000fca0009fc3670 */
[----:B------:R-:W-:-:S04]  /*1160*/  @!P4 F2FP.F16.F32.PACK_AB R21, RZ, R21 ;  /* 0x00000015ff15c23e */ /* 0x000fc800000000ff */
[----:B------:R-:W-:Y:S01]  /*1170*/  @!P5 F2FP.F16.F32.PACK_AB R22, RZ, R22 ;  /* 0x00000016ff16d23e */ /* 0x000fe200000000ff */
[----:B------:R0:W-:Y:S01]  /*1180*/  @!P4 STG.E.U16 desc[UR12][R4.64+0x6], R21 ;  /* 0x000006150400c986 */ /* 0x0001e2000c10150c */
[C---:B------:R-:W-:Y:S02]  /*1190*/  ISETP.LE.OR P4, PT, R8.reuse, UR4, P0 ;  /* 0x0000000408007c0c */ /* 0x040fe40008783670 */
[----:B------:R-:W-:Y:S01]  /*11a0*/  @!P6 F2FP.F16.F32.PACK_AB R23, RZ, R23 ;  /* 0x00000017ff17e23e */ /* 0x000fe200000000ff */
[----:B------:R1:W-:Y:S01]  /*11b0*/  @!P5 STG.E.U16 desc[UR12][R6.64], R22 ;  /* 0x000000160600d986 */ /* 0x0003e2000c10150c */
[----:B------:R-:W-:-:S03]  /*11c0*/  ISETP.LE.OR P5, PT, R8, UR4, P1 ;  /* 0x0000000408007c0c */ /* 0x000fc60008fa3670 */
[----:B------:R1:W-:Y:S01]  /*11d0*/  @!P6 STG.E.U16 desc[UR12][R6.64+0x2], R23 ;  /* 0x000002170600e986 */ /* 0x0003e2000c10150c */
[C---:B------:R-:W-:Y:S02]  /*11e0*/  ISETP.LE.OR P6, PT, R8.reuse, UR6, P2 ;  /* 0x0000000608007c0c */ /* 0x040fe400097c3670 */
[----:B------:R-:W-:Y:S01]  /*11f0*/  ISETP.LE.OR P2, PT, R8, UR5, P2 ;  /* 0x0000000508007c0c */ /* 0x000fe20009743670 */
[--C-:B0-----:R-:W-:Y:S02]  /*1200*/  IMAD.WIDE R4, R0, 0x2, R2.reuse ;  /* 0x0000000200047825 */ /* 0x101fe400078e0202 */
[----:B------:R-:W-:Y:S02]  /*1210*/  @!P4 F2FP.F16.F32.PACK_AB R24, RZ, R24 ;  /* 0x00000018ff18c23e */ /* 0x000fe400000000ff */
[----:B------:R-:W-:Y:S02]  /*1220*/  IMAD.WIDE R2, R9, 0x2, R2 ;  /* 0x0000000209027825 */ /* 0x000fe400078e0202 */
[----:B------:R-:W-:Y:S01]  /*1230*/  @!P5 F2FP.F16.F32.PACK_AB R25, RZ, R25 ;  /* 0x00000019ff19d23e */ /* 0x000fe200000000ff */
[----:B------:R1:W-:Y:S01]  /*1240*/  @!P4 STG.E.U16 desc[UR12][R6.64+0x4], R24 ;  /* 0x000004180600c986 */ /* 0x0003e2000c10150c */
[----:B------:R-:W-:-:S02]  /*1250*/  ISETP.LE.OR P4, PT, R8, UR6, P3 ;  /* 0x0000000608007c0c */ /* 0x000fc40009f83670 */
[----:B------:R-:W-:Y:S01]  /*1260*/  @!P6 F2FP.F16.F32.PACK_AB R26, RZ, R26 ;  /* 0x0000001aff1ae23e */ /* 0x000fe200000000ff */
[----:B------:R1:W-:Y:S01]  /*1270*/  @!P5 STG.E.U16 desc[UR12][R6.64+0x6], R25 ;  /* 0x000006190600d986 */ /* 0x0003e2000c10150c */
[C---:B------:R-:W-:Y:S02]  /*1280*/  ISETP.LE.OR P5, PT, R8.reuse, UR6, P0 ;  /* 0x0000000608007c0c */ /* 0x040fe400087a3670 */
[C---:B------:R-:W-:Y:S01]  /*1290*/  ISETP.LE.OR P3, PT, R8.reuse, UR5, P3 ;  /* 0x0000000508007c0c */ /* 0x040fe20009f63670 */
[----:B------:R1:W-:Y:S01]  /*12a0*/  @!P6 STG.E.U16 desc[UR12][R4.64], R26 ;  /* 0x0000001a0400e986 */ /* 0x0003e2000c10150c */
[C---:B------:R-:W-:Y:S02]  /*12b0*/  ISETP.LE.OR P6, PT, R8.reuse, UR6, P1 ;  /* 0x0000000608007c0c */ /* 0x040fe40008fc3670 */
[C---:B------:R-:W-:Y:S02]  /*12c0*/  ISETP.LE.OR P0, PT, R8.reuse, UR5, P0 ;  /* 0x0000000508007c0c */ /* 0x040fe40008703670 */
[----:B------:R-:W-:-:S02]  /*12d0*/  ISETP.LE.OR P1, PT, R8, UR5, P1 ;  /* 0x0000000508007c0c */ /* 0x000fc40008f23670 */
[----:B------:R-:W-:Y:S02]  /*12e0*/  @!P4 F2FP.F16.F32.PACK_AB R27, RZ, R27 ;  /* 0x0000001bff1bc23e */ /* 0x000fe400000000ff */
[----:B------:R-:W-:Y:S02]  /*12f0*/  @!P2 F2FP.F16.F32.PACK_AB R30, RZ, R30 ;  /* 0x0000001eff1ea23e */ /* 0x000fe400000000ff */
[----:B------:R-:W-:Y:S01]  /*1300*/  @!P5 F2FP.F16.F32.PACK_AB R28, RZ, R28 ;  /* 0x0000001cff1cd23e */ /* 0x000fe200000000ff */
[----:B------:R1:W-:Y:S01]  /*1310*/  @!P4 STG.E.U16 desc[UR12][R4.64+0x2], R27 ;  /* 0x0000021b0400c986 */ /* 0x0003e2000c10150c */
[----:B------:R-:W-:Y:S02]  /*1320*/  @!P3 F2FP.F16.F32.PACK_AB R31, RZ, R31 ;  /* 0x0000001fff1fb23e */ /* 0x000fe400000000ff */
[----:B------:R-:W-:Y:S01]  /*1330*/  @!P6 F2FP.F16.F32.PACK_AB R29, RZ, R29 ;  /* 0x0000001dff1de23e */ /* 0x000fe200000000ff */
[----:B------:R1:W-:Y:S01]  /*1340*/  @!P5 STG.E.U16 desc[UR12][R4.64+0x4], R28 ;  /* 0x0000041c0400d986 */ /* 0x0003e2000c10150c */
[----:B------:R-:W-:-:S03]  /*1350*/  @!P0 F2FP.F16.F32.PACK_AB R32, RZ, R32 ;  /* 0x00000020ff20823e */ /* 0x000fc600000000ff */
[----:B------:R1:W-:Y:S04]  /*1360*/  @!P6 STG.E.U16 desc[UR12][R4.64+0x6], R29 ;  /* 0x0000061d0400e986 */ /* 0x0003e8000c10150c */
[----:B------:R1:W-:Y:S04]  /*1370*/  @!P2 STG.E.U16 desc[UR12][R2.64], R30 ;  /* 0x0000001e0200a986 */ /* 0x0003e8000c10150c */
[----:B------:R1:W-:Y:S04]  /*1380*/  @!P3 STG.E.U16 desc[UR12][R2.64+0x2], R31 ;  /* 0x0000021f0200b986 */ /* 0x0003e8000c10150c */
[----:B------:R1:W-:Y:S01]  /*1390*/  @!P0 STG.E.U16 desc[UR12][R2.64+0x4], R32 ;  /* 0x0000042002008986 */ /* 0x0003e2000c10150c */
[----:B------:R-:W-:Y:S05]  /*13a0*/  @P1 EXIT ;  /* 0x000000000000194d */ /* 0x000fea0003800000 */
[----:B------:R-:W-:-:S05]  /*13b0*/  F2FP.F16.F32.PACK_AB R33, RZ, R33 ;  /* 0x00000021ff21723e */ /* 0x000fca00000000ff */
[----:B------:R-:W-:Y:S01]  /*13c0*/  STG.E.U16 desc[UR12][R2.64+0x6], R33 ;  /* 0x0000062102007986 */ /* 0x000fe2000c10150c */
[----:B------:R-:W-:Y:S05]  /*13d0*/  EXIT ;  /* 0x000000000000794d */ /* 0x000fea0003800000 */
.L_x_5:
[----:B------:R-:W-:-:S00]  /*13e0*/  BRA `(.L_x_5) ;  /* 0xfffffffc00fc7947 */ /* 0x000fc0000383ffff */
[----:B------:R-:W-:-:S00]  /*13f0*/  NOP ;  /* 0x0000000000007918 */ /* 0x000fc00000000000 */
        /* <DEDUP_REMOVED lines=8> */
.L_x_9:


//--------------------- .text._Z7sgemm_8ILi16ELi2EEvP6__halfS1_S1_iii --------------------------
	.section	.text._Z7sgemm_8ILi16ELi2EEvP6__halfS1_S1_iii,"ax",@progbits
	.align	128
        .global         _Z7sgemm_8ILi16ELi2EEvP6__halfS1_S1_iii
        .type           _Z7sgemm_8ILi16ELi2EEvP6__halfS1_S1_iii,@function
        .size           _Z7sgemm_8ILi16ELi2EEvP6__halfS1_S1_iii,(.L_x_10 - _Z7sgemm_8ILi16ELi2EEvP6__halfS1_S1_iii)
        .other          _Z7sgemm_8ILi16ELi2EEvP6__halfS1_S1_iii,@"STO_CUDA_ENTRY STV_DEFAULT"
_Z7sgemm_8ILi16ELi2EEvP6__halfS1_S1_iii:
.text._Z7sgemm_8ILi16ELi2EEvP6__halfS1_S1_iii:
[----:B------:R-:W-:Y:S01]  /*0000*/  LDC R1, c[0x0][0x37c] ;  /* 0x0000df00ff017b82 */ /* 0x000fe20000000800 */
[----:B------:R-:W0:Y:S07]  /*0010*/  LDCU UR20, c[0x0][0x3a0] ;  /* 0x00007400ff1477ac */ /* 0x000e2e0008000800 */
[----:B------:R-:W1:Y:S01]  /*0020*/  S2UR UR11, SR_CTAID.Y ;  /* 0x00000000000b79c3 */ /* 0x000e620000002600 */
[----:B------:R-:W2:Y:S01]  /*0030*/  S2R R23, SR_TID.Y ;  /* 0x0000000000177919 */ /* 0x000ea20000002200 */
[----:B------:R-:W-:Y:S01]  /*0040*/  HFMA2 R17, -RZ, RZ, 0, 0 ;  /* 0x00000000ff117431 */ /* 0x000fe200000001ff */
[----:B------:R-:W-:Y:S01]  /*0050*/  CS2R R18, SRZ ;  /* 0x0000000000127805 */ /* 0x000fe2000001ff00 */
[----:B------:R-:W-:Y:S01]  /*0060*/  HFMA2 R4, -RZ, RZ, 0, 0 ;  /* 0x00000000ff047431 */ /* 0x000fe200000001ff */
[----:B------:R-:W3:Y:S01]  /*0070*/  S2R R0, SR_TID.X ;  /* 0x0000000000007919 */ /* 0x000ee20000002100 */
[----:B------:R-:W-:-:S02]  /*0080*/  CS2R R20, SRZ ;  /* 0x0000000000147805 */ /* 0x000fc4000001ff00 */
[----:B------:R-:W-:Y:S01]  /*0090*/  CS2R R2, SRZ ;  /* 0x0000000000027805 */ /* 0x000fe2000001ff00 */
[----:B------:R-:W4:Y:S01]  /*00a0*/  S2UR UR15, SR_CTAID.X ;  /* 0x00000000000f79c3 */ /* 0x000f220000002500 */
[----:B------:R-:W-:Y:S02]  /*00b0*/  MOV R22, RZ ;  /* 0x000000ff00167202 */ /* 0x000fe40000000f00 */
[----:B------:R-:W-:Y:S02]  /*00c0*/  CS2R R6, SRZ ;  /* 0x0000000000067805 */ /* 0x000fe4000001ff00 */
[----:B------:R-:W-:Y:S02]  /*00d0*/  MOV R13, RZ ;  /* 0x000000ff000d7202 */ /* 0x000fe40000000f00 */
[----:B------:R-:W-:Y:S02]  /*00e0*/  CS2R R8, SRZ ;  /* 0x0000000000087805 */ /* 0x000fe4000001ff00 */
[----:B------:R-:W-:Y:S01]  /*00f0*/  CS2R R10, SRZ ;  /* 0x00000000000a7805 */ /* 0x000fe2000001ff00 */
[----:B------:R-:W2:Y:S01]  /*0100*/  LDCU.64 UR16, c[0x0][0x358] ;  /* 0x00006b00ff1077ac */ /* 0x000ea20008000a00 */
[----:B0-----:R-:W-:Y:S01]  /*0110*/  UISETP.GE.AND UP0, UPT, UR20, 0x1, UPT ;  /* 0x000000011400788c */ /* 0x001fe2000bf06270 */
[----:B-1----:R-:W-:-:S08]  /*0120*/  UMOV UR8, UR11 ;  /* 0x0000000b00087c82 */ /* 0x002fd00008000000 */
[----:B------:R-:W-:Y:S05]  /*0130*/  BRA.U !UP0, `(.L_x_6) ;  /* 0x0000004908e47547 */ /* 0x000fea000b800000 */
[----:B------:R-:W-:Y:S01]  /*0140*/  USHF.L.U32 UR4, UR8, 0x6, URZ ;  /* 0x0000000608047899 */ /* 0x000fe200080006ff */
[C---:B--2---:R-:W-:Y:S01]  /*0150*/  SHF.L.U32 R14, R23.reuse, 0x1, RZ ;  /* 0x00000001170e7819 */ /* 0x044fe200000006ff */
[----:B------:R-:W-:Y:S02]  /*0160*/  USHF.L.U32 UR14, UR20, 0x5, URZ ;  /* 0x00000005140e7899 */ /* 0x000fe400080006ff */
[----:B------:R-:W-:Y:S01]  /*0170*/  MOV R57, UR20 ;  /* 0x0000001400397c02 */ /* 0x000fe20008000f00 */
[----:B------:R-:W-:Y:S01]  /*0180*/  UIMAD UR4, UR4, UR20, URZ ;  /* 0x00000014040472a4 */ /* 0x000fe2000f8e02ff */
[----:B---3--:R-:W-:Y:S01]  /*0190*/  SHF.L.U32 R47, R0, 0x1, RZ ;  /* 0x00000001002f7819 */ /* 0x008fe200000006ff */
[----:B------:R-:W0:Y:S01]  /*01a0*/  LDCU.64 UR6, c[0x0][0x388] ;  /* 0x00007100ff0677ac */ /* 0x000e220008000a00 */
[----:B------:R-:W-:Y:S01]  /*01b0*/  MOV R16, UR20 ;  /* 0x0000001400107c02 */ /* 0x000fe20008000f00 */
[----:B------:R-:W-:Y:S01]  /*01c0*/  IMAD.WIDE.U32 R44, R23, 0x4, RZ ;  /* 0x00000004172c7825 */ /* 0x000fe200078e00ff */
[----:B------:R-:W-:Y:S01]  /*01d0*/  MOV R5, UR14 ;  /* 0x0000000e00057c02 */ /* 0x000fe20008000f00 */
[----:B------:R-:W-:Y:S01]  /*01e0*/  UIMAD.WIDE UR4, UR4, 0x2, URZ ;  /* 0x00000002040478a5 */ /* 0x000fe2000f8e02ff */
[----:B------:R-:W1:Y:S01]  /*01f0*/  LDCU.64 UR8, c[0x0][0x380] ;  /* 0x00007000ff0877ac */ /* 0x000e620008000a00 */
[----:B------:R-:W-:-:S02]  /*0200*/  IMAD R15, R47, UR20, R14 ;  /* 0x000000142f0f7c24 */ /* 0x000fc4000f8e020e */
[C-C-:B------:R-:W-:Y:S02]  /*0210*/  IMAD R12, R14.reuse, UR20, R5.reuse ;  /* 0x000000140e0c7c24 */ /* 0x140fe4000f8e0205 */
[----:B------:R-:W-:Y:S01]  /*0220*/  MOV R52, UR4 ;  /* 0x0000000400347c02 */ /* 0x000fe20008000f00 */
[----:B------:R-:W-:Y:S01]  /*0230*/  IMAD R5, R47, UR20, R5 ;  /* 0x000000142f057c24 */ /* 0x000fe2000f8e0205 */
[----:B------:R-:W-:Y:S01]  /*0240*/  MOV R53, UR5 ;  /* 0x0000000500357c02 */ /* 0x000fe20008000f00 */
[----:B------:R-:W-:Y:S01]  /*0250*/  IMAD R57, R57, -0x1f, R12 ;  /* 0xffffffe139397824 */ /* 0x000fe200078e020c */
[----:B----4-:R-:W-:Y:S01]  /*0260*/  USHF.L.U32 UR10, UR15, 0x6, URZ ;  /* 0x000000060f0a7899 */ /* 0x010fe200080006ff */
[----:B------:R-:W-:Y:S01]  /*0270*/  IADD3 R49, PT, PT, R47, R12, RZ ;  /* 0x0000000c2f317210 */ /* 0x000fe20007ffe0ff */
[C---:B------:R-:W-:Y:S01]  /*0280*/  IMAD R47, R14.reuse, UR20, R47 ;  /* 0x000000140e2f7c24 */ /* 0x040fe2000f8e022f */
[----:B------:R-:W-:Y:S01]  /*0290*/  IADD3 R14, PT, PT, R14, R5, RZ ;  /* 0x000000050e0e7210 */ /* 0x000fe20007ffe0ff */
[----:B------:R-:W-:Y:S01]  /*02a0*/  IMAD.WIDE.U32 R54, R0, 0x4, R52 ;  /* 0x0000000400367825 */ /* 0x000fe200078e0034 */
[----:B------:R-:W-:Y:S01]  /*02b0*/  IADD3 R17, PT, PT, R57, UR14, RZ ;  /* 0x0000000e39117c10 */ /* 0x000fe2000fffe0ff */
[----:B0-----:R-:W-:Y:S01]  /*02c0*/  UIADD3 UR6, UP0, UPT, UR4, UR6, URZ ;  /* 0x0000000604067290 */ /* 0x001fe2000ff1e0ff */
[----:B------:R-:W-:Y:S01]  /*02d0*/  IADD3 R51, PT, PT, R47, UR20, RZ ;  /* 0x000000142f337c10 */ /* 0x000fe2000fffe0ff */
[----:B------:R-:W-:Y:S01]  /*02e0*/  IMAD R43, R16, -0x1f, R5 ;  /* 0xffffffe1102b7824 */ /* 0x000fe200078e0205 */
[----:B------:R-:W-:Y:S01]  /*02f0*/  UIMAD UR4, UR10, UR20, URZ ;  /* 0x000000140a0472a4 */ /* 0x000fe2000f8e02ff */
[--C-:B------:R-:W-:Y:S01]  /*0300*/  IMAD.WIDE.U32 R56, R57, 0x2, R54.reuse ;  /* 0x0000000239387825 */ /* 0x100fe200078e0036 */
[----:B------:R-:W-:Y:S01]  /*0310*/  UIADD3.X UR7, UPT, UPT, UR5, UR7, URZ, UP0, !UPT ;  /* 0x0000000705077290 */ /* 0x000fe200087fe4ff */
[----:B------:R-:W-:Y:S01]  /*0320*/  IADD3 R5, PT, PT, R49, UR20, RZ ;  /* 0x0000001431057c10 */ /* 0x000fe2000fffe0ff */
[----:B-1----:R-:W-:Y:S01]  /*0330*/  UIMAD.WIDE UR4, UR4, 0x2, UR8 ;  /* 0x00000002040478a5 */ /* 0x002fe2000f8e0208 */
[----:B------:R-:W-:Y:S01]  /*0340*/  IMAD.WIDE.U32 R54, R17, 0x2, R54 ;  /* 0x0000000211367825 */ /* 0x000fe200078e0036 */
[----:B------:R-:W-:Y:S01]  /*0350*/  MOV R17, UR15 ;  /* 0x0000000f00117c02 */ /* 0x000fe20008000f00 */
[----:B------:R-:W0:Y:S01]  /*0360*/  LDCU UR21, c[0x0][0x398] ;  /* 0x00007300ff1577ac */ /* 0x000e220008000800 */
[----:B------:R-:W-:Y:S01]  /*0370*/  IADD3 R33, PT, PT, R43, UR14, RZ ;  /* 0x0000000e2b217c10 */ /* 0x000fe2000fffe0ff */
[--C-:B------:R-:W-:Y:S01]  /*0380*/  IMAD.WIDE.U32 R50, R51, 0x2, R52.reuse ;  /* 0x0000000233327825 */ /* 0x100fe200078e0034 */
[----:B------:R-:W-:Y:S01]  /*0390*/  LEA R16, R17, R0, 0x5 ;  /* 0x0000000011107211 */ /* 0x000fe200078e28ff */
[----:B------:R-:W1:Y:S01]  /*03a0*/  LDCU UR22, c[0x0][0x39c] ;  /* 0x00007380ff1677ac */ /* 0x000e620008000800 */
[----:B------:R-:W-:Y:S01]  /*03b0*/  MOV R17, RZ ;  /* 0x000000ff00117202 */ /* 0x000fe20000000f00 */
[--C-:B------:R-:W-:Y:S01]  /*03c0*/  IMAD.WIDE.U32 R48, R49, 0x2, R52.reuse ;  /* 0x0000000231307825 */ /* 0x100fe200078e0034 */
[----:B------:R-:W-:Y:S01]  /*03d0*/  IADD3 R15, PT, PT, R15, UR20, RZ ;  /* 0x000000140f0f7c10 */ /* 0x000fe2000fffe0ff */
[----:B------:R-:W2:Y:S01]  /*03e0*/  LDCU.64 UR18, c[0x0][0x388] ;  /* 0x00007100ff1277ac */ /* 0x000ea20008000a00 */
[----:B------:R-:W-:Y:S01]  /*03f0*/  SHF.L.U32 R16, R16, 0x1, RZ ;  /* 0x0000000110107819 */ /* 0x000fe200000006ff */
[----:B------:R-:W-:Y:S01]  /*0400*/  IMAD.WIDE.U32 R46, R47, 0x2, R52 ;  /* 0x000000022f2e7825 */ /* 0x000fe200078e0034 */
[----:B------:R-:W-:-:S03]  /*0410*/  UIMAD.WIDE UR12, UR20, 0x2, UR4 ;  /* 0x00000002140c78a5 */ /* 0x000fc6000f8e0204 */
[----:B------:R-:W-:Y:S01]  /*0420*/  IMAD.WIDE.U32 R52, R5, 0x2, R52 ;  /* 0x0000000205347825 */ /* 0x000fe200078e0034 */
[----:B------:R-:W-:Y:S01]  /*0430*/  UIMAD.WIDE UR6, UR20, 0x2, UR6 ;  /* 0x00000002140678a5 */ /* 0x000fe2000f8e0206 */
[----:B------:R-:W-:Y:S02]  /*0440*/  UMOV UR9, UR4 ;  /* 0x0000000400097c82 */ /* 0x000fe40008000000 */
[----:B------:R-:W-:Y:S01]  /*0450*/  IMAD.WIDE.U32 R42, R43, 0x2, R44 ;  /* 0x000000022b2a7825 */ /* 0x000fe200078e002c */
[----:B------:R-:W-:-:S03]  /*0460*/  UMOV UR10, UR5 ;  /* 0x00000005000a7c82 */ /* 0x000fc60008000000 */
[----:B01----:R-:W-:-:S07]  /*0470*/  IMAD.WIDE.U32 R32, R33, 0x2, R44 ;  /* 0x0000000221207825 */ /* 0x003fce00078e002c */
.L_x_7:
[----:B------:R-:W-:Y:S02]  /*0480*/  IADD3 R5, P1, PT, R44, UR9, RZ ;  /* 0x000000092c057c10 */ /* 0x000fe4000ff3e0ff */
[----:B------:R-:W-:Y:S02]  /*0490*/  MOV R64, UR9 ;  /* 0x0000000900407c02 */ /* 0x000fe40008000f00 */
[----:B------:R-:W-:Y:S02]  /*04a0*/  ISETP.GE.U32.AND P0, PT, R5, UR12, PT ;  /* 0x0000000c05007c0c */ /* 0x000fe4000bf06070 */
[----:B------:R-:W-:Y:S02]  /*04b0*/  IADD3.X R36, PT, PT, R45, UR10, RZ, P1, !PT ;  /* 0x0000000a2d247c10 */ /* 0x000fe40008ffe4ff */
[----:B------:R-:W-:Y:S02]  /*04c0*/  MOV R65, UR10 ;  /* 0x0000000a00417c02 */ /* 0x000fe40008000f00 */
[----:B------:R-:W-:-:S02]  /*04d0*/  ISETP.GE.U32.AND.EX P0, PT, R36, UR13, PT, P0 ;  /* 0x0000000d24007c0c */ /* 0x000fc4000bf06100 */
[----:B------:R-:W-:Y:S02]  /*04e0*/  PRMT R24, RZ, 0x7610, R24 ;  /* 0x00007610ff187816 */ /* 0x000fe40000000018 */
[----:B------:R-:W-:-:S13]  /*04f0*/  ISETP.GE.OR P1, PT, R16, UR21, P0 ;  /* 0x0000001510007c0c */ /* 0x000fda0008726670 */
[----:B------:R-:W0:Y:S02]  /*0500*/  @!P1 LDC R27, c[0x0][0x3a0] ;  /* 0x0000e800ff1b9b82 */ /* 0x000e240000000800 */
[----:B0-----:R-:W-:-:S05]  /*0510*/  @!P1 IMAD R27, R27, R0, R23 ;  /* 0x000000001b1b9224 */ /* 0x001fca00078e0217 */
[----:B------:R-:W-:-:S05]  /*0520*/  @!P1 SHF.L.U32 R27, R27, 0x1, RZ ;  /* 0x000000011b1b9819 */ /* 0x000fca00000006ff */
[----:B------:R-:W-:-:S05]  /*0530*/  @!P1 IMAD.WIDE.U32 R26, R27, 0x2, R64 ;  /* 0x000000021b1a9825 */ /* 0x000fca00078e0040 */
[----:B------:R0:W3:Y:S01]  /*0540*/  @!P1 LDG.E.U16 R24, desc[UR16][R26.64] ;  /* 0x000000101a189981 */ /* 0x0000e2000c1e1500 */
[C---:B------:R-:W-:Y:S01]  /*0550*/  IADD3 R12, P1, PT, R5.reuse, 0x2, RZ ;  /* 0x00000002050c7810 */ /* 0x040fe20007f3e0ff */
[----:B------:R-:W-:Y:S01]  /*0560*/  IMAD R38, R0, UR20, RZ ;  /* 0x0000001400267c24 */ /* 0x000fe2000f8e02ff */
[----:B------:R-:W-:Y:S02]  /*0570*/  IADD3 R28, P3, PT, R5, 0x40, RZ ;  /* 0x00000040051c7810 */ /* 0x000fe40007f7e0ff */
[----:B------:R-:W-:Y:S02]  /*0580*/  ISETP.GE.U32.AND P4, PT, R12, UR12, PT ;  /* 0x0000000c0c007c0c */ /* 0x000fe4000bf86070 */
[----:B------:R-:W-:Y:S02]  /*0590*/  IADD3.X R25, PT, PT, RZ, R36, RZ, P1, !PT ;  /* 0x00000024ff197210 */ /* 0x000fe40000ffe4ff */
[----:B------:R-:W-:Y:S02]  /*05a0*/  IADD3 R12, PT, PT, R16, 0x20, RZ ;  /* 0x00000020100c7810 */ /* 0x000fe40007ffe0ff */
[----:B------:R-:W-:-:S02]  /*05b0*/  ISETP.GE.U32.AND.EX P4, PT, R25, UR13, PT, P4 ;  /* 0x0000000d19007c0c */ /* 0x000fc4000bf86140 */
[----:B------:R-:W-:Y:S02]  /*05c0*/  ISETP.GE.OR P1, PT, R12, UR21, P0 ;  /* 0x000000150c007c0c */ /* 0x000fe40008726670 */
[----:B------:R-:W-:Y:S02]  /*05d0*/  ISETP.GE.U32.AND P5, PT, R28, UR12, PT ;  /* 0x0000000c1c007c0c */ /* 0x000fe4000bfa6070 */
[----:B------:R-:W-:Y:S02]  /*05e0*/  ISETP.GE.OR P2, PT, R16, UR21, P4 ;  /* 0x0000001510007c0c */ /* 0x000fe4000a746670 */
[----:B------:R-:W-:Y:S02]  /*05f0*/  IADD3.X R28, PT, PT, RZ, R36, RZ, P3, !PT ;  /* 0x00000024ff1c7210 */ /* 0x000fe40001ffe4ff */
[----:B------:R-:W-:Y:S02]  /*0600*/  MOV R29, UR20 ;  /* 0x00000014001d7c02 */ /* 0x000fe40008000f00 */
[----:B------:R-:W-:-:S02]  /*0610*/  ISETP.GE.U32.AND.EX P5, PT, R28, UR13, PT, P5 ;  /* 0x0000000d1c007c0c */ /* 0x000fc4000bfa6150 */
[----:B------:R-:W-:Y:S01]  /*0620*/  LEA R29, R29, R38, 0x4 ;  /* 0x000000261d1d7211 */ /* 0x000fe200078e20ff */
[----:B------:R-:W-:Y:S01]  /*0630*/  @!P1 IMAD.WIDE.U32 R34, R14, 0x2, R64 ;  /* 0x000000020e229825 */ /* 0x000fe200078e0040 */
[----:B------:R-:W-:Y:S02]  /*0640*/  ISETP.GE.OR P3, PT, R12, UR21, P5 ;  /* 0x000000150c007c0c */ /* 0x000fe4000af66670 */
[----:B------:R-:W-:Y:S02]  /*0650*/  PRMT R61, RZ, 0x7610, R61 ;  /* 0x00007610ff3d7816 */ /* 0x000fe4000000003d */
[----:B------:R-:W-:Y:S02]  /*0660*/  SHF.L.U32 R29, R29, 0x1, RZ ;  /* 0x000000011d1d7819 */ /* 0x000fe400000006ff */
[----:B0-----:R-:W-:Y:S02]  /*0670*/  @!P2 SHF.L.U32 R27, R38, 0x2, RZ ;  /* 0x00000002261ba819 */ /* 0x001fe400000006ff */
[----:B------:R0:W4:Y:S01]  /*0680*/  @!P1 LDG.E.U16 R61, desc[UR16][R34.64] ;  /* 0x00000010223d9981 */ /* 0x000122000c1e1500 */
[----:B------:R-:W-:Y:S01]  /*0690*/  IMAD.WIDE.U32 R28, R29, 0x2, R44 ;  /* 0x000000021d1c7825 */ /* 0x000fe200078e002c */
[----:B------:R-:W-:Y:S01]  /*06a0*/  @!P2 IADD3 R26, P1, P6, R44, UR9, R27 ;  /* 0x000000092c1aac10 */ /* 0x000fe2000fe3e01b */
[----:B------:R-:W1:Y:S01]  /*06b0*/  S2R R40, SR_CgaCtaId ;  /* 0x0000000000287919 */ /* 0x000e620000008800 */
[----:B------:R-:W-:-:S02]  /*06c0*/  PRMT R76, RZ, 0x7610, R76 ;  /* 0x00007610ff4c7816 */ /* 0x000fc4000000004c */
[----:B------:R-:W-:Y:S02]  /*06d0*/  @!P2 IADD3.X R27, PT, PT, R45, UR10, RZ, P1, P6 ;  /* 0x0000000a2d1bac10 */ /* 0x000fe40008fec4ff */
[----:B------:R-:W-:Y:S02]  /*06e0*/  @!P3 IADD3 R30, P1, PT, R28, UR9, RZ ;  /* 0x000000091c1ebc10 */ /* 0x000fe4000ff3e0ff */
[----:B------:R-:W-:Y:S02]  /*06f0*/  IADD3 R5, P6, PT, R5, 0x42, RZ ;  /* 0x0000004205057810 */ /* 0x000fe40007fde0ff */
[----:B------:R-:W-:Y:S02]  /*0700*/  @!P3 IADD3.X R31, PT, PT, R29, UR10, RZ, P1, !PT ;  /* 0x0000000a1d1fbc10 */ /* 0x000fe40008ffe4ff */
[----:B------:R-:W-:Y:S02]  /*0710*/  ISETP.GE.U32.AND P1, PT, R5, UR12, PT ;  /* 0x0000000c05007c0c */ /* 0x000fe4000bf26070 */
[----:B------:R-:W5:Y:S01]  /*0720*/  S2R R5, SR_TID.X ;  /* 0x0000000000057919 */ /* 0x000f620000002100 */
[----:B------:R-:W-:-:S02]  /*0730*/  IADD3.X R36, PT, PT, RZ, R36, RZ, P6, !PT ;  /* 0x00000024ff247210 */ /* 0x000fc400037fe4ff */
[----:B------:R-:W-:Y:S01]  /*0740*/  PRMT R66, RZ, 0x7610, R66 ;  /* 0x00007610ff427816 */ /* 0x000fe20000000042 */
[----:B------:R-:W-:Y:S01]  /*0750*/  UMOV UR8, UR11 ;  /* 0x0000000b00087c82 */ /* 0x000fe20008000000 */
[----:B------:R-:W-:Y:S01]  /*0760*/  P2R R25, PR, RZ, 0x1 ;  /* 0x00000001ff197803 */ /* 0x000fe20000000000 */
[----:B------:R2:W4:Y:S01]  /*0770*/  @!P3 LDG.E.U16 R76, desc[UR16][R30.64+0x40] ;  /* 0x000040101e4cb981 */ /* 0x000522000c1e1500 */
[----:B------:R-:W-:Y:S02]  /*0780*/  ISETP.GE.U32.AND.EX P0, PT, R36, UR13, PT, P1 ;  /* 0x0000000d24007c0c */ /* 0x000fe4000bf06110 */
[----:B0-----:R-:W-:Y:S01]  /*0790*/  IADD3 R35, PT, PT, R38, R23, RZ ;  /* 0x0000001726237210 */ /* 0x001fe20007ffe0ff */
[----:B------:R0:W4:Y:S01]  /*07a0*/  @!P2 LDG.E.U16 R66, desc[UR16][R26.64+0x2] ;  /* 0x000002101a42a981 */ /* 0x000122000c1e1500 */
[C---:B------:R-:W-:Y:S01]  /*07b0*/  ISETP.GE.OR P1, PT, R16.reuse, UR21, P5 ;  /* 0x0000001510007c0c */ /* 0x040fe2000af26670 */
[----:B------:R-:W-:Y:S01]  /*07c0*/  USHF.L.U32 UR14, UR8, 0x6, URZ ;  /* 0x00000006080e7899 */ /* 0x000fe200080006ff */
[----:B------:R-:W-:-:S02]  /*07d0*/  ISETP.GE.OR P3, PT, R16, UR21, P0 ;  /* 0x0000001510007c0c */ /* 0x000fc40008766670 */
[----:B------:R-:W-:Y:S02]  /*07e0*/  LEA R35, R35, 0x20, 0x1 ;  /* 0x0000002023237811 */ /* 0x000fe400078e08ff */
[----:B------:R-:W-:Y:S01]  /*07f0*/  ISETP.GE.OR P2, PT, R12, UR21, P4 ;  /* 0x000000150c007c0c */ /* 0x000fe2000a746670 */
[----:B------:R-:W-:Y:S01]  /*0800*/  UIMAD UR4, UR20, UR14, URZ ;  /* 0x0000000e140472a4 */ /* 0x000fe2000f8e02ff */
[----:B------:R-:W-:Y:S01]  /*0810*/  MOV R37, 0x400 ;  /* 0x0000040000257802 */ /* 0x000fe20000000f00 */
[----:B--2---:R-:W-:Y:S01]  /*0820*/  IMAD.WIDE R30, R35, 0x2, R64 ;  /* 0x00000002231e7825 */ /* 0x004fe200078e0240 */
[----:B------:R-:W-:Y:S01]  /*0830*/  PRMT R72, RZ, 0x7610, R72 ;  /* 0x00007610ff487816 */ /* 0x000fe20000000048 */
[----:B------:R-:W-:Y:S01]  /*0840*/  UIMAD.WIDE UR4, UR4, 0x2, URZ ;  /* 0x00000002040478a5 */ /* 0x000fe2000f8e02ff */
[----:B------:R-:W-:Y:S02]  /*0850*/  PRMT R68, RZ, 0x7610, R68 ;  /* 0x00007610ff447816 */ /* 0x000fe40000000044 */
[----:B-1----:R-:W-:-:S02]  /*0860*/  LEA R35, R40, R37, 0x18 ;  /* 0x0000002528237211 */ /* 0x002fc400078ec0ff */
[----:B------:R-:W2:Y:S01]  /*0870*/  @!P1 LDG.E.U16 R72, desc[UR16][R30.64] ;  /* 0x000000101e489981 */ /* 0x000ea2000c1e1500 */
[----:B------:R-:W-:Y:S02]  /*0880*/  ISETP.GE.OR P1, PT, R12, UR21, P0 ;  /* 0x000000150c007c0c */ /* 0x000fe40008726670 */
[----:B------:R-:W-:Y:S01]  /*0890*/  IMAD R12, R0, 0x104, R35 ;  /* 0x00000104000c7824 */ /* 0x000fe200078e0223 */
[----:B------:R1:W2:Y:S01]  /*08a0*/  @!P3 LDG.E.U16 R68, desc[UR16][R30.64+0x2] ;  /* 0x000002101e44b981 */ /* 0x0002a2000c1e1500 */
[----:B------:R-:W-:Y:S02]  /*08b0*/  MOV R70, UR4 ;  /* 0x0000000400467c02 */ /* 0x000fe40008000f00 */
[----:B------:R-:W-:Y:S02]  /*08c0*/  MOV R71, UR5 ;  /* 0x0000000500477c02 */ /* 0x000fe40008000f00 */
[----:B------:R-:W-:Y:S02]  /*08d0*/  @!P2 IADD3 R34, P3, PT, R28, UR9, RZ ;  /* 0x000000091c22ac10 */ /* 0x000fe4000ff7e0ff */
[----:B-----5:R-:W-:-:S02]  /*08e0*/  MOV R0, R5 ;  /* 0x0000000500007202 */ /* 0x020fc40000000f00 */
[----:B0-----:R-:W-:Y:S02]  /*08f0*/  PRMT R26, RZ, 0x7610, R26 ;  /* 0x00007610ff1a7816 */ /* 0x001fe4000000001a */
[----:B------:R-:W-:Y:S01]  /*0900*/  @!P2 IADD3.X R35, PT, PT, R29, UR10, RZ, P3, !PT ;  /* 0x0000000a1d23ac10 */ /* 0x000fe20009ffe4ff */
[----:B------:R-:W-:Y:S01]  /*0910*/  IMAD.WIDE.U32 R70, R0, 0x4, R70 ;  /* 0x0000000400467825 */ /* 0x000fe200078e0046 */
[----:B------:R-:W-:-:S03]  /*0920*/  @!P1 IADD3 R62, P3, PT, R28, UR9, RZ ;  /* 0x000000091c3e9c10 */ /* 0x000fc6000ff7e0ff */
[----:B------:R0:W5:Y:S01]  /*0930*/  @!P2 LDG.E.U16 R26, desc[UR16][R34.64+0x2] ;  /* 0x00000210221aa981 */ /* 0x000162000c1e1500 */
[----:B------:R-:W-:Y:S02]  /*0940*/  IADD3 R67, P2, PT, R70, UR18, RZ ;  /* 0x0000001246437c10 */ /* 0x000fe4000ff5e0ff */
[----:B------:R-:W-:Y:S02]  /*0950*/  P2R R27, PR, RZ, 0x1 ;  /* 0x00000001ff1b7803 */ /* 0x000fe40000000000 */
[----:B------:R-:W-:Y:S02]  /*0960*/  ISETP.GE.U32.AND P0, PT, R67, UR6, PT ;  /* 0x0000000643007c0c */ /* 0x000fe4000bf06070 */
[----:B------:R-:W-:Y:S02]  /*0970*/  IADD3.X R28, PT, PT, R71, UR19, RZ, P2, !PT ;  /* 0x00000013471c7c10 */ /* 0x000fe400097fe4ff */
[----:B-1----:R-:W-:Y:S02]  /*0980*/  PRMT R30, RZ, 0x7610, R30 ;  /* 0x00007610ff1e7816 */ /* 0x002fe4000000001e */
[----:B------:R-:W-:-:S02]  /*0990*/  @!P1 IADD3.X R63, PT, PT, R29, UR10, RZ, P3, !PT ;  /* 0x0000000a1d3f9c10 */ /* 0x000fc40009ffe4ff */
[----:B------:R-:W-:Y:S02]  /*09a0*/  ISETP.GE.U32.AND.EX P2, PT, R28, UR7, PT, P0 ;  /* 0x000000071c007c0c */ /* 0x000fe4000bf46100 */
[----:B------:R-:W-:Y:S01]  /*09b0*/  LEA R31, R23, UR14, 0x1 ;  /* 0x0000000e171f7c11 */ /* 0x000fe2000f8e08ff */
[----:B------:R1:W5:Y:S03]  /*09c0*/  @!P1 LDG.E.U16 R30, desc[UR16][R62.64+0x42] ;  /* 0x000042103e1e9981 */ /* 0x000366000c1e1500 */
[----:B------:R-:W-:Y:S02]  /*09d0*/  ISETP.GE.OR P1, PT, R31, UR22, P2 ;  /* 0x000000161f007c0c */ /* 0x000fe40009726670 */
[----:B------:R-:W-:Y:S01]  /*09e0*/  PRMT R58, RZ, 0x7610, R58 ;  /* 0x00007610ff3a7816 */ /* 0x000fe2000000003a */
[----:B------:R-:W-:-:S10]  /*09f0*/  IMAD R5, R23, UR20, RZ ;  /* 0x0000001417057c24 */ /* 0x000fd4000f8e02ff */
[----:B------:R-:W-:-:S04]  /*0a00*/  @!P1 IADD3 R74, P3, PT, R46, UR18, RZ ;  /* 0x000000122e4a9c10 */ /* 0x000fc8000ff7e0ff */
[----:B------:R-:W-:-:S05]  /*0a10*/  @!P1 IADD3.X R75, PT, PT, R47, UR19, RZ, P3, !PT ;  /* 0x000000132f4b9c10 */ /* 0x000fca0009ffe4ff */
[----:B------:R-:W5:Y:S01]  /*0a20*/  @!P1 LDG.E.U16 R58, desc[UR16][R74.64] ;  /* 0x000000104a3a9981 */ /* 0x000f62000c1e1500 */
[----:B0-----:R-:W-:-:S04]  /*0a30*/  LEA R34, P1, R5, R70, 0x2 ;  /* 0x0000004605227211 */ /* 0x001fc800078210ff */
[----:B------:R-:W-:Y:S02]  /*0a40*/  IADD3.X R35, PT, PT, RZ, R71, RZ, P1, !PT ;  /* 0x00000047ff237210 */ /* 0x000fe40000ffe4ff */
[----:B------:R-:W-:Y:S02]  /*0a50*/  IADD3 R36, P1, PT, R67, 0x40, RZ ;  /* 0x0000004043247810 */ /* 0x000fe40007f3e0ff */
[----:B------:R-:W-:Y:S02]  /*0a60*/  P2R R41, PR, RZ, 0x20 ;  /* 0x00000020ff297803 */ /* 0x000fe40000000000 */
[----:B------:R-:W-:Y:S02]  /*0a70*/  IADD3.X R39, PT, PT, RZ, R28, RZ, P1, !PT ;  /* 0x0000001cff277210 */ /* 0x000fe40000ffe4ff */
[----:B------:R-:W-:-:S04]  /*0a80*/  ISETP.GE.U32.AND P5, PT, R36, UR6, PT ;  /* 0x0000000624007c0c */ /* 0x000fc8000bfa6070 */
[----:B------:R-:W-:-:S04]  /*0a90*/  ISETP.GE.U32.AND.EX P1, PT, R39, UR7, PT, P5 ;  /* 0x0000000727007c0c */ /* 0x000fc8000bf26150 */
[----:B------:R-:W-:Y:S02]  /*0aa0*/  ISETP.GE.OR P3, PT, R31, UR22, P1 ;  /* 0x000000161f007c0c */ /* 0x000fe40008f66670 */
[----:B------:R-:W-:-:S11]  /*0ab0*/  PRMT R60, RZ, 0x7610, R60 ;  /* 0x00007610ff3c7816 */ /* 0x000fd6000000003c */
[----:B-1----:R-:W-:-:S04]  /*0ac0*/  @!P3 IADD3 R62, P6, PT, R34, UR18, RZ ;  /* 0x00000012223ebc10 */ /* 0x002fc8000ffde0ff */
[----:B------:R-:W-:-:S05]  /*0ad0*/  @!P3 IADD3.X R63, PT, PT, R35, UR19, RZ, P6, !PT ;  /* 0x00000013233fbc10 */ /* 0x000fca000b7fe4ff */
[----:B------:R0:W5:Y:S01]  /*0ae0*/  @!P3 LDG.E.U16 R60, desc[UR16][R62.64+0x40] ;  /* 0x000040103e3cb981 */ /* 0x000162000c1e1500 */
[----:B------:R-:W-:-:S04]  /*0af0*/  MOV R36, UR20 ;  /* 0x0000001400247c02 */ /* 0x000fc80008000f00 */
[----:B------:R-:W-:Y:S02]  /*0b00*/  LEA R5, R36, R5, 0x4 ;  /* 0x0000000524057211 */ /* 0x000fe400078e20ff */
[----:B------:R-:W-:-:S04]  /*0b10*/  IADD3 R36, PT, PT, R31, 0x20, RZ ;  /* 0x000000201f247810 */ /* 0x000fc80007ffe0ff */
[----:B------:R-:W-:Y:S02]  /*0b20*/  ISETP.GE.OR P3, PT, R36, UR22, P2 ;  /* 0x0000001624007c0c */ /* 0x000fe40009766670 */
[----:B0-----:R-:W-:-:S11]  /*0b30*/  PRMT R62, RZ, 0x7610, R62 ;  /* 0x00007610ff3e7816 */ /* 0x001fd6000000003e */
[----:B------:R-:W-:-:S04]  /*0b40*/  @!P3 IADD3 R74, P6, PT, R48, UR18, RZ ;  /* 0x00000012304abc10 */ /* 0x000fc8000ffde0ff */
[----:B------:R-:W-:-:S05]  /*0b50*/  @!P3 IADD3.X R75, PT, PT, R49, UR19, RZ, P6, !PT ;  /* 0x00000013314bbc10 */ /* 0x000fca000b7fe4ff */
[----:B------:R0:W5:Y:S01]  /*0b60*/  @!P3 LDG.E.U16 R62, desc[UR16][R74.64] ;  /* 0x000000104a3eb981 */ /* 0x000162000c1e1500 */
[----:B------:R-:W-:Y:S02]  /*0b70*/  ISETP.GE.OR P3, PT, R36, UR22, P1 ;  /* 0x0000001624007c0c */ /* 0x000fe40008f66670 */
[----:B------:R-:W-:Y:S02]  /*0b80*/  SHF.L.U32 R5, R5, 0x1, RZ ;  /* 0x0000000105057819 */ /* 0x000fe400000006ff */
[----:B------:R-:W-:-:S03]  /*0b90*/  LEA R29, R23, R12, 0x2 ;  /* 0x0000000c171d7211 */ /* 0x000fc600078e10ff */
[----:B------:R-:W-:-:S06]  /*0ba0*/  IMAD.WIDE.U32 R70, R5, 0x2, R70 ;  /* 0x0000000205467825 */ /* 0x000fcc00078e0046 */
[----:B0-----:R-:W-:-:S04]  /*0bb0*/  @!P3 IADD3 R74, P6, PT, R70, UR18, RZ ;  /* 0x00000012464abc10 */ /* 0x001fc8000ffde0ff */
[----:B------:R-:W-:Y:S01]  /*0bc0*/  @!P3 IADD3.X R75, PT, PT, R71, UR19, RZ, P6, !PT ;  /* 0x00000013474bbc10 */ /* 0x000fe2000b7fe4ff */
[----:B---3--:R0:W-:Y:S02]  /*0bd0*/  STS.U16 [R29], R24 ;  /* 0x000000181d007388 */ /* 0x0081e40000000400 */
[----:B0-----:R-:W-:-:S06]  /*0be0*/  PRMT R24, RZ, 0x7610, R24 ;  /* 0x00007610ff187816 */ /* 0x001fcc0000000018 */
[----:B------:R0:W3:Y:S01]  /*0bf0*/  @!P3 LDG.E.U16 R24, desc[UR16][R74.64+0x40] ;  /* 0x000040104a18b981 */ /* 0x0000e2000c1e1500 */
[----:B------:R-:W-:-:S04]  /*0c00*/  IADD3 R37, PT, PT, R37, 0x2080, RZ ;  /* 0x0000208025257810 */ /* 0x000fc80007ffe0ff */
[----:B------:R-:W-:Y:S02]  /*0c10*/  LEA R40, R40, R37, 0x18 ;  /* 0x0000002528287211 */ /* 0x000fe400078ec0ff */
[----:B------:R-:W-:-:S04]  /*0c20*/  IADD3 R37, PT, PT, R31, 0x1, RZ ;  /* 0x000000011f257810 */ /* 0x000fc80007ffe0ff */
[C---:B------:R-:W-:Y:S02]  /*0c30*/  ISETP.GE.OR P2, PT, R37.reuse, UR22, P2 ;  /* 0x0000001625007c0c */ /* 0x040fe40009746670 */
[----:B------:R-:W-:Y:S02]  /*0c40*/  ISETP.GE.OR P1, PT, R37, UR22, P1 ;  /* 0x0000001625007c0c */ /* 0x000fe40008f26670 */
[----:B------:R-:W-:-:S09]  /*0c50*/  PRMT R38, RZ, 0x7610, R38 ;  /* 0x00007610ff267816 */ /* 0x000fd20000000026 */
[----:B0-----:R-:W-:-:S04]  /*0c60*/  @!P2 IADD3 R74, P3, PT, R50, UR18, RZ ;  /* 0x00000012324aac10 */ /* 0x001fc8000ff7e0ff */
[----:B------:R-:W-:Y:S02]  /*0c70*/  @!P2 IADD3.X R75, PT, PT, R51, UR19, RZ, P3, !PT ;  /* 0x00000013334bac10 */ /* 0x000fe40009ffe4ff */
[----:B------:R-:W-:-:S03]  /*0c80*/  LEA R5, R23, R40, 0x8 ;  /* 0x0000002817057211 */ /* 0x000fc600078e40ff */
[----:B------:R0:W3:Y:S01]  /*0c90*/  @!P2 LDG.E.U16 R38, desc[UR16][R74.64] ;  /* 0x000000104a26a981 */ /* 0x0000e2000c1e1500 */
[----:B------:R-:W-:-:S03]  /*0ca0*/  PRMT R40, RZ, 0x7610, R40 ;  /* 0x00007610ff287816 */ /* 0x000fc60000000028 */
[----:B----4-:R1:W-:Y:S04]  /*0cb0*/  STS.U16 [R29+0x1080], R76 ;  /* 0x0010804c1d007388 */ /* 0x0103e80000000400 */
[----:B------:R4:W-:Y:S01]  /*0cc0*/  STS.U16 [R29+0x1040], R61 ;  /* 0x0010403d1d007388 */ /* 0x0009e20000000400 */
[----:B-1----:R-:W-:-:S04]  /*0cd0*/  @!P1 IADD3 R76, P2, PT, R56, UR18, RZ ;  /* 0x00000012384c9c10 */ /* 0x002fc8000ff5e0ff */
[----:B------:R-:W-:Y:S02]  /*0ce0*/  @!P1 IADD3.X R77, PT, PT, R57, UR19, RZ, P2, !PT ;  /* 0x00000013394d9c10 */ /* 0x000fe400097fe4ff */
[----:B----4-:R-:W-:-:S03]  /*0cf0*/  IADD3 R61, PT, PT, R31, 0x21, RZ ;  /* 0x000000211f3d7810 */ /* 0x010fc60007ffe0ff */
[----:B------:R-:W4:Y:S01]  /*0d00*/  @!P1 LDG.E.U16 R40, desc[UR16][R76.64+0x40] ;  /* 0x000040104c289981 */ /* 0x000f22000c1e1500 */
[----:B------:R-:W-:-:S04]  /*0d10*/  ISETP.GE.AND P1, PT, R61, UR22, PT ;  /* 0x000000163d007c0c */ /* 0x000fc8000bf26270 */
[----:B------:R-:W-:Y:S01]  /*0d20*/  ISETP.GE.U32.OR.EX P2, PT, R28, UR7, P1, P0 ;  /* 0x000000071c007c0c */ /* 0x000fe20008f46500 */
[----:B--2---:R1:W-:Y:S01]  /*0d30*/  STS.U16 [R29+0x40], R72 ;  /* 0x000040481d007388 */ /* 0x0043e20000000400 */
[----:B------:R-:W-:-:S11]  /*0d40*/  LEA R59, R0, R5, 0x2 ;  /* 0x00000005003b7211 */ /* 0x000fd600078e10ff */
[----:B-1----:R-:W-:-:S04]  /*0d50*/  @!P2 IADD3 R72, P3, PT, R52, UR18, RZ ;  /* 0x000000123448ac10 */ /* 0x002fc8000ff7e0ff */
[----:B------:R-:W-:Y:S02]  /*0d60*/  @!P2 IADD3.X R73, PT, PT, R53, UR19, RZ, P3, !PT ;  /* 0x000000133549ac10 */ /* 0x000fe40009ffe4ff */
[----:B------:R-:W-:Y:S01]  /*0d70*/  ISETP.GE.U32.OR.EX P3, PT, R39, UR7, P1, P5 ;  /* 0x0000000727007c0c */ /* 0x000fe20008f66550 */
[----:B-----5:R1:W-:Y:S02]  /*0d80*/  STS.U16 [R59], R58 ;  /* 0x0000003a3b007388 */ /* 0x0203e40000000400 */
[----:B-1----:R-:W-:-:S06]  /*0d90*/  PRMT R58, RZ, 0x7610, R58 ;  /* 0x00007610ff3a7816 */ /* 0x002fcc000000003a */
[----:B------:R1:W2:Y:S04]  /*0da0*/  @!P2 LDG.E.U16 R58, desc[UR16][R72.64] ;  /* 0x00000010483aa981 */ /* 0x0002a8000c1e1500 */
[----:B0-----:R-:W-:-:S04]  /*0db0*/  @!P3 IADD3 R74, P2, PT, R54, UR18, RZ ;  /* 0x00000012364abc10 */ /* 0x001fc8000ff5e0ff */
[----:B------:R-:W-:Y:S01]  /*0dc0*/  @!P3 IADD3.X R75, PT, PT, R55, UR19, RZ, P2, !PT ;  /* 0x00000013374bbc10 */ /* 0x000fe200097fe4ff */
[----:B------:R0:W-:Y:S02]  /*0dd0*/  STS.U16 [R59+0x40], R60 ;  /* 0x0000403c3b007388 */ /* 0x0001e40000000400 */
[----:B0-----:R-:W-:-:S06]  /*0de0*/  PRMT R60, RZ, 0x7610, R60 ;  /* 0x00007610ff3c7816 */ /* 0x001fcc000000003c */
[----:B------:R0:W5:Y:S01]  /*0df0*/  @!P3 LDG.E.U16 R60, desc[UR16][R74.64+0x40] ;  /* 0x000040104a3cb981 */ /* 0x000162000c1e1500 */
[----:B------:R-:W-:Y:S02]  /*0e00*/  ISETP.NE.AND P5, PT, R41, RZ, PT ;  /* 0x000000ff2900720c */ /* 0x000fe40003fa5270 */
[----:B------:R-:W-:Y:S02]  /*0e10*/  ISETP.NE.AND P0, PT, R25, RZ, PT ;  /* 0x000000ff1900720c */ /* 0x000fe40003f05270 */
[C---:B------:R-:W-:Y:S02]  /*0e20*/  IADD3 R41, PT, PT, R16.reuse, 0x1, RZ ;  /* 0x0000000110297810 */ /* 0x040fe40007ffe0ff */
[----:B------:R-:W-:Y:S02]  /*0e30*/  IADD3 R61, PT, PT, R16, 0x21, RZ ;  /* 0x00000021103d7810 */ /* 0x000fe40007ffe0ff */
[----:B------:R-:W-:Y:S02]  /*0e40*/  ISETP.GE.OR P2, PT, R41, UR21, P0 ;  /* 0x0000001529007c0c */ /* 0x000fe40008746670 */
[----:B------:R-:W-:-:S02]  /*0e50*/  ISETP.GE.OR P0, PT, R61, UR21, P0 ;  /* 0x000000153d007c0c */ /* 0x000fc40008706670 */
[----:B------:R-:W-:Y:S02]  /*0e60*/  IADD3 R25, PT, PT, R15, 0x20, RZ ;  /* 0x000000200f197810 */ /* 0x000fe40007ffe0ff */
[----:B-1----:R-:W-:-:S07]  /*0e70*/  IADD3 R73, PT, PT, R14, UR20, RZ ;  /* 0x000000140e497c10 */ /* 0x002fce000fffe0ff */
[----:B------:R-:W-:-:S04]  /*0e80*/  @!P2 IMAD.WIDE.U32 R76, R15, 0x2, R64 ;  /* 0x000000020f4ca825 */ /* 0x000fc800078e0040 */
[----:B------:R-:W-:Y:S01]  /*0e90*/  @!P0 IMAD.WIDE.U32 R72, R73, 0x2, R64 ;  /* 0x0000000249488825 */ /* 0x000fe200078e0040 */
[----:B------:R1:W-:Y:S02]  /*0ea0*/  STS.U16 [R59+0x1000], R62 ;  /* 0x0010003e3b007388 */ /* 0x0003e40000000400 */
[----:B-1----:R-:W-:-:S06]  /*0eb0*/  PRMT R62, RZ, 0x7610, R62 ;  /* 0x00007610ff3e7816 */ /* 0x002fcc000000003e */
[----:B------:R-:W2:Y:S04]  /*0ec0*/  @!P2 LDG.E.U16 R62, desc[UR16][R76.64] ;  /* 0x000000104c3ea981 */ /* 0x000ea8000c1e1500 */
[----:B---3--:R1:W-:Y:S02]  /*0ed0*/  STS.U16 [R59+0x1040], R24 ;  /* 0x001040183b007388 */ /* 0x0083e40000000400 */
[----:B-1----:R-:W-:Y:S01]  /*0ee0*/  IMAD.WIDE R24, R25, 0x2, R64 ;  /* 0x0000000219187825 */ /* 0x002fe200078e0240 */
[----:B------:R-:W-:-:S06]  /*0ef0*/  PRMT R64, RZ, 0x7610, R64 ;  /* 0x00007610ff407816 */ /* 0x000fcc0000000040 */
[----:B------:R1:W3:Y:S01]  /*0f00*/  @!P0 LDG.E.U16 R64, desc[UR16][R72.64] ;  /* 0x0000001048408981 */ /* 0x0002e2000c1e1500 */
[----:B------:R-:W-:-:S03]  /*0f10*/  ISETP.GE.OR P0, PT, R61, UR21, P5 ;  /* 0x000000153d007c0c */ /* 0x000fc6000af06670 */
[----:B------:R1:W-:Y:S10]  /*0f20*/  STS.U16 [R29+0x2], R66 ;  /* 0x000002421d007388 */ /* 0x0003f40000000400 */
[----:B0-----:R-:W-:-:S02]  /*0f30*/  @!P0 IADD3 R74, P2, PT, R32, UR9, RZ ;  /* 0x00000009204a8c10 */ /* 0x001fc4000ff5e0ff */
[----:B-1----:R-:W-:Y:S02]  /*0f40*/  PRMT R66, RZ, 0x7610, R66 ;  /* 0x00007610ff427816 */ /* 0x002fe40000000042 */
[----:B------:R-:W-:-:S05]  /*0f50*/  @!P0 IADD3.X R75, PT, PT, R33, UR10, RZ, P2, !PT ;  /* 0x0000000a214b8c10 */ /* 0x000fca00097fe4ff */
[----:B------:R0:W3:Y:S01]  /*0f60*/  @!P0 LDG.E.U16 R66, desc[UR16][R74.64+0x40] ;  /* 0x000040104a428981 */ /* 0x0000e2000c1e1500 */
[----:B------:R-:W-:-:S04]  /*0f70*/  IADD3 R63, P0, PT, R67, 0x2, RZ ;  /* 0x00000002433f7810 */ /* 0x000fc80007f1e0ff */
[----:B------:R-:W-:Y:S02]  /*0f80*/  ISETP.GE.U32.AND P6, PT, R63, UR6, PT ;  /* 0x000000063f007c0c */ /* 0x000fe4000bfc6070 */
[----:B------:R-:W-:-:S04]  /*0f90*/  IADD3.X R63, PT, PT, RZ, R28, RZ, P0, !PT ;  /* 0x0000001cff3f7210 */ /* 0x000fc800007fe4ff */
[----:B------:R-:W-:-:S04]  /*0fa0*/  ISETP.GE.U32.AND.EX P3, PT, R63, UR7, PT, P6 ;  /* 0x000000073f007c0c */ /* 0x000fc8000bf66160 */
[----:B------:R-:W-:Y:S01]  /*0fb0*/  ISETP.GE.OR P0, PT, R31, UR22, P3 ;  /* 0x000000161f007c0c */ /* 0x000fe20009f06670 */
[----:B------:R1:W-:-:S12]  /*0fc0*/  STS.U16 [R29+0x42], R68 ;  /* 0x000042441d007388 */ /* 0x0003d80000000400 */
[----:B------:R-:W-:Y:S02]  /*0fd0*/  @!P0 IADD3 R72, P2, PT, R34, UR18, RZ ;  /* 0x0000001222488c10 */ /* 0x000fe4000ff5e0ff */
[----:B-1----:R-:W-:Y:S02]  /*0fe0*/  PRMT R68, RZ, 0x7610, R68 ;  /* 0x00007610ff447816 */ /* 0x002fe40000000044 */
[----:B------:R-:W-:-:S05]  /*0ff0*/  @!P0 IADD3.X R73, PT, PT, R35, UR19, RZ, P2, !PT ;  /* 0x0000001323498c10 */ /* 0x000fca00097fe4ff */
[----:B------:R1:W3:Y:S01]  /*1000*/  @!P0 LDG.E.U16 R68, desc[UR16][R72.64+0x2] ;  /* 0x0000021048448981 */ /* 0x0002e2000c1e1500 */
[----:B------:R-:W-:-:S04]  /*1010*/  IADD3 R67, P0, PT, R67, 0x42, RZ ;  /* 0x0000004243437810 */ /* 0x000fc80007f1e0ff */
[----:B------:R-:W-:Y:S02]  /*1020*/  IADD3.X R28, PT, PT, RZ, R28, RZ, P0, !PT ;  /* 0x0000001cff1c7210 */ /* 0x000fe400007fe4ff */
[----:B------:R-:W-:-:S04]  /*1030*/  ISETP.GE.U32.AND P0, PT, R67, UR6, PT ;  /* 0x0000000643007c0c */ /* 0x000fc8000bf06070 */
[----:B------:R-:W-:Y:S02]  /*1040*/  ISETP.GE.U32.AND.EX P2, PT, R28, UR7, PT, P0 ;  /* 0x000000071c007c0c */ /* 0x000fe4000bf46100 */
[----:B------:R-:W-:Y:S02]  /*1050*/  P2R R65, PR, RZ, 0x40 ;  /* 0x00000040ff417803 */ /* 0x000fe40000000000 */
[----:B------:R-:W-:Y:S02]  /*1060*/  ISETP.GE.OR P6, PT, R31, UR22, P2 ;  /* 0x000000161f007c0c */ /* 0x000fe400097c6670 */
[----:B------:R-:W-:-:S11]  /*1070*/  P2R R39, PR, RZ, 0x2 ;  /* 0x00000002ff277803 */ /* 0x000fd60000000000 */
[----:B0-----:R-:W-:Y:S02]  /*1080*/  @!P6 IADD3 R74, P1, PT, R34, UR18, RZ ;  /* 0x00000012224aec10 */ /* 0x001fe4000ff3e0ff */
[----:B------:R-:W-:Y:S02]  /*1090*/  PRMT R34, RZ, 0x7610, R34 ;  /* 0x00007610ff227816 */ /* 0x000fe40000000022 */
[----:B------:R-:W-:-:S05]  /*10a0*/  @!P6 IADD3.X R75, PT, PT, R35, UR19, RZ, P1, !PT ;  /* 0x00000013234bec10 */ /* 0x000fca0008ffe4ff */
[----:B------:R0:W3:Y:S01]  /*10b0*/  @!P6 LDG.E.U16 R34, desc[UR16][R74.64+0x42] ;  /* 0x000042104a22e981 */ /* 0x0000e2000c1e1500 */
[C---:B------:R-:W-:Y:S02]  /*10c0*/  ISETP.GE.OR P6, PT, R41.reuse, UR21, P4 ;  /* 0x0000001529007c0c */ /* 0x040fe4000a7c6670 */
[----:B-1----:R-:W-:Y:S02]  /*10d0*/  PRMT R72, RZ, 0x7610, R72 ;  /* 0x00007610ff487816 */ /* 0x002fe40000000048 */
[----:B------:R-:W-:-:S09]  /*10e0*/  ISETP.GE.OR P5, PT, R41, UR21, P5 ;  /* 0x0000001529007c0c */ /* 0x000fd2000afa6670 */
[----:B------:R-:W-:-:S04]  /*10f0*/  @!P6 IADD3 R76, P1, PT, R42, UR9, RZ ;  /* 0x000000092a4cec10 */ /* 0x000fc8000ff3e0ff */
[----:B------:R-:W-:-:S05]  /*1100*/  @!P6 IADD3.X R77, PT, PT, R43, UR10, RZ, P1, !PT ;  /* 0x0000000a2b4dec10 */ /* 0x000fca0008ffe4ff */
[----:B------:R-:W3:Y:S01]  /*1110*/  @!P6 LDG.E.U16 R72, desc[UR16][R76.64+0x2] ;  /* 0x000002104c48e981 */ /* 0x000ee2000c1e1500 */
[----:B------:R-:W-:Y:S02]  /*1120*/  ISETP.NE.AND P6, PT, R27, RZ, PT ;  /* 0x000000ff1b00720c */ /* 0x000fe40003fc5270 */
[----:B------:R-:W-:-:S06]  /*1130*/  PRMT R27, RZ, 0x7610, R27 ;  /* 0x00007610ff1b7816 */ /* 0x000fcc000000001b */
[----:B------:R-:W3:Y:S01]  /*1140*/  @!P5 LDG.E.U16 R27, desc[UR16][R24.64] ;  /* 0x00000010181bd981 */ /* 0x000ee2000c1e1500 */
[----:B------:R-:W-:Y:S02]  /*1150*/  ISETP.GE.OR P5, PT, R41, UR21, P6 ;  /* 0x0000001529007c0c */ /* 0x000fe4000b7a6670 */
[----:B------:R-:W-:-:S11]  /*1160*/  PRMT R31, RZ, 0x7610, R31 ;  /* 0x00007610ff1f7816 */ /* 0x000fd6000000001f */
[----:B------:R1:W3:Y:S01]  /*1170*/  @!P5 LDG.E.U16 R31, desc[UR16][R24.64+0x2] ;  /* 0x00000210181fd981 */ /* 0x0002e2000c1e1500 */
[----:B------:R-:W-:Y:S02]  /*1180*/  ISETP.GE.OR P5, PT, R61, UR21, P4 ;  /* 0x000000153d007c0c */ /* 0x000fe4000a7a6670 */
[----:B------:R-:W-:-:S11]  /*1190*/  ISETP.NE.AND P1, PT, R39, RZ, PT ;  /* 0x000000ff2700720c */ /* 0x000fd60003f25270 */
[----:B0-----:R-:W-:-:S04]  /*11a0*/  @!P5 IADD3 R74, P4, PT, R32, UR9, RZ ;  /* 0x00000009204adc10 */ /* 0x001fc8000ff9e0ff */
[----:B------:R-:W-:Y:S02]  /*11b0*/  @!P5 IADD3.X R75, PT, PT, R33, UR10, RZ, P4, !PT ;  /* 0x0000000a214bdc10 */ /* 0x000fe4000a7fe4ff */
[----:B------:R-:W-:Y:S02]  /*11c0*/  ISETP.GE.OR P4, PT, R61, UR21, P6 ;  /* 0x000000153d007c0c */ /* 0x000fe4000b786670 */
[----:B------:R-:W-:-:S06]  /*11d0*/  PRMT R39, RZ, 0x7610, R39 ;  /* 0x00007610ff277816 */ /* 0x000fcc0000000027 */
[----:B------:R-:W3:Y:S05]  /*11e0*/  @!P5 LDG.E.U16 R39, desc[UR16][R74.64+0x2] ;  /* 0x000002104a27d981 */ /* 0x000eea000c1e1500 */
[----:B-1----:R-:W-:-:S04]  /*11f0*/  @!P4 IADD3 R24, P5, PT, R32, UR9, RZ ;  /* 0x000000092018cc10 */ /* 0x002fc8000ffbe0ff */
[----:B------:R-:W-:Y:S02]  /*1200*/  @!P4 IADD3.X R25, PT, PT, R33, UR10, RZ, P5, !PT ;  /* 0x0000000a2119cc10 */ /* 0x000fe4000affe4ff */
[----:B------:R-:W-:-:S13]  /*1210*/  ISETP.GE.OR P5, PT, R36, UR22, P3 ;  /* 0x0000001624007c0c */ /* 0x000fda0009fa6670 */
[----:B------:R-:W-:-:S04]  /*1220*/  @!P5 IADD3 R76, P6, PT, R70, UR18, RZ ;  /* 0x00000012464cdc10 */ /* 0x000fc8000ffde0ff */
[----:B------:R-:W-:Y:S02]  /*1230*/  @!P5 IADD3.X R77, PT, PT, R71, UR19, RZ, P6, !PT ;  /* 0x00000013474ddc10 */ /* 0x000fe4000b7fe4ff */
[----:B------:R-:W-:-:S04]  /*1240*/  ISETP.NE.AND P6, PT, R65, RZ, PT ;  /* 0x000000ff4100720c */ /* 0x000fc80003fc5270 */
[----:B------:R-:W-:Y:S01]  /*1250*/  ISETP.GE.U32.OR.EX P6, PT, R63, UR7, P1, P6 ;  /* 0x000000073f007c0c */ /* 0x000fe20008fc6560 */
[----:B------:R0:W-:Y:S01]  /*1260*/  STS.U16 [R29+0x1042], R26 ;  /* 0x0010421a1d007388 */ /* 0x0001e20000000400 */
[----:B------:R-:W-:-:S03]  /*1270*/  ISETP.GE.OR P3, PT, R37, UR22, P3 ;  /* 0x0000001625007c0c */ /* 0x000fc60009f66670 */
[----:B------:R-:W-:Y:S01]  /*1280*/  STS.U16 [R29+0x1082], R30 ;  /* 0x0010821e1d007388 */ /* 0x000fe20000000400 */
[----:B0-----:R-:W-:-:S03]  /*1290*/  PRMT R26, RZ, 0x7610, R26 ;  /* 0x00007610ff1a7816 */ /* 0x001fc6000000001a */
[----:B----4-:R0:W-:Y:S04]  /*12a0*/  STS.U16 [R59+0xc0], R40 ;  /* 0x0000c0283b007388 */ /* 0x0101e80000000400 */
[----:B------:R1:W4:Y:S01]  /*12b0*/  @!P4 LDG.E.U16 R26, desc[UR16][R24.64+0x42] ;  /* 0x00004210181ac981 */ /* 0x000322000c1e1500 */
[----:B0-----:R-:W-:-:S04]  /*12c0*/  @!P6 IADD3 R40, P4, PT, R54, UR18, RZ ;  /* 0x000000123628ec10 */ /* 0x001fc8000ff9e0ff */
[----:B------:R-:W-:Y:S02]  /*12d0*/  @!P6 IADD3.X R41, PT, PT, R55, UR19, RZ, P4, !PT ;  /* 0x000000133729ec10 */ /* 0x000fe4000a7fe4ff */
[----:B------:R-:W-:Y:S02]  /*12e0*/  ISETP.GE.OR P4, PT, R36, UR22, P2 ;  /* 0x0000001624007c0c */ /* 0x000fe40009786670 */
[----:B------:R-:W-:Y:S02]  /*12f0*/  ISETP.GE.OR P2, PT, R37, UR22, P2 ;  /* 0x0000001625007c0c */ /* 0x000fe40009746670 */
[----:B------:R-:W-:Y:S02]  /*1300*/  ISETP.GE.U32.OR.EX P0, PT, R28, UR7, P1, P0 ;  /* 0x000000071c007c0c */ /* 0x000fe40008f06500 */
[----:B------:R-:W-:Y:S01]  /*1310*/  PRMT R30, RZ, 0x7610, R30 ;  /* 0x00007610ff1e7816 */ /* 0x000fe2000000001e */
[----:B------:R0:W-:Y:S01]  /*1320*/  STS.U16 [R59+0x80], R38 ;  /* 0x000080263b007388 */ /* 0x0001e20000000400 */
[----:B-1----:R-:W-:-:S04]  /*1330*/  @!P3 IADD3 R24, P1, PT, R56, UR18, RZ ;  /* 0x000000123818bc10 */ /* 0x002fc8000ff3e0ff */
[----:B------:R1:W4:Y:S01]  /*1340*/  @!P6 LDG.E.U16 R30, desc[UR16][R40.64+0x2] ;  /* 0x00000210281ee981 */ /* 0x000322000c1e1500 */
[----:B------:R-:W-:Y:S02]  /*1350*/  @!P3 IADD3.X R25, PT, PT, R57, UR19, RZ, P1, !PT ;  /* 0x000000133919bc10 */ /* 0x000fe40008ffe4ff */
[----:B0-----:R-:W-:Y:S01]  /*1360*/  PRMT R38, RZ, 0x7610, R38 ;  /* 0x00007610ff267816 */ /* 0x001fe20000000026 */
[----:B-----5:R0:W-:Y:S01]  /*1370*/  STS.U16 [R59+0x10c0], R60 ;  /* 0x0010c03c3b007388 */ /* 0x0201e20000000400 */
[----:B-1----:R-:W-:-:S04]  /*1380*/  @!P2 IADD3 R40, P1, PT, R56, UR18, RZ ;  /* 0x000000123828ac10 */ /* 0x002fc8000ff3e0ff */
[----:B------:R-:W5:Y:S01]  /*1390*/  @!P5 LDG.E.U16 R38, desc[UR16][R76.64+0x2] ;  /* 0x000002104c26d981 */ /* 0x000f62000c1e1500 */
[----:B------:R-:W-:Y:S02]  /*13a0*/  @!P4 IADD3 R36, P5, PT, R70, UR18, RZ ;  /* 0x000000124624cc10 */ /* 0x000fe4000ffbe0ff */
[----:B------:R-:W-:Y:S01]  /*13b0*/  @!P2 IADD3.X R41, PT, PT, R57, UR19, RZ, P1, !PT ;  /* 0x000000133929ac10 */ /* 0x000fe20008ffe4ff */
[----:B--2---:R1:W-:Y:S01]  /*13c0*/  STS.U16 [R59+0x1080], R58 ;  /* 0x0010803a3b007388 */ /* 0x0043e20000000400 */
[----:B0-----:R-:W-:Y:S02]  /*13d0*/  @!P0 IADD3 R60, P1, PT, R54, UR18, RZ ;  /* 0x00000012363c8c10 */ /* 0x001fe4000ff3e0ff */
[----:B------:R-:W-:Y:S02]  /*13e0*/  @!P4 IADD3.X R37, PT, PT, R71, UR19, RZ, P5, !PT ;  /* 0x000000134725cc10 */ /* 0x000fe4000affe4ff */
[----:B------:R-:W-:Y:S02]  /*13f0*/  PRMT R28, RZ, 0x7610, R28 ;  /* 0x00007610ff1c7816 */ /* 0x000fe4000000001c */
[----:B------:R-:W-:-:S02]  /*1400*/  PRMT R70, RZ, 0x7610, R70 ;  /* 0x00007610ff467816 */ /* 0x000fc40000000046 */
[----:B-1----:R-:W-:Y:S02]  /*1410*/  PRMT R58, RZ, 0x7610, R58 ;  /* 0x00007610ff3a7816 */ /* 0x002fe4000000003a */
[----:B------:R-:W2:Y:S01]  /*1420*/  @!P3 LDG.E.U16 R28, desc[UR16][R24.64+0x2] ;  /* 0x00000210181cb981 */ /* 0x000ea2000c1e1500 */
[----:B------:R-:W-:Y:S02]  /*1430*/  PRMT R74, RZ, 0x7610, R74 ;  /* 0x00007610ff4a7816 */ /* 0x000fe4000000004a */
[----:B------:R-:W-:Y:S01]  /*1440*/  @!P0 IADD3.X R61, PT, PT, R55, UR19, RZ, P1, !PT ;  /* 0x00000013373d8c10 */ /* 0x000fe20008ffe4ff */
[----:B------:R-:W2:Y:S04]  /*1450*/  @!P2 LDG.E.U16 R70, desc[UR16][R40.64+0x42] ;  /* 0x000042102846a981 */ /* 0x000ea8000c1e1500 */
[----:B------:R-:W4:Y:S04]  /*1460*/  @!P4 LDG.E.U16 R58, desc[UR16][R36.64+0x42] ;  /* 0x00004210243ac981 */ /* 0x000f28000c1e1500 */
[----:B------:R-:W2:Y:S04]  /*1470*/  @!P0 LDG.E.U16 R74, desc[UR16][R60.64+0x42] ;  /* 0x000042103c4a8981 */ /* 0x000ea8000c1e1500 */
[----:B------:R-:W-:Y:S04]  /*1480*/  STS.U16 [R29+0x82], R62 ;  /* 0x0000823e1d007388 */ /* 0x000fe80000000400 */
[----:B---3--:R-:W-:Y:S04]  /*1490*/  STS.U16 [R29+0x10c2], R64 ;  /* 0x0010c2401d007388 */ /* 0x008fe80000000400 */
[----:B------:R-:W-:Y:S04]  /*14a0*/  STS.U16 [R29+0x1102], R66 ;  /* 0x001102421d007388 */ /* 0x000fe80000000400 */
[----:B------:R-:W-:Y:S04]  /*14b0*/  STS.U16 [R29+0xc2], R27 ;  /* 0x0000c21b1d007388 */ /* 0x000fe80000000400 */
[----:B------:R-:W-:Y:S04]  /*14c0*/  STS.U16 [R59+0x2], R68 ;  /* 0x000002443b007388 */ /* 0x000fe80000000400 */
[----:B------:R-:W-:Y:S04]  /*14d0*/  STS.U16 [R59+0x42], R34 ;  /* 0x000042223b007388 */ /* 0x000fe80000000400 */
[----:B-----5:R-:W-:Y:S04]  /*14e0*/  STS.U16 [R59+0x1002], R38 ;  /* 0x001002263b007388 */ /* 0x020fe80000000400 */
[----:B----4-:R-:W-:Y:S04]  /*14f0*/  STS.U16 [R59+0x1042], R58 ;  /* 0x0010423a3b007388 */ /* 0x010fe80000000400 */
[----:B------:R-:W-:Y:S04]  /*1500*/  STS.U16 [R29+0x84], R72 ;  /* 0x000084481d007388 */ /* 0x000fe80000000400 */
[----:B------:R-:W-:Y:S04]  /*1510*/  STS.U16 [R29+0xc4], R31 ;  /* 0x0000c41f1d007388 */ /* 0x000fe80000000400 */
[----:B------:R-:W-:Y:S04]  /*1520*/  STS.U16 [R29+0x10c4], R39 ;  /* 0x0010c4271d007388 */ /* 0x000fe80000000400 */
[----:B------:R-:W-:Y:S04]  /*1530*/  STS.U16 [R29+0x1104], R26 ;  /* 0x0011041a1d007388 */ /* 0x000fe80000000400 */
[----:B--2---:R-:W-:Y:S04]  /*1540*/  STS.U16 [R59+0x82], R28 ;  /* 0x0000821c3b007388 */ /* 0x004fe80000000400 */
[----:B------:R-:W-:Y:S04]  /*1550*/  STS.U16 [R59+0xc2], R70 ;  /* 0x0000c2463b007388 */ /* 0x000fe80000000400 */
[----:B------:R-:W-:Y:S04]  /*1560*/  STS.U16 [R59+0x1082], R30 ;  /* 0x0010821e3b007388 */ /* 0x000fe80000000400 */
[----:B------:R-:W-:Y:S01]  /*1570*/  STS.U16 [R59+0x10c2], R74 ;  /* 0x0010c24a3b007388 */ /* 0x000fe20000000400 */
[----:B------:R-:W-:Y:S06]  /*1580*/  BAR.SYNC.DEFER_BLOCKING 0x0 ;  /* 0x0000000000007b1d */ /* 0x000fec0000010000 */
[----:B------:R-:W-:Y:S04]  /*1590*/  LDS.64 R34, [R5] ;  /* 0x0000000005227984 */ /* 0x000fe80000000a00 */
[----:B------:R-:W0:Y:S04]  /*15a0*/  LDS.64 R36, [R5+0x1000] ;  /* 0x0010000005247984 */ /* 0x000e280000000a00 */
[----:B------:R-:W1:Y:S04]  /*15b0*/  LDS R25, [R12] ;  /* 0x000000000c197984 */ /* 0x000e680000000800 */
[----:B------:R-:W2:Y:S04]  /*15c0*/  LDS R61, [R12+0x1040] ;  /* 0x001040000c3d7984 */ /* 0x000ea80000000800 */
[----:B------:R-:W-:Y:S04]  /*15d0*/  LDS.64 R38, [R5+0x80] ;  /* 0x0000800005267984 */ /* 0x000fe80000000a00 */
[----:B------:R-:W3:Y:S04]  /*15e0*/  LDS.64 R40, [R5+0x1080] ;  /* 0x0010800005287984 */ /* 0x000ee80000000a00 */
[----:B------:R-:W-:Y:S04]  /*15f0*/  LDS.U16 R31, [R12+0x82] ;  /* 0x000082000c1f7984 */ /* 0x000fe80000000400 */
[----:B------:R-:W4:Y:S04]  /*1600*/  LDS.U16 R30, [R12+0x10c2] ;  /* 0x0010c2000c1e7984 */ /* 0x000f280000000400 */
[----:B------:R-:W5:Y:S04]  /*1610*/  LDS R59, [R12+0x1044] ;  /* 0x001044000c3b7984 */ /* 0x000f680000000800 */
[----:B------:R-:W5:Y:S04]  /*1620*/  LDS R26, [R12+0x84] ;  /* 0x000084000c1a7984 */ /* 0x000f680000000800 */
[----:B------:R-:W5:Y:S04]  /*1630*/  LDS R24, [R12+0x10c4] ;  /* 0x0010c4000c187984 */ /* 0x000f680000000800 */
[----:B------:R-:W5:Y:S01]  /*1640*/  LDS R58, [R12+0x4] ;  /* 0x000004000c3a7984 */ /* 0x000f620000000800 */
[----:B0-----:R-:W-:-:S05]  /*1650*/  PRMT R28, R34, 0x5410, R36 ;  /* 0x00005410221c7816 */ /* 0x001fca0000000024 */
[-C--:B-1----:R-:W-:Y:S02]  /*1660*/  HFMA2 R60, R25.H0_H0, R28.reuse, RZ.H0_H0 ;  /* 0x0000001c193c7231 */ /* 0x082fe400000408ff */
[----:B--2---:R-:W-:Y:S01]  /*1670*/  HFMA2 R29, R61.H0_H0, R28, RZ.H0_H0 ;  /* 0x0000001c3d1d7231 */ /* 0x004fe200000408ff */
[C-C-:B---3--:R-:W-:Y:S02]  /*1680*/  PRMT R28, R38.reuse, 0x5410, R40.reuse ;  /* 0x00005410261c7816 */ /* 0x148fe40000000028 */
[----:B------:R-:W-:-:S03]  /*1690*/  PRMT R27, R38, 0x7632, R40 ;  /* 0x00007632261b7816 */ /* 0x000fc60000000028 */
[-C--:B------:R-:W-:Y:S02]  /*16a0*/  HFMA2 R65, R61.H0_H0, R28.reuse, RZ.H0_H0 ;  /* 0x0000001c3d417231 */ /* 0x080fe400000408ff */
[C---:B------:R-:W-:Y:S01]  /*16b0*/  HFMA2 R62, R25.reuse.H0_H0, R28, RZ.H0_H0 ;  /* 0x0000001c193e7231 */ /* 0x040fe200000408ff */
[----:B------:R-:W-:Y:S02]  /*16c0*/  PRMT R28, R34, 0x7632, R36 ;  /* 0x00007632221c7816 */ /* 0x000fe40000000024 */
[----:B----4-:R-:W-:Y:S01]  /*16d0*/  PRMT R31, R31, 0x5410, R30 ;  /* 0x000054101f1f7816 */ /* 0x010fe2000000001e */
[C---:B------:R-:W-:Y:S02]  /*16e0*/  HFMA2 R63, R25.reuse.H1_H1, R27, R62 ;  /* 0x0000001b193f7231 */ /* 0x040fe40000000c3e */
[----:B------:R-:W-:Y:S01]  /*16f0*/  HFMA2 R60, R25.H1_H1, R28, R60 ;  /* 0x0000001c193c7231 */ /* 0x000fe20000000c3c */
[----:B------:R-:W-:Y:S01]  /*1700*/  PRMT R25, R35, 0x5410, R37 ;  /* 0x0000541023197816 */ /* 0x000fe20000000025 */
[----:B------:R-:W-:-:S02]  /*1710*/  HFMA2 R38, R31, R38.H0_H0, RZ.H0_H0 ;  /* 0x200000261f267231 */ /* 0x000fc400000400ff */
[----:B------:R-:W-:Y:S02]  /*1720*/  HFMA2 R30, R31, R40.H0_H0, RZ.H0_H0 ;  /* 0x200000281f1e7231 */ /* 0x000fe400000400ff */
[----:B------:R-:W-:Y:S02]  /*1730*/  HFMA2 R29, R61.H1_H1, R28, R29 ;  /* 0x0000001c3d1d7231 */ /* 0x000fe40000000c1d */
[C---:B------:R-:W-:Y:S02]  /*1740*/  HFMA2 R36, R31.reuse, R36.H0_H0, RZ.H0_H0 ;  /* 0x200000241f247231 */ /* 0x040fe400000400ff */
[----:B------:R-:W-:Y:S01]  /*1750*/  HFMA2 R34, R31, R34.H0_H0, RZ.H0_H0 ;  /* 0x200000221f227231 */ /* 0x000fe200000400ff */
[C-C-:B------:R-:W-:Y:S01]  /*1760*/  PRMT R67, R38.reuse, 0x5410, R30.reuse ;  /* 0x0000541026437816 */ /* 0x140fe2000000001e */
[----:B-----5:R-:W-:Y:S01]  /*1770*/  HFMA2 R40, R59.H0_H0, R25, R29 ;  /* 0x000000193b287231 */ /* 0x020fe2000000081d */
[----:B------:R-:W-:Y:S02]  /*1780*/  PRMT R30, R38, 0x7632, R30 ;  /* 0x00007632261e7816 */ /* 0x000fe4000000001e */
[----:B------:R-:W-:-:S02]  /*1790*/  PRMT R29, R34, 0x5410, R36 ;  /* 0x00005410221d7816 */ /* 0x000fc40000000024 */
[----:B------:R-:W-:Y:S01]  /*17a0*/  PRMT R36, R34, 0x7632, R36 ;  /* 0x0000763222247816 */ /* 0x000fe20000000024 */
[-C--:B------:R-:W-:Y:S01]  /*17b0*/  HFMA2 R65, R61.H1_H1, R27.reuse, R65 ;  /* 0x0000001b3d417231 */ /* 0x080fe20000000c41 */
[----:B------:R-:W-:Y:S01]  /*17c0*/  PRMT R64, R39, 0x5410, R41 ;  /* 0x0000541027407816 */ /* 0x000fe20000000029 */
[-C--:B------:R-:W-:Y:S01]  /*17d0*/  HFMA2 R67, R26.H0_H0, R27.reuse, R67 ;  /* 0x0000001b1a437231 */ /* 0x080fe20000000843 */
[----:B------:R-:W0:Y:S01]  /*17e0*/  LDS R61, [R12+0x10c8] ;  /* 0x0010c8000c3d7984 */ /* 0x000e220000000800 */
[----:B------:R-:W-:Y:S02]  /*17f0*/  HFMA2 R27, R24.H0_H0, R27, R30 ;  /* 0x0000001b181b7231 */ /* 0x000fe4000000081e */
[-C--:B------:R-:W-:Y:S01]  /*1800*/  HFMA2 R66, R26.H0_H0, R28.reuse, R29 ;  /* 0x0000001c1a427231 */ /* 0x080fe2000000081d */
[----:B------:R-:W-:Y:S01]  /*1810*/  LDS.64 R30, [R5+0x1088] ;  /* 0x00108800051e7984 */ /* 0x000fe20000000a00 */
[----:B------:R-:W-:Y:S02]  /*1820*/  HFMA2 R38, R24.H0_H0, R28, R36 ;  /* 0x0000001c18267231 */ /* 0x000fe40000000824 */
[C---:B------:R-:W-:Y:S01]  /*1830*/  HFMA2 R62, R58.reuse.H0_H0, R25, R60 ;  /* 0x000000193a3e7231 */ /* 0x040fe2000000083c */
[----:B------:R-:W-:Y:S01]  /*1840*/  LDS.64 R28, [R5+0x88] ;  /* 0x00008800051c7984 */ /* 0x000fe20000000a00 */
[----:B------:R-:W-:-:S02]  /*1850*/  HFMA2 R63, R58.H0_H0, R64, R63 ;  /* 0x000000403a3f7231 */ /* 0x000fc4000000083f */
[-C--:B------:R-:W-:Y:S01]  /*1860*/  HFMA2 R65, R59.H0_H0, R64.reuse, R65 ;  /* 0x000000403b417231 */ /* 0x080fe20000000841 */
[----:B------:R-:W1:Y:S01]  /*1870*/  LDS R60, [R12+0x88] ;  /* 0x000088000c3c7984 */ /* 0x000e620000000800 */
[CC--:B------:R-:W-:Y:S02]  /*1880*/  HFMA2 R67, R26.reuse.H1_H1, R64.reuse, R67 ;  /* 0x000000401a437231 */ /* 0x0c0fe40000000c43 */
[-C--:B------:R-:W-:Y:S01]  /*1890*/  HFMA2 R66, R26.H1_H1, R25.reuse, R66 ;  /* 0x000000191a427231 */ /* 0x080fe20000000c42 */
[----:B------:R-:W-:Y:S01]  /*18a0*/  LDS R34, [R12+0x8] ;  /* 0x000008000c227984 */ /* 0x000fe20000000800 */
[C---:B------:R-:W-:Y:S02]  /*18b0*/  HFMA2 R64, R24.reuse.H1_H1, R64, R27 ;  /* 0x0000004018407231 */ /* 0x040fe40000000c1b */
[----:B------:R-:W-:Y:S01]  /*18c0*/  HFMA2 R38, R24.H1_H1, R25, R38 ;  /* 0x0000001918267231 */ /* 0x000fe20000000c26 */
[----:B------:R-:W-:Y:S04]  /*18d0*/  LDS.64 R26, [R5+0x1008] ;  /* 0x00100800051a7984 */ /* 0x000fe80000000a00 */
[----:B------:R-:W2:Y:S04]  /*18e0*/  LDS.64 R24, [R5+0x8] ;  /* 0x0000080005187984 */ /* 0x000ea80000000a00 */
[----:B------:R-:W3:Y:S01]  /*18f0*/  LDS R36, [R12+0x1048] ;  /* 0x001048000c247984 */ /* 0x000ee20000000800 */
[----:B------:R-:W-:-:S02]  /*1900*/  PRMT R37, R35, 0x7632, R37 ;  /* 0x0000763223257816 */ /* 0x000fc40000000025 */
[----:B------:R-:W-:Y:S01]  /*1910*/  PRMT R41, R39, 0x7632, R41 ;  /* 0x0000763227297816 */ /* 0x000fe20000000029 */
[----:B------:R-:W-:Y:S04]  /*1920*/  LDS R35, [R12+0x10cc] ;  /* 0x0010cc000c237984 */ /* 0x000fe80000000800 */
[----:B------:R-:W4:Y:S01]  /*1930*/  LDS R39, [R12+0x8c] ;  /* 0x00008c000c277984 */ /* 0x000f220000000800 */
[C---:B------:R-:W-:Y:S02]  /*1940*/  HFMA2 R62, R58.reuse.H1_H1, R37, R62 ;  /* 0x000000253a3e7231 */ /* 0x040fe40000000c3e */
[----:B------:R-:W-:Y:S02]  /*1950*/  HFMA2 R63, R58.H1_H1, R41, R63 ;  /* 0x000000293a3f7231 */ /* 0x000fe40000000c3f */
[C---:B------:R-:W-:Y:S01]  /*1960*/  HFMA2 R40, R59.reuse.H1_H1, R37, R40 ;  /* 0x000000253b287231 */ /* 0x040fe20000000c28 */
[----:B------:R-:W-:Y:S01]  /*1970*/  LDS R58, [R12+0x104c] ;  /* 0x00104c000c3a7984 */ /* 0x000fe20000000800 */
[----:B------:R-:W-:-:S03]  /*1980*/  HFMA2 R65, R59.H1_H1, R41, R65 ;  /* 0x000000293b417231 */ /* 0x000fc60000000c41 */
[----:B------:R-:W5:Y:S01]  /*1990*/  LDS R59, [R12+0xc] ;  /* 0x00000c000c3b7984 */ /* 0x000f620000000800 */
[CC--:B0-----:R-:W-:Y:S02]  /*19a0*/  HFMA2 R64, R61.reuse.H0_H0, R41.reuse, R64 ;  /* 0x000000293d407231 */ /* 0x0c1fe40000000840 */
[C---:B-1----:R-:W-:Y:S02]  /*19b0*/  HFMA2 R67, R60.reuse.H0_H0, R41, R67 ;  /* 0x000000293c437231 */ /* 0x042fe40000000843 */
[-C--:B------:R-:W-:Y:S02]  /*19c0*/  HFMA2 R66, R60.H0_H0, R37.reuse, R66 ;  /* 0x000000253c427231 */ /* 0x080fe40000000842 */
[----:B------:R-:W-:Y:S01]  /*19d0*/  HFMA2 R38, R61.H0_H0, R37, R38 ;  /* 0x000000253d267231 */ /* 0x000fe20000000826 */
[----:B--2---:R-:W-:-:S05]  /*19e0*/  PRMT R41, R24, 0x5410, R26 ;  /* 0x0000541018297816 */ /* 0x004fca000000001a */
[-C--:B------:R-:W-:Y:S01]  /*19f0*/  HFMA2 R37, R60.H1_H1, R41.reuse, R66 ;  /* 0x000000293c257231 */ /* 0x080fe20000000c42 */
[----:B------:R-:W-:Y:S01]  /*1a00*/  PRMT R66, R28, 0x5410, R30 ;  /* 0x000054101c427816 */ /* 0x000fe2000000001e */
[-C--:B------:R-:W-:Y:S02]  /*1a10*/  HFMA2 R62, R34.H0_H0, R41.reuse, R62 ;  /* 0x00000029223e7231 */ /* 0x080fe4000000083e */
[CC--:B------:R-:W-:Y:S02]  /*1a20*/  HFMA2 R38, R61.reuse.H1_H1, R41.reuse, R38 ;  /* 0x000000293d267231 */ /* 0x0c0fe40000000c26 */
[----:B---3--:R-:W-:Y:S01]  /*1a30*/  HFMA2 R40, R36.H0_H0, R41, R40 ;  /* 0x0000002924287231 */ /* 0x008fe20000000828 */
[----:B------:R-:W-:Y:S01]  /*1a40*/  PRMT R41, R24, 0x7632, R26 ;  /* 0x0000763218297816 */ /* 0x000fe2000000001a */
[-C--:B------:R-:W-:Y:S01]  /*1a50*/  HFMA2 R67, R60.H1_H1, R66.reuse, R67 ;  /* 0x000000423c437231 */ /* 0x080fe20000000c43 */
[----:B------:R-:W-:Y:S01]  /*1a60*/  PRMT R60, R28, 0x7632, R30 ;  /* 0x000076321c3c7816 */ /* 0x000fe2000000001e */
[-C--:B------:R-:W-:Y:S01]  /*1a70*/  HFMA2 R65, R36.H0_H0, R66.reuse, R65 ;  /* 0x0000004224417231 */ /* 0x080fe20000000841 */
[----:B------:R-:W-:Y:S01]  /*1a80*/  PRMT R69, R29, 0x5410, R31 ;  /* 0x000054101d457816 */ /* 0x000fe2000000001f */
[-C--:B------:R-:W-:Y:S01]  /*1a90*/  HFMA2 R63, R34.H0_H0, R66.reuse, R63 ;  /* 0x00000042223f7231 */ /* 0x080fe2000000083f */
[----:B------:R-:W0:Y:S01]  /*1aa0*/  LDS R24, [R12+0x90] ;  /* 0x000090000c187984 */ /* 0x000e220000000800 */
[----:B------:R-:W-:-:S02]  /*1ab0*/  HFMA2 R66, R61.H1_H1, R66, R64 ;  /* 0x000000423d427231 */ /* 0x000fc40000000c40 */
[-C--:B------:R-:W-:Y:S01]  /*1ac0*/  HFMA2 R40, R36.H1_H1, R41.reuse, R40 ;  /* 0x0000002924287231 */ /* 0x080fe20000000c28 */
[----:B------:R-:W1:Y:S01]  /*1ad0*/  LDS R26, [R12+0x10d0] ;  /* 0x0010d0000c1a7984 */ /* 0x000e620000000800 */
[-C--:B------:R-:W-:Y:S02]  /*1ae0*/  HFMA2 R28, R34.H1_H1, R41.reuse, R62 ;  /* 0x00000029221c7231 */ /* 0x080fe40000000c3e */
[-C--:B----4-:R-:W-:Y:S02]  /*1af0*/  HFMA2 R37, R39.H0_H0, R41.reuse, R37 ;  /* 0x0000002927257231 */ /* 0x090fe40000000825 */
[----:B------:R-:W-:Y:S01]  /*1b00*/  HFMA2 R38, R35.H0_H0, R41, R38 ;  /* 0x0000002923267231 */ /* 0x000fe20000000826 */
[----:B------:R-:W-:Y:S01]  /*1b10*/  PRMT R41, R25, 0x5410, R27 ;  /* 0x0000541019297816 */ /* 0x000fe2000000001b */
[-C--:B------:R-:W-:Y:S02]  /*1b20*/  HFMA2 R61, R39.H0_H0, R60.reuse, R67 ;  /* 0x0000003c273d7231 */ /* 0x080fe40000000843 */
[----:B------:R-:W-:-:S02]  /*1b30*/  HFMA2 R62, R35.H0_H0, R60, R66 ;  /* 0x0000003c233e7231 */ /* 0x000fc40000000842 */
[-C--:B------:R-:W-:Y:S02]  /*1b40*/  HFMA2 R64, R36.H1_H1, R60.reuse, R65 ;  /* 0x0000003c24407231 */ /* 0x080fe40000000c41 */
[----:B------:R-:W-:Y:S02]  /*1b50*/  HFMA2 R30, R34.H1_H1, R60, R63 ;  /* 0x0000003c221e7231 */ /* 0x000fe40000000c3f */
[C---:B------:R-:W-:Y:S02]  /*1b60*/  HFMA2 R61, R39.reuse.H1_H1, R69, R61 ;  /* 0x00000045273d7231 */ /* 0x040fe40000000c3d */
[----:B------:R-:W-:Y:S02]  /*1b70*/  HFMA2 R63, R39.H1_H1, R41, R37 ;  /* 0x00000029273f7231 */ /* 0x000fe40000000c25 */
[C---:B------:R-:W-:Y:S01]  /*1b80*/  HFMA2 R62, R35.reuse.H1_H1, R69, R62 ;  /* 0x00000045233e7231 */ /* 0x040fe20000000c3e */
[----:B------:R-:W-:Y:S01]  /*1b90*/  LDS.64 R36, [R5+0x1010] ;  /* 0x0010100005247984 */ /* 0x000fe20000000a00 */
[----:B------:R-:W-:-:S02]  /*1ba0*/  HFMA2 R65, R35.H1_H1, R41, R38 ;  /* 0x0000002923417231 */ /* 0x000fc40000000c26 */
[-C--:B-----5:R-:W-:Y:S01]  /*1bb0*/  HFMA2 R67, R59.H0_H0, R41.reuse, R28 ;  /* 0x000000293b437231 */ /* 0x0a0fe2000000081c */
[----:B------:R-:W2:Y:S01]  /*1bc0*/  LDS.64 R34, [R5+0x10] ;  /* 0x0000100005227984 */ /* 0x000ea20000000a00 */
[----:B------:R-:W-:-:S03]  /*1bd0*/  HFMA2 R60, R58.H0_H0, R41, R40 ;  /* 0x000000293a3c7231 */ /* 0x000fc60000000828 */
[----:B------:R-:W-:Y:S04]  /*1be0*/  LDS.64 R38, [R5+0x90] ;  /* 0x0000900005267984 */ /* 0x000fe80000000a00 */
[----:B------:R-:W3:Y:S01]  /*1bf0*/  LDS.64 R40, [R5+0x1090] ;  /* 0x0010900005287984 */ /* 0x000ee20000000a00 */
[----:B------:R-:W-:-:S03]  /*1c00*/  HFMA2 R66, R59.H0_H0, R69, R30 ;  /* 0x000000453b427231 */ /* 0x000fc6000000081e */
[----:B------:R-:W4:Y:S01]  /*1c10*/  LDS R30, [R12+0x10] ;  /* 0x000010000c1e7984 */ /* 0x000f220000000800 */
[----:B------:R-:W-:-:S03]  /*1c20*/  PRMT R27, R25, 0x7632, R27 ;  /* 0x00007632191b7816 */ /* 0x000fc6000000001b */
[----:B------:R-:W5:Y:S01]  /*1c30*/  LDS R28, [R12+0x1050] ;  /* 0x001050000c1c7984 */ /* 0x000f620000000800 */
[----:B------:R-:W-:Y:S01]  /*1c40*/  PRMT R31, R29, 0x7632, R31 ;  /* 0x000076321d1f7816 */ /* 0x000fe2000000001f */
[----:B------:R-:W-:Y:S02]  /*1c50*/  HFMA2 R64, R58.H0_H0, R69, R64 ;  /* 0x000000453a407231 */ /* 0x000fe40000000840 */
[----:B------:R-:W5:Y:S04]  /*1c60*/  LDS R29, [R12+0x94] ;  /* 0x000094000c1d7984 */ /* 0x000f680000000800 */
[----:B------:R-:W5:Y:S01]  /*1c70*/  LDS R25, [R12+0x10d4] ;  /* 0x0010d4000c197984 */ /* 0x000f620000000800 */
[C---:B------:R-:W-:Y:S02]  /*1c80*/  HFMA2 R67, R59.reuse.H1_H1, R27, R67 ;  /* 0x0000001b3b437231 */ /* 0x040fe40000000c43 */
[----:B------:R-:W-:-:S02]  /*1c90*/  HFMA2 R66, R59.H1_H1, R31, R66 ;  /* 0x0000001f3b427231 */ /* 0x000fc40000000c42 */
[C---:B------:R-:W-:Y:S01]  /*1ca0*/  HFMA2 R60, R58.reuse.H1_H1, R27, R60 ;  /* 0x0000001b3a3c7231 */ /* 0x040fe20000000c3c */
[----:B------:R-:W5:Y:S01]  /*1cb0*/  LDS R59, [R12+0x14] ;  /* 0x000014000c3b7984 */ /* 0x000f620000000800 */
[----:B------:R-:W-:-:S03]  /*1cc0*/  HFMA2 R64, R58.H1_H1, R31, R64 ;  /* 0x0000001f3a407231 */ /* 0x000fc60000000c40 */
[----:B------:R-:W5:Y:S01]  /*1cd0*/  LDS R58, [R12+0x1054] ;  /* 0x001054000c3a7984 */ /* 0x000f620000000800 */
[-C--:B0-----:R-:W-:Y:S02]  /*1ce0*/  HFMA2 R61, R24.H0_H0, R31.reuse, R61 ;  /* 0x0000001f183d7231 */ /* 0x081fe4000000083d */
[----:B-1----:R-:W-:Y:S02]  /*1cf0*/  HFMA2 R62, R26.H0_H0, R31, R62 ;  /* 0x0000001f1a3e7231 */ /* 0x002fe4000000083e */
[-C--:B------:R-:W-:Y:S01]  /*1d00*/  HFMA2 R63, R24.H0_H0, R27.reuse, R63 ;  /* 0x0000001b183f7231 */ /* 0x080fe2000000083f */
[----:B--2---:R-:W-:Y:S01]  /*1d10*/  PRMT R31, R34, 0x5410, R36 ;  /* 0x00005410221f7816 */ /* 0x004fe20000000024 */
[----:B------:R-:W-:Y:S01]  /*1d20*/  HFMA2 R65, R26.H0_H0, R27, R65 ;  /* 0x0000001b1a417231 */ /* 0x000fe20000000841 */
[----:B---3--:R-:W-:-:S03]  /*1d30*/  PRMT R27, R38, 0x5410, R40 ;  /* 0x00005410261b7816 */ /* 0x008fc60000000028 */
[-C--:B------:R-:W-:Y:S01]  /*1d40*/  HFMA2 R63, R24.H1_H1, R31.reuse, R63 ;  /* 0x0000001f183f7231 */ /* 0x080fe20000000c3f */
[----:B------:R-:W-:Y:S01]  /*1d50*/  PRMT R40, R38, 0x7632, R40 ;  /* 0x0000763226287816 */ /* 0x000fe20000000028 */
[----:B------:R-:W-:Y:S01]  /*1d60*/  HFMA2 R65, R26.H1_H1, R31, R65 ;  /* 0x0000001f1a417231 */ /* 0x000fe20000000c41 */
[----:B------:R-:W-:Y:S01]  /*1d70*/  LDS R38, [R12+0x1058] ;  /* 0x001058000c267984 */ /* 0x000fe20000000800 */
[----:B------:R-:W-:Y:S01]  /*1d80*/  HFMA2 R61, R24.H1_H1, R27, R61 ;  /* 0x0000001b183d7231 */ /* 0x000fe20000000c3d */
[----:B------:R-:W-:Y:S01]  /*1d90*/  PRMT R24, R34, 0x7632, R36 ;  /* 0x0000763222187816 */ /* 0x000fe20000000024 */
[-C--:B----4-:R-:W-:Y:S01]  /*1da0*/  HFMA2 R67, R30.H0_H0, R31.reuse, R67 ;  /* 0x0000001f1e437231 */ /* 0x090fe20000000843 */
[----:B------:R-:W0:Y:S01]  /*1db0*/  LDS R34, [R12+0x98] ;  /* 0x000098000c227984 */ /* 0x000e220000000800 */
[----:B-----5:R-:W-:Y:S02]  /*1dc0*/  HFMA2 R60, R28.H0_H0, R31, R60 ;  /* 0x0000001f1c3c7231 */ /* 0x020fe4000000083c */
[-C--:B------:R-:W-:Y:S01]  /*1dd0*/  HFMA2 R62, R26.H1_H1, R27.reuse, R62 ;  /* 0x0000001b1a3e7231 */ /* 0x080fe20000000c3e */
[----:B------:R-:W1:Y:S01]  /*1de0*/  LDS R36, [R12+0x10d8] ;  /* 0x0010d8000c247984 */ /* 0x000e620000000800 */
[----:B------:R-:W-:-:S02]  /*1df0*/  HFMA2 R66, R30.H0_H0, R27, R66 ;  /* 0x0000001b1e427231 */ /* 0x000fc40000000842 */
[----:B------:R-:W-:Y:S01]  /*1e00*/  HFMA2 R64, R28.H0_H0, R27, R64 ;  /* 0x0000001b1c407231 */ /* 0x000fe20000000840 */
[----:B------:R-:W-:Y:S01]  /*1e10*/  PRMT R27, R39, 0x5410, R41 ;  /* 0x00005410271b7816 */ /* 0x000fe20000000029 */
[-C--:B------:R-:W-:Y:S02]  /*1e20*/  HFMA2 R67, R30.H1_H1, R24.reuse, R67 ;  /* 0x000000181e437231 */ /* 0x080fe40000000c43 */
[-C--:B------:R-:W-:Y:S02]  /*1e30*/  HFMA2 R60, R28.H1_H1, R24.reuse, R60 ;  /* 0x000000181c3c7231 */ /* 0x080fe40000000c3c */
[-C--:B------:R-:W-:Y:S02]  /*1e40*/  HFMA2 R63, R29.H0_H0, R24.reuse, R63 ;  /* 0x000000181d3f7231 */ /* 0x080fe4000000083f */
[----:B------:R-:W-:Y:S01]  /*1e50*/  HFMA2 R65, R25.H0_H0, R24, R65 ;  /* 0x0000001819417231 */ /* 0x000fe20000000841 */
[----:B------:R-:W-:Y:S01]  /*1e60*/  PRMT R24, R35, 0x5410, R37 ;  /* 0x0000541023187816 */ /* 0x000fe20000000025 */
[----:B------:R-:W-:-:S02]  /*1e70*/  HFMA2 R66, R30.H1_H1, R40, R66 ;  /* 0x000000281e427231 */ /* 0x000fc40000000c42 */
[-C--:B------:R-:W-:Y:S01]  /*1e80*/  HFMA2 R64, R28.H1_H1, R40.reuse, R64 ;  /* 0x000000281c407231 */ /* 0x080fe20000000c40 */
[----:B------:R-:W-:Y:S01]  /*1e90*/  LDS.64 R30, [R5+0x1098] ;  /* 0x00109800051e7984 */ /* 0x000fe20000000a00 */
[-C--:B------:R-:W-:Y:S02]  /*1ea0*/  HFMA2 R61, R29.H0_H0, R40.reuse, R61 ;  /* 0x000000281d3d7231 */ /* 0x080fe4000000083d */
[----:B------:R-:W-:Y:S02]  /*1eb0*/  HFMA2 R62, R25.H0_H0, R40, R62 ;  /* 0x00000028193e7231 */ /* 0x000fe4000000083e */
[CC--:B------:R-:W-:Y:S01]  /*1ec0*/  HFMA2 R61, R29.reuse.H1_H1, R27.reuse, R61 ;  /* 0x0000001b1d3d7231 */ /* 0x0c0fe20000000c3d */
[----:B------:R-:W-:Y:S01]  /*1ed0*/  LDS R40, [R12+0x18] ;  /* 0x000018000c287984 */ /* 0x000fe20000000800 */
[-C--:B------:R-:W-:Y:S02]  /*1ee0*/  HFMA2 R63, R29.H1_H1, R24.reuse, R63 ;  /* 0x000000181d3f7231 */ /* 0x080fe40000000c3f */
[C---:B------:R-:W-:Y:S01]  /*1ef0*/  HFMA2 R62, R25.reuse.H1_H1, R27, R62 ;  /* 0x0000001b193e7231 */ /* 0x040fe20000000c3e */
[----:B------:R-:W2:Y:S01]  /*1f00*/  LDS.64 R28, [R5+0x98] ;  /* 0x00009800051c7984 */ /* 0x000ea20000000a00 */
[----:B------:R-:W-:-:S02]  /*1f10*/  HFMA2 R65, R25.H1_H1, R24, R65 ;  /* 0x0000001819417231 */ /* 0x000fc40000000c41 */
[CC--:B------:R-:W-:Y:S02]  /*1f20*/  HFMA2 R67, R59.reuse.H0_H0, R24.reuse, R67 ;  /* 0x000000183b437231 */ /* 0x0c0fe40000000843 */
[-C--:B------:R-:W-:Y:S02]  /*1f30*/  HFMA2 R66, R59.H0_H0, R27.reuse, R66 ;  /* 0x0000001b3b427231 */ /* 0x080fe40000000842 */
[C---:B------:R-:W-:Y:S02]  /*1f40*/  HFMA2 R60, R58.reuse.H0_H0, R24, R60 ;  /* 0x000000183a3c7231 */ /* 0x040fe4000000083c */
[----:B------:R-:W-:Y:S01]  /*1f50*/  HFMA2 R64, R58.H0_H0, R27, R64 ;  /* 0x0000001b3a407231 */ /* 0x000fe20000000840 */
[----:B------:R-:W-:Y:S04]  /*1f60*/  LDS.64 R24, [R5+0x18] ;  /* 0x0000180005187984 */ /* 0x000fe80000000a00 */
[----:B------:R-:W3:Y:S01]  /*1f70*/  LDS.64 R26, [R5+0x1018] ;  /* 0x00101800051a7984 */ /* 0x000ee20000000a00 */
[----:B------:R-:W-:-:S02]  /*1f80*/  PRMT R41, R39, 0x7632, R41 ;  /* 0x0000763227297816 */ /* 0x000fc40000000029 */
[----:B------:R-:W-:Y:S01]  /*1f90*/  PRMT R37, R35, 0x7632, R37 ;  /* 0x0000763223257816 */ /* 0x000fe20000000025 */
[----:B------:R-:W4:Y:S04]  /*1fa0*/  LDS R39, [R12+0x9c] ;  /* 0x00009c000c277984 */ /* 0x000f280000000800 */
[----:B------:R-:W5:Y:S01]  /*1fb0*/  LDS R35, [R12+0x10dc] ;  /* 0x0010dc000c237984 */ /* 0x000f620000000800 */
[C---:B------:R-:W-:Y:S02]  /*1fc0*/  HFMA2 R67, R59.reuse.H1_H1, R37, R67 ;  /* 0x000000253b437231 */ /* 0x040fe40000000c43 */
[----:B------:R-:W-:Y:S02]  /*1fd0*/  HFMA2 R66, R59.H1_H1, R41, R66 ;  /* 0x000000293b427231 */ /* 0x000fe40000000c42 */
[C---:B------:R-:W-:Y:S01]  /*1fe0*/  HFMA2 R60, R58.reuse.H1_H1, R37, R60 ;  /* 0x000000253a3c7231 */ /* 0x040fe20000000c3c */
[----:B------:R-:W5:Y:S01]  /*1ff0*/  LDS R59, [R12+0x1c] ;  /* 0x00001c000c3b7984 */ /* 0x000f620000000800 */
[----:B------:R-:W-:-:S03]  /*2000*/  HFMA2 R64, R58.H1_H1, R41, R64 ;  /* 0x000000293a407231 */ /* 0x000fc60000000c40 */
[----:B------:R-:W5:Y:S01]  /*2010*/  LDS R58, [R12+0x105c] ;  /* 0x00105c000c3a7984 */ /* 0x000f620000000800 */
[-C--:B0-----:R-:W-:Y:S02]  /*2020*/  HFMA2 R61, R34.H0_H0, R41.reuse, R61 ;  /* 0x00000029223d7231 */ /* 0x081fe4000000083d */
[----:B-1----:R-:W-:Y:S02]  /*2030*/  HFMA2 R62, R36.H0_H0, R41, R62 ;  /* 0x00000029243e7231 */ /* 0x002fe4000000083e */
[-C--:B------:R-:W-:Y:S02]  /*2040*/  HFMA2 R63, R34.H0_H0, R37.reuse, R63 ;  /* 0x00000025223f7231 */ /* 0x080fe4000000083f */
[----:B------:R-:W-:Y:S01]  /*2050*/  HFMA2 R65, R36.H0_H0, R37, R65 ;  /* 0x0000002524417231 */ /* 0x000fe20000000841 */
[C-C-:B--2---:R-:W-:Y:S02]  /*2060*/  PRMT R37, R28.reuse, 0x5410, R30.reuse ;  /* 0x000054101c257816 */ /* 0x144fe4000000001e */
[----:B------:R-:W-:-:S03]  /*2070*/  PRMT R30, R28, 0x7632, R30 ;  /* 0x000076321c1e7816 */ /* 0x000fc6000000001e */
[-C--:B------:R-:W-:Y:S01]  /*2080*/  HFMA2 R61, R34.H1_H1, R37.reuse, R61 ;  /* 0x00000025223d7231 */ /* 0x080fe20000000c3d */
[----:B---3--:R-:W-:Y:S01]  /*2090*/  PRMT R41, R24, 0x5410, R26 ;  /* 0x0000541018297816 */ /* 0x008fe2000000001a */
[----:B------:R-:W-:-:S04]  /*20a0*/  HFMA2 R62, R36.H1_H1, R37, R62 ;  /* 0x00000025243e7231 */ /* 0x000fc80000000c3e */
[-C--:B------:R-:W-:Y:S01]  /*20b0*/  HFMA2 R63, R34.H1_H1, R41.reuse, R63 ;  /* 0x00000029223f7231 */ /* 0x080fe20000000c3f */
[----:B------:R-:W-:Y:S01]  /*20c0*/  PRMT R34, R24, 0x7632, R26 ;  /* 0x0000763218227816 */ /* 0x000fe2000000001a */
[-C--:B------:R-:W-:Y:S01]  /*20d0*/  HFMA2 R60, R38.H0_H0, R41.reuse, R60 ;  /* 0x00000029263c7231 */ /* 0x080fe2000000083c */
[----:B------:R-:W0:Y:S01]  /*20e0*/  LDS R24, [R12+0xa0] ;  /* 0x0000a0000c187984 */ /* 0x000e220000000800 */
[----:B------:R-:W-:Y:S02]  /*20f0*/  HFMA2 R65, R36.H1_H1, R41, R65 ;  /* 0x0000002924417231 */ /* 0x000fe40000000c41 */
[-C--:B------:R-:W-:Y:S01]  /*2100*/  HFMA2 R66, R40.H0_H0, R37.reuse, R66 ;  /* 0x0000002528427231 */ /* 0x080fe20000000842 */
[----:B------:R-:W1:Y:S01]  /*2110*/  LDS R26, [R12+0x10e0] ;  /* 0x0010e0000c1a7984 */ /* 0x000e620000000800 */
[C---:B------:R-:W-:Y:S02]  /*2120*/  HFMA2 R64, R38.reuse.H0_H0, R37, R64 ;  /* 0x0000002526407231 */ /* 0x040fe40000000840 */
[----:B------:R-:W-:-:S02]  /*2130*/  HFMA2 R28, R38.H1_H1, R34, R60 ;  /* 0x00000022261c7231 */ /* 0x000fc40000000c3c */
[-C--:B----4-:R-:W-:Y:S01]  /*2140*/  HFMA2 R60, R39.H0_H0, R30.reuse, R61 ;  /* 0x0000001e273c7231 */ /* 0x090fe2000000083d */
[----:B------:R-:W-:Y:S01]  /*2150*/  PRMT R37, R29, 0x5410, R31 ;  /* 0x000054101d257816 */ /* 0x000fe2000000001f */
[-C--:B-----5:R-:W-:Y:S01]  /*2160*/  HFMA2 R61, R35.H0_H0, R30.reuse, R62 ;  /* 0x0000001e233d7231 */ /* 0x0a0fe2000000083e */
[----:B------:R-:W-:Y:S01]  /*2170*/  PRMT R62, R25, 0x5410, R27 ;  /* 0x00005410193e7816 */ /* 0x000fe2000000001b */
[C---:B------:R-:W-:Y:S02]  /*2180*/  HFMA2 R67, R40.reuse.H0_H0, R41, R67 ;  /* 0x0000002928437231 */ /* 0x040fe40000000843 */
[-C--:B------:R-:W-:Y:S02]  /*2190*/  HFMA2 R66, R40.H1_H1, R30.reuse, R66 ;  /* 0x0000001e28427231 */ /* 0x080fe40000000c42 */
[----:B------:R-:W-:Y:S02]  /*21a0*/  HFMA2 R64, R38.H1_H1, R30, R64 ;  /* 0x0000001e26407231 */ /* 0x000fe40000000c40 */
[-C--:B------:R-:W-:Y:S01]  /*21b0*/  HFMA2 R63, R39.H0_H0, R34.reuse, R63 ;  /* 0x00000022273f7231 */ /* 0x080fe2000000083f */
[----:B------:R-:W-:Y:S01]  /*21c0*/  LDS R30, [R12+0x20] ;  /* 0x000020000c1e7984 */ /* 0x000fe20000000800 */
[----:B------:R-:W-:-:S02]  /*21d0*/  HFMA2 R65, R35.H0_H0, R34, R65 ;  /* 0x0000002223417231 */ /* 0x000fc40000000841 */
[----:B------:R-:W-:Y:S02]  /*21e0*/  HFMA2 R67, R40.H1_H1, R34, R67 ;  /* 0x0000002228437231 */ /* 0x000fe40000000c43 */
[CC--:B------:R-:W-:Y:S01]  /*21f0*/  HFMA2 R60, R39.reuse.H1_H1, R37.reuse, R60 ;  /* 0x00000025273c7231 */ /* 0x0c0fe20000000c3c */
[----:B------:R-:W-:Y:S01]  /*2200*/  LDS.64 R40, [R5+0x10a0] ;  /* 0x0010a00005287984 */ /* 0x000fe20000000a00 */
[-C--:B------:R-:W-:Y:S02]  /*2210*/  HFMA2 R63, R39.H1_H1, R62.reuse, R63 ;  /* 0x0000003e273f7231 */ /* 0x080fe40000000c3f */
[CC--:B------:R-:W-:Y:S01]  /*2220*/  HFMA2 R61, R35.reuse.H1_H1, R37.reuse, R61 ;  /* 0x00000025233d7231 */ /* 0x0c0fe20000000c3d */
[----:B------:R-:W2:Y:S01]  /*2230*/  LDS.64 R38, [R5+0xa0] ;  /* 0x0000a00005267984 */ /* 0x000ea20000000a00 */
[----:B------:R-:W-:Y:S02]  /*2240*/  HFMA2 R65, R35.H1_H1, R62, R65 ;  /* 0x0000003e23417231 */ /* 0x000fe40000000c41 */
[-C--:B------:R-:W-:Y:S01]  /*2250*/  HFMA2 R66, R59.H0_H0, R37.reuse, R66 ;  /* 0x000000253b427231 */ /* 0x080fe20000000842 */
[----:B------:R-:W-:Y:S01]  /*2260*/  LDS.64 R34, [R5+0x20] ;  /* 0x0000200005227984 */ /* 0x000fe20000000a00 */
[----:B------:R-:W-:-:S03]  /*2270*/  HFMA2 R64, R58.H0_H0, R37, R64 ;  /* 0x000000253a407231 */ /* 0x000fc60000000840 */
[----:B------:R-:W3:Y:S01]  /*2280*/  LDS.64 R36, [R5+0x1020] ;  /* 0x0010200005247984 */ /* 0x000ee20000000a00 */
[CC--:B------:R-:W-:Y:S02]  /*2290*/  HFMA2 R67, R59.reuse.H0_H0, R62.reuse, R67 ;  /* 0x0000003e3b437231 */ /* 0x0c0fe40000000843 */
[----:B------:R-:W-:Y:S02]  /*22a0*/  HFMA2 R62, R58.H0_H0, R62, R28 ;  /* 0x0000003e3a3e7231 */ /* 0x000fe4000000081c */
[----:B------:R-:W4:Y:S01]  /*22b0*/  LDS R28, [R12+0x1060] ;  /* 0x001060000c1c7984 */ /* 0x000f220000000800 */
[----:B------:R-:W-:Y:S02]  /*22c0*/  PRMT R27, R25, 0x7632, R27 ;  /* 0x00007632191b7816 */ /* 0x000fe4000000001b */
[----:B------:R-:W-:Y:S01]  /*22d0*/  PRMT R31, R29, 0x7632, R31 ;  /* 0x000076321d1f7816 */ /* 0x000fe2000000001f */
[----:B------:R-:W-:Y:S04]  /*22e0*/  LDS R25, [R12+0x10e4] ;  /* 0x0010e4000c197984 */ /* 0x000fe80000000800 */
[----:B------:R-:W5:Y:S01]  /*22f0*/  LDS R29, [R12+0xa4] ;  /* 0x0000a4000c1d7984 */ /* 0x000f620000000800 */
[----:B------:R-:W-:-:S02]  /*2300*/  HFMA2 R67, R59.H1_H1, R27, R67 ;  /* 0x0000001b3b437231 */ /* 0x000fc40000000c43 */
        /* <DEDUP_REMOVED lines=9> */
[----:B--2---:R-:W-:Y:S02]  /*23a0*/  PRMT R27, R38, 0x5410, R40 ;  /* 0x00005410261b7816 */ /* 0x004fe40000000028 */
[----:B---3--:R-:W-:-:S03]  /*23b0*/  PRMT R31, R34, 0x5410, R36 ;  /* 0x00005410221f7816 */ /* 0x008fc60000000024 */
[-C--:B------:R-:W-:Y:S01]  /*23c0*/  HFMA2 R60, R24.H1_H1, R27.reuse, R60 ;  /* 0x0000001b183c7231 */ /* 0x080fe20000000c3c */
[----:B------:R-:W-:Y:S01]  /*23d0*/  PRMT R40, R38, 0x7632, R40 ;  /* 0x0000763226287816 */ /* 0x000fe20000000028 */
[----:B------:R-:W-:Y:S01]  /*23e0*/  HFMA2 R61, R26.H1_H1, R27, R61 ;  /* 0x0000001b1a3d7231 */ /* 0x000fe20000000c3d */
[----:B------:R-:W-:Y:S01]  /*23f0*/  LDS R38, [R12+0x1068] ;  /* 0x001068000c267984 */ /* 0x000fe20000000800 */
[-C--:B------:R-:W-:Y:S01]  /*2400*/  HFMA2 R63, R24.H1_H1, R31.reuse, R63 ;  /* 0x0000001f183f7231 */ /* 0x080fe20000000c3f */
[----:B------:R-:W-:Y:S01]  /*2410*/  PRMT R24, R34, 0x7632, R36 ;  /* 0x0000763222187816 */ /* 0x000fe20000000024 */
[-C--:B------:R-:W-:Y:S01]  /*2420*/  HFMA2 R65, R26.H1_H1, R31.reuse, R65 ;  /* 0x0000001f1a417231 */ /* 0x080fe20000000c41 */
[----:B------:R-:W0:Y:S01]  /*2430*/  LDS R34, [R12+0xa8] ;  /* 0x0000a8000c227984 */ /* 0x000e220000000800 */
[-C--:B------:R-:W-:Y:S02]  /*2440*/  HFMA2 R67, R30.H0_H0, R31.reuse, R67 ;  /* 0x0000001f1e437231 */ /* 0x080fe40000000843 */
[----:B----4-:R-:W-:Y:S01]  /*2450*/  HFMA2 R62, R28.H0_H0, R31, R62 ;  /* 0x0000001f1c3e7231 */ /* 0x010fe2000000083e */
[----:B------:R-:W1:Y:S01]  /*2460*/  LDS R36, [R12+0x10e8] ;  /* 0x0010e8000c247984 */ /* 0x000e620000000800 */
[----:B------:R-:W-:-:S02]  /*2470*/  HFMA2 R66, R30.H0_H0, R27, R66 ;  /* 0x0000001b1e427231 */ /* 0x000fc40000000842 */
[----:B------:R-:W-:Y:S01]  /*2480*/  HFMA2 R64, R28.H0_H0, R27, R64 ;  /* 0x0000001b1c407231 */ /* 0x000fe20000000840 */
[----:B------:R-:W-:Y:S01]  /*2490*/  PRMT R27, R39, 0x5410, R41 ;  /* 0x00005410271b7816 */ /* 0x000fe20000000029 */
[-C--:B------:R-:W-:Y:S02]  /*24a0*/  HFMA2 R67, R30.H1_H1, R24.reuse, R67 ;  /* 0x000000181e437231 */ /* 0x080fe40000000c43 */
[-C--:B------:R-:W-:Y:S02]  /*24b0*/  HFMA2 R62, R28.H1_H1, R24.reuse, R62 ;  /* 0x000000181c3e7231 */ /* 0x080fe40000000c3e */
[-C--:B-----5:R-:W-:Y:S02]  /*24c0*/  HFMA2 R63, R29.H0_H0, R24.reuse, R63 ;  /* 0x000000181d3f7231 */ /* 0x0a0fe4000000083f */
[----:B------:R-:W-:Y:S01]  /*24d0*/  HFMA2 R65, R25.H0_H0, R24, R65 ;  /* 0x0000001819417231 */ /* 0x000fe20000000841 */
[----:B------:R-:W-:Y:S01]  /*24e0*/  PRMT R24, R35, 0x5410, R37 ;  /* 0x0000541023187816 */ /* 0x000fe20000000025 */
[----:B------:R-:W-:-:S02]  /*24f0*/  HFMA2 R60, R29.H0_H0, R40, R60 ;  /* 0x000000281d3c7231 */ /* 0x000fc4000000083c */
[-C--:B------:R-:W-:Y:S02]  /*2500*/  HFMA2 R26, R25.H0_H0, R40.reuse, R61 ;  /* 0x00000028191a7231 */ /* 0x080fe4000000083d */
[-C--:B------:R-:W-:Y:S02]  /*2510*/  HFMA2 R66, R30.H1_H1, R40.reuse, R66 ;  /* 0x000000281e427231 */ /* 0x080fe40000000c42 */
[----:B------:R-:W-:Y:S01]  /*2520*/  HFMA2 R64, R28.H1_H1, R40, R64 ;  /* 0x000000281c407231 */ /* 0x000fe20000000c40 */
[----:B------:R-:W-:Y:S01]  /*2530*/  LDS.64 R30, [R5+0x10a8] ;  /* 0x0010a800051e7984 */ /* 0x000fe20000000a00 */
[CC--:B------:R-:W-:Y:S02]  /*2540*/  HFMA2 R61, R29.reuse.H1_H1, R27.reuse, R60 ;  /* 0x0000001b1d3d7231 */ /* 0x0c0fe40000000c3c */
[----:B------:R-:W-:Y:S01]  /*2550*/  HFMA2 R63, R29.H1_H1, R24, R63 ;  /* 0x000000181d3f7231 */ /* 0x000fe20000000c3f */
[----:B------:R-:W-:Y:S01]  /*2560*/  LDS R40, [R12+0x28] ;  /* 0x000028000c287984 */ /* 0x000fe20000000800 */
[----:B------:R-:W-:-:S02]  /*2570*/  HFMA2 R60, R25.H1_H1, R27, R26 ;  /* 0x0000001b193c7231 */ /* 0x000fc40000000c1a */
[-C--:B------:R-:W-:Y:S01]  /*2580*/  HFMA2 R65, R25.H1_H1, R24.reuse, R65 ;  /* 0x0000001819417231 */ /* 0x080fe20000000c41 */
[----:B------:R-:W2:Y:S01]  /*2590*/  LDS.64 R28, [R5+0xa8] ;  /* 0x0000a800051c7984 */ /* 0x000ea20000000a00 */
        /* <DEDUP_REMOVED lines=8> */
[----:B------:R-:W-:Y:S04]  /*2620*/  LDS R35, [R12+0x10ec] ;  /* 0x0010ec000c237984 */ /* 0x000fe80000000800 */
[----:B------:R-:W4:Y:S01]  /*2630*/  LDS R39, [R12+0xac] ;  /* 0x0000ac000c277984 */ /* 0x000f220000000800 */
        /* <DEDUP_REMOVED lines=12> */
[-C--:B------:R-:W-:Y:S02]  /*2700*/  HFMA2 R61, R34.H1_H1, R37.reuse, R61 ;  /* 0x00000025223d7231 */ /* 0x080fe40000000c3d */
[-C--:B------:R-:W-:Y:S01]  /*2710*/  HFMA2 R60, R36.H1_H1, R37.reuse, R60 ;  /* 0x00000025243c7231 */ /* 0x080fe20000000c3c */
[C-C-:B---3--:R-:W-:Y:S01]  /*2720*/  PRMT R41, R24.reuse, 0x5410, R26.reuse ;  /* 0x0000541018297816 */ /* 0x148fe2000000001a */
[-C--:B------:R-:W-:Y:S02]  /*2730*/  HFMA2 R66, R40.H0_H0, R37.reuse, R66 ;  /* 0x0000002528427231 */ /* 0x080fe40000000842 */
[----:B------:R-:W-:Y:S02]  /*2740*/  HFMA2 R64, R38.H0_H0, R37, R64 ;  /* 0x0000002526407231 */ /* 0x000fe40000000840 */
[-C--:B------:R-:W-:Y:S01]  /*2750*/  HFMA2 R63, R34.H1_H1, R41.reuse, R63 ;  /* 0x00000029223f7231 */ /* 0x080fe20000000c3f */
[----:B------:R-:W-:Y:S01]  /*2760*/  PRMT R34, R24, 0x7632, R26 ;  /* 0x0000763218227816 */ /* 0x000fe2000000001a */
[----:B------:R-:W-:Y:S01]  /*2770*/  HFMA2 R65, R36.H1_H1, R41, R65 ;  /* 0x0000002924417231 */ /* 0x000fe20000000c41 */
[----:B------:R-:W-:Y:S01]  /*2780*/  PRMT R37, R29, 0x5410, R31 ;  /* 0x000054101d257816 */ /* 0x000fe2000000001f */
[-C--:B------:R-:W-:Y:S01]  /*2790*/  HFMA2 R66, R40.H1_H1, R30.reuse, R66 ;  /* 0x0000001e28427231 */ /* 0x080fe20000000c42 */
[----:B------:R-:W0:Y:S01]  /*27a0*/  LDS R24, [R12+0xb0] ;  /* 0x0000b0000c187984 */ /* 0x000e220000000800 */
[----:B------:R-:W-:-:S02]  /*27b0*/  HFMA2 R64, R38.H1_H1, R30, R64 ;  /* 0x0000001e26407231 */ /* 0x000fc40000000c40 */
[-C--:B----4-:R-:W-:Y:S01]  /*27c0*/  HFMA2 R61, R39.H0_H0, R30.reuse, R61 ;  /* 0x0000001e273d7231 */ /* 0x090fe2000000083d */
[----:B------:R-:W1:Y:S01]  /*27d0*/  LDS R26, [R12+0x10f0] ;  /* 0x0010f0000c1a7984 */ /* 0x000e620000000800 */
[----:B------:R-:W-:Y:S01]  /*27e0*/  HFMA2 R60, R35.H0_H0, R30, R60 ;  /* 0x0000001e233c7231 */ /* 0x000fe2000000083c */
[----:B------:R-:W-:Y:S01]  /*27f0*/  PRMT R30, R25, 0x5410, R27 ;  /* 0x00005410191e7816 */ /* 0x000fe2000000001b */
[-C--:B------:R-:W-:Y:S02]  /*2800*/  HFMA2 R62, R38.H0_H0, R41.reuse, R62 ;  /* 0x00000029263e7231 */ /* 0x080fe4000000083e */
[----:B------:R-:W-:Y:S02]  /*2810*/  HFMA2 R67, R40.H0_H0, R41, R67 ;  /* 0x0000002928437231 */ /* 0x000fe40000000843 */
[-C--:B------:R-:W-:Y:S02]  /*2820*/  HFMA2 R63, R39.H0_H0, R34.reuse, R63 ;  /* 0x00000022273f7231 */ /* 0x080fe4000000083f */
[----:B------:R-:W-:-:S02]  /*2830*/  HFMA2 R65, R35.H0_H0, R34, R65 ;  /* 0x0000002223417231 */ /* 0x000fc40000000841 */
[-C--:B------:R-:W-:Y:S02]  /*2840*/  HFMA2 R28, R38.H1_H1, R34.reuse, R62 ;  /* 0x00000022261c7231 */ /* 0x080fe40000000c3e */
[----:B------:R-:W-:Y:S02]  /*2850*/  HFMA2 R67, R40.H1_H1, R34, R67 ;  /* 0x0000002228437231 */ /* 0x000fe40000000c43 */
[CC--:B------:R-:W-:Y:S01]  /*2860*/  HFMA2 R61, R39.reuse.H1_H1, R37.reuse, R61 ;  /* 0x00000025273d7231 */ /* 0x0c0fe20000000c3d */
[----:B------:R-:W-:Y:S01]  /*2870*/  LDS.64 R40, [R5+0x10b0] ;  /* 0x0010b00005287984 */ /* 0x000fe20000000a00 */
[-C--:B------:R-:W-:Y:S02]  /*2880*/  HFMA2 R63, R39.H1_H1, R30.reuse, R63 ;  /* 0x0000001e273f7231 */ /* 0x080fe40000000c3f */
[C---:B------:R-:W-:Y:S01]  /*2890*/  HFMA2 R62, R35.reuse.H1_H1, R37, R60 ;  /* 0x00000025233e7231 */ /* 0x040fe20000000c3c */
[----:B------:R-:W2:Y:S01]  /*28a0*/  LDS.64 R38, [R5+0xb0] ;  /* 0x0000b00005267984 */ /* 0x000ea20000000a00 */
[----:B------:R-:W-:-:S02]  /*28b0*/  HFMA2 R65, R35.H1_H1, R30, R65 ;  /* 0x0000001e23417231 */ /* 0x000fc40000000c41 */
[-C--:B-----5:R-:W-:Y:S01]  /*28c0*/  HFMA2 R66, R59.H0_H0, R37.reuse, R66 ;  /* 0x000000253b427231 */ /* 0x0a0fe20000000842 */
[----:B------:R-:W-:Y:S01]  /*28d0*/  LDS.64 R34, [R5+0x30] ;  /* 0x0000300005227984 */ /* 0x000fe20000000a00 */
[----:B------:R-:W-:-:S03]  /*28e0*/  HFMA2 R64, R58.H0_H0, R37, R64 ;  /* 0x000000253a407231 */ /* 0x000fc60000000840 */
[----:B------:R-:W3:Y:S01]  /*28f0*/  LDS.64 R36, [R5+0x1030] ;  /* 0x0010300005247984 */ /* 0x000ee20000000a00 */
[-C--:B------:R-:W-:Y:S02]  /*2900*/  HFMA2 R67, R59.H0_H0, R30.reuse, R67 ;  /* 0x0000001e3b437231 */ /* 0x080fe40000000843 */
[----:B------:R-:W-:Y:S02]  /*2910*/  HFMA2 R60, R58.H0_H0, R30, R28 ;  /* 0x0000001e3a3c7231 */ /* 0x000fe4000000081c */
[----:B------:R-:W4:Y:S01]  /*2920*/  LDS R30, [R12+0x30] ;  /* 0x000030000c1e7984 */ /* 0x000f220000000800 */
[----:B------:R-:W-:-:S03]  /*2930*/  PRMT R27, R25, 0x7632, R27 ;  /* 0x00007632191b7816 */ /* 0x000fc6000000001b */
[----:B------:R-:W5:Y:S01]  /*2940*/  LDS R28, [R12+0x1070] ;  /* 0x001070000c1c7984 */ /* 0x000f620000000800 */
[----:B------:R-:W-:-:S03]  /*2950*/  PRMT R31, R29, 0x7632, R31 ;  /* 0x000076321d1f7816 */ /* 0x000fc6000000001f */
[----:B------:R-:W5:Y:S04]  /*2960*/  LDS R29, [R12+0xb4] ;  /* 0x0000b4000c1d7984 */ /* 0x000f680000000800 */
[----:B------:R-:W5:Y:S01]  /*2970*/  LDS R25, [R12+0x10f4] ;  /* 0x0010f4000c197984 */ /* 0x000f620000000800 */
[C---:B------:R-:W-:Y:S02]  /*2980*/  HFMA2 R67, R59.reuse.H1_H1, R27, R67 ;  /* 0x0000001b3b437231 */ /* 0x040fe40000000c43 */
[----:B------:R-:W-:Y:S02]  /*2990*/  HFMA2 R66, R59.H1_H1, R31, R66 ;  /* 0x0000001f3b427231 */ /* 0x000fe40000000c42 */
[C---:B------:R-:W-:Y:S01]  /*29a0*/  HFMA2 R60, R58.reuse.H1_H1, R27, R60 ;  /* 0x0000001b3a3c7231 */ /* 0x040fe20000000c3c */
[----:B------:R-:W-:Y:S01]  /*29b0*/  LDS R59, [R12+0x1074] ;  /* 0x001074000c3b7984 */ /* 0x000fe20000000800 */
        /* <DEDUP_REMOVED lines=16> */
[-C--:B----4-:R-:W-:Y:S02]  /*2ac0*/  HFMA2 R67, R30.H0_H0, R31.reuse, R67 ;  /* 0x0000001f1e437231 */ /* 0x090fe40000000843 */
[----:B-----5:R-:W-:Y:S01]  /*2ad0*/  HFMA2 R60, R28.H0_H0, R31, R60 ;  /* 0x0000001f1c3c7231 */ /* 0x020fe2000000083c */
        /* <DEDUP_REMOVED lines=18> */
[----:B------:R-:W-:Y:S01]  /*2c00*/  LDS.64 R28, [R5+0x1038] ;  /* 0x00103800051c7984 */ /* 0x000fe20000000a00 */
[----:B------:R-:W-:-:S02]  /*2c10*/  HFMA2 R65, R25.H1_H1, R26, R65 ;  /* 0x0000001a19417231 */ /* 0x000fc40000000c41 */
[CC--:B------:R-:W-:Y:S02]  /*2c20*/  HFMA2 R67, R58.reuse.H0_H0, R26.reuse, R67 ;  /* 0x0000001a3a437231 */ /* 0x0c0fe40000000843 */
[-C--:B------:R-:W-:Y:S02]  /*2c30*/  HFMA2 R66, R58.H0_H0, R27.reuse, R66 ;  /* 0x0000001b3a427231 */ /* 0x080fe40000000842 */
[C---:B------:R-:W-:Y:S02]  /*2c40*/  HFMA2 R61, R59.reuse.H0_H0, R26, R24 ;  /* 0x0000001a3b3d7231 */ /* 0x040fe40000000818 */
[----:B------:R-:W-:Y:S01]  /*2c50*/  HFMA2 R64, R59.H0_H0, R27, R64 ;  /* 0x0000001b3b407231 */ /* 0x000fe20000000840 */
[----:B------:R-:W-:Y:S04]  /*2c60*/  LDS.64 R24, [R5+0xb8] ;  /* 0x0000b80005187984 */ /* 0x000fe80000000a00 */
[----:B------:R-:W2:Y:S01]  /*2c70*/  LDS.64 R26, [R5+0x10b8] ;  /* 0x0010b800051a7984 */ /* 0x000ea20000000a00 */
[----:B------:R-:W-:-:S02]  /*2c80*/  PRMT R37, R35, 0x7632, R37 ;  /* 0x0000763223257816 */ /* 0x000fc40000000025 */
[----:B------:R-:W-:Y:S01]  /*2c90*/  PRMT R41, R39, 0x7632, R41 ;  /* 0x0000763227297816 */ /* 0x000fe20000000029 */
[----:B------:R-:W-:Y:S04]  /*2ca0*/  LDS R35, [R12+0x10fc] ;  /* 0x0010fc000c237984 */ /* 0x000fe80000000800 */
[----:B------:R-:W3:Y:S01]  /*2cb0*/  LDS R39, [R12+0xbc] ;  /* 0x0000bc000c277984 */ /* 0x000ee20000000800 */
[C---:B------:R-:W-:Y:S02]  /*2cc0*/  HFMA2 R67, R58.reuse.H1_H1, R37, R67 ;  /* 0x000000253a437231 */ /* 0x040fe40000000c43 */
[----:B------:R-:W-:Y:S02]  /*2cd0*/  HFMA2 R66, R58.H1_H1, R41, R66 ;  /* 0x000000293a427231 */ /* 0x000fe40000000c42 */
[C---:B------:R-:W-:Y:S01]  /*2ce0*/  HFMA2 R61, R59.reuse.H1_H1, R37, R61 ;  /* 0x000000253b3d7231 */ /* 0x040fe20000000c3d */
[----:B------:R-:W-:Y:S01]  /*2cf0*/  LDS R58, [R12+0x107c] ;  /* 0x00107c000c3a7984 */ /* 0x000fe20000000800 */
[----:B------:R-:W-:-:S02]  /*2d00*/  HFMA2 R64, R59.H1_H1, R41, R64 ;  /* 0x000000293b407231 */ /* 0x000fc40000000c40 */
[-C--:B0-----:R-:W-:Y:S01]  /*2d10*/  HFMA2 R63, R36.H0_H0, R37.reuse, R63 ;  /* 0x00000025243f7231 */ /* 0x081fe2000000083f */
[----:B------:R-:W0:Y:S01]  /*2d20*/  LDS R59, [R12+0x3c] ;  /* 0x00003c000c3b7984 */ /* 0x000e220000000800 */
[----:B-1----:R-:W-:Y:S02]  /*2d30*/  HFMA2 R65, R34.H0_H0, R37, R65 ;  /* 0x0000002522417231 */ /* 0x002fe40000000841 */
[-C--:B------:R-:W-:Y:S02]  /*2d40*/  HFMA2 R60, R36.H0_H0, R41.reuse, R60 ;  /* 0x00000029243c7231 */ /* 0x080fe4000000083c */
[----:B------:R-:W-:Y:S01]  /*2d50*/  HFMA2 R62, R34.H0_H0, R41, R62 ;  /* 0x00000029223e7231 */ /* 0x000fe2000000083e */
[----:B--2---:R-:W-:-:S05]  /*2d60*/  PRMT R37, R24, 0x5410, R26 ;  /* 0x0000541018257816 */ /* 0x004fca000000001a */
[-C--:B------:R-:W-:Y:S02]  /*2d70*/  HFMA2 R60, R36.H1_H1, R37.reuse, R60 ;  /* 0x00000025243c7231 */ /* 0x080fe40000000c3c */
[-C--:B------:R-:W-:Y:S02]  /*2d80*/  HFMA2 R62, R34.H1_H1, R37.reuse, R62 ;  /* 0x00000025223e7231 */ /* 0x080fe40000000c3e */
[-C--:B------:R-:W-:Y:S02]  /*2d90*/  HFMA2 R66, R40.H0_H0, R37.reuse, R66 ;  /* 0x0000002528427231 */ /* 0x080fe40000000842 */
[----:B------:R-:W-:Y:S01]  /*2da0*/  HFMA2 R64, R38.H0_H0, R37, R64 ;  /* 0x0000002526407231 */ /* 0x000fe20000000840 */
[----:B------:R-:W-:Y:S02]  /*2db0*/  PRMT R37, R24, 0x7632, R26 ;  /* 0x0000763218257816 */ /* 0x000fe4000000001a */
[----:B------:R-:W1:Y:S04]  /*2dc0*/  LDS R26, [R12+0xc0] ;  /* 0x0000c0000c1a7984 */ /* 0x000e680000000800 */
[----:B------:R-:W2:Y:S01]  /*2dd0*/  LDS R24, [R12+0x1100] ;  /* 0x001100000c187984 */ /* 0x000ea20000000800 */
[----:B------:R-:W-:-:S02]  /*2de0*/  PRMT R68, R30, 0x5410, R28 ;  /* 0x000054101e447816 */ /* 0x000fc4000000001c */
[----:B------:R-:W-:-:S03]  /*2df0*/  PRMT R30, R30, 0x7632, R28 ;  /* 0x000076321e1e7816 */ /* 0x000fc6000000001c */
[-C--:B------:R-:W-:Y:S02]  /*2e00*/  HFMA2 R63, R36.H1_H1, R68.reuse, R63 ;  /* 0x00000044243f7231 */ /* 0x080fe40000000c3f */
[-C--:B------:R-:W-:Y:S02]  /*2e10*/  HFMA2 R65, R34.H1_H1, R68.reuse, R65 ;  /* 0x0000004422417231 */ /* 0x080fe40000000c41 */
[-C--:B------:R-:W-:Y:S02]  /*2e20*/  HFMA2 R67, R40.H0_H0, R68.reuse, R67 ;  /* 0x0000004428437231 */ /* 0x080fe40000000843 */
[----:B------:R-:W-:Y:S02]  /*2e30*/  HFMA2 R61, R38.H0_H0, R68, R61 ;  /* 0x00000044263d7231 */ /* 0x000fe4000000083d */
[C---:B------:R-:W-:Y:S02]  /*2e40*/  HFMA2 R67, R40.reuse.H1_H1, R30, R67 ;  /* 0x0000001e28437231 */ /* 0x040fe40000000c43 */
[----:B------:R-:W-:-:S02]  /*2e50*/  HFMA2 R66, R40.H1_H1, R37, R66 ;  /* 0x0000002528427231 */ /* 0x000fc40000000c42 */
[CC--:B------:R-:W-:Y:S01]  /*2e60*/  HFMA2 R28, R38.reuse.H1_H1, R30.reuse, R61 ;  /* 0x0000001e261c7231 */ /* 0x0c0fe20000000c3d */
[----:B------:R-:W-:Y:S01]  /*2e70*/  LDS.64 R40, [R5+0x40] ;  /* 0x0000400005287984 */ /* 0x000fe20000000a00 */
[-C--:B------:R-:W-:Y:S02]  /*2e80*/  HFMA2 R64, R38.H1_H1, R37.reuse, R64 ;  /* 0x0000002526407231 */ /* 0x080fe40000000c40 */
[-C--:B---3--:R-:W-:Y:S02]  /*2e90*/  HFMA2 R60, R39.H0_H0, R37.reuse, R60 ;  /* 0x00000025273c7231 */ /* 0x088fe4000000083c */
[----:B------:R-:W-:Y:S01]  /*2ea0*/  HFMA2 R62, R35.H0_H0, R37, R62 ;  /* 0x00000025233e7231 */ /* 0x000fe2000000083e */
[----:B------:R-:W-:Y:S01]  /*2eb0*/  PRMT R37, R25, 0x5410, R27 ;  /* 0x0000541019257816 */ /* 0x000fe2000000001b */
[-C--:B------:R-:W-:Y:S02]  /*2ec0*/  HFMA2 R63, R39.H0_H0, R30.reuse, R63 ;  /* 0x0000001e273f7231 */ /* 0x080fe4000000083f */
[----:B------:R-:W-:Y:S01]  /*2ed0*/  HFMA2 R65, R35.H0_H0, R30, R65 ;  /* 0x0000001e23417231 */ /* 0x000fe20000000841 */
[----:B------:R-:W-:Y:S01]  /*2ee0*/  PRMT R30, R31, 0x5410, R29 ;  /* 0x000054101f1e7816 */ /* 0x000fe2000000001d */
[----:B------:R-:W-:-:S02]  /*2ef0*/  HFMA2 R61, R39.H1_H1, R37, R60 ;  /* 0x00000025273d7231 */ /* 0x000fc40000000c3c */
[-C--:B------:R-:W-:Y:S02]  /*2f00*/  HFMA2 R60, R35.H1_H1, R37.reuse, R62 ;  /* 0x00000025233c7231 */ /* 0x080fe40000000c3e */
[-C--:B------:R-:W-:Y:S02]  /*2f10*/  HFMA2 R63, R39.H1_H1, R30.reuse, R63 ;  /* 0x0000001e273f7231 */ /* 0x080fe40000000c3f */
[----:B------:R-:W3:Y:S01]  /*2f20*/  LDS.64 R38, [R5+0x1040] ;  /* 0x0010400005267984 */ /* 0x000ee20000000a00 */
[----:B------:R-:W-:Y:S02]  /*2f30*/  HFMA2 R65, R35.H1_H1, R30, R65 ;  /* 0x0000001e23417231 */ /* 0x000fe40000000c41 */
[-C--:B0-----:R-:W-:Y:S01]  /*2f40*/  HFMA2 R66, R59.H0_H0, R37.reuse, R66 ;  /* 0x000000253b427231 */ /* 0x081fe20000000842 */
[----:B------:R-:W-:Y:S01]  /*2f50*/  LDS.64 R34, [R5+0xc0] ;  /* 0x0000c00005227984 */ /* 0x000fe20000000a00 */
[----:B------:R-:W-:-:S03]  /*2f60*/  HFMA2 R64, R58.H0_H0, R37, R64 ;  /* 0x000000253a407231 */ /* 0x000fc60000000840 */
[----:B------:R-:W0:Y:S01]  /*2f70*/  LDS.64 R36, [R5+0x10c0] ;  /* 0x0010c00005247984 */ /* 0x000e220000000a00 */
[CC--:B------:R-:W-:Y:S01]  /*2f80*/  HFMA2 R67, R59.reuse.H0_H0, R30.reuse, R67 ;  /* 0x0000001e3b437231 */ /* 0x0c0fe20000000843 */
[----:B------:R-:W-:Y:S01]  /*2f90*/  PRMT R27, R25, 0x7632, R27 ;  /* 0x00007632191b7816 */ /* 0x000fe2000000001b */
[----:B------:R-:W-:Y:S01]  /*2fa0*/  HFMA2 R62, R58.H0_H0, R30, R28 ;  /* 0x0000001e3a3e7231 */ /* 0x000fe2000000081c */
[----:B------:R-:W-:Y:S04]  /*2fb0*/  LDS R25, [R12+0x1104] ;  /* 0x001104000c197984 */ /* 0x000fe80000000800 */
[----:B------:R-:W4:Y:S04]  /*2fc0*/  LDS R30, [R12+0x40] ;  /* 0x000040000c1e7984 */ /* 0x000f280000000800 */
[----:B------:R-:W5:Y:S01]  /*2fd0*/  LDS R28, [R12+0x1080] ;  /* 0x001080000c1c7984 */ /* 0x000f620000000800 */
[----:B------:R-:W-:-:S02]  /*2fe0*/  HFMA2 R66, R59.H1_H1, R27, R66 ;  /* 0x0000001b3b427231 */ /* 0x000fc40000000c42 */
[-C--:B------:R-:W-:Y:S02]  /*2ff0*/  HFMA2 R64, R58.H1_H1, R27.reuse, R64 ;  /* 0x0000001b3a407231 */ /* 0x080fe40000000c40 */
[-C--:B-1----:R-:W-:Y:S02]  /*3000*/  HFMA2 R61, R26.H0_H0, R27.reuse, R61 ;  /* 0x0000001b1a3d7231 */ /* 0x082fe4000000083d */
[----:B--2---:R-:W-:Y:S02]  /*3010*/  HFMA2 R60, R24.H0_H0, R27, R60 ;  /* 0x0000001b183c7231 */ /* 0x004fe4000000083c */
[----:B------:R-:W1:Y:S01]  /*3020*/  LDS R27, [R12+0xc4] ;  /* 0x0000c4000c1b7984 */ /* 0x000e620000000800 */
[----:B------:R-:W-:-:S05]  /*3030*/  PRMT R29, R31, 0x7632, R29 ;  /* 0x000076321f1d7816 */ /* 0x000fca000000001d */
[-C--:B------:R-:W-:Y:S02]  /*3040*/  HFMA2 R67, R59.H1_H1, R29.reuse, R67 ;  /* 0x0000001d3b437231 */ /* 0x080fe40000000c43 */
[-C--:B------:R-:W-:Y:S01]  /*3050*/  HFMA2 R62, R58.H1_H1, R29.reuse, R62 ;  /* 0x0000001d3a3e7231 */ /* 0x080fe20000000c3e */
[----:B------:R-:W2:Y:S01]  /*3060*/  LDS R59, [R12+0x44] ;  /* 0x000044000c3b7984 */ /* 0x000ea20000000800 */
[-C--:B------:R-:W-:Y:S01]  /*3070*/  HFMA2 R63, R26.H0_H0, R29.reuse, R63 ;  /* 0x0000001d1a3f7231 */ /* 0x080fe2000000083f */
[C-C-:B---3--:R-:W-:Y:S01]  /*3080*/  PRMT R31, R40.reuse, 0x5410, R38.reuse ;  /* 0x00005410281f7816 */ /* 0x148fe20000000026 */
[----:B------:R-:W-:Y:S01]  /*3090*/  HFMA2 R65, R24.H0_H0, R29, R65 ;  /* 0x0000001d18417231 */ /* 0x000fe20000000841 */
[----:B------:R-:W3:Y:S01]  /*30a0*/  LDS R58, [R12+0x1084] ;  /* 0x001084000c3a7984 */ /* 0x000ee20000000800 */
[----:B------:R-:W-:Y:S02]  /*30b0*/  PRMT R38, R40, 0x7632, R38 ;  /* 0x0000763228267816 */ /* 0x000fe40000000026 */
[-C--:B------:R-:W-:Y:S01]  /*30c0*/  HFMA2 R63, R26.H1_H1, R31.reuse, R63 ;  /* 0x0000001f1a3f7231 */ /* 0x080fe20000000c3f */
[----:B------:R-:W-:Y:S01]  /*30d0*/  LDS R40, [R12+0x48] ;  /* 0x000048000c287984 */ /* 0x000fe20000000800 */
[----:B0-----:R-:W-:Y:S01]  /*30e0*/  PRMT R29, R34, 0x5410, R36 ;  /* 0x00005410221d7816 */ /* 0x001fe20000000024 */
[----:B------:R-:W-:-:S04]  /*30f0*/  HFMA2 R65, R24.H1_H1, R31, R65 ;  /* 0x0000001f18417231 */ /* 0x000fc80000000c41 */
[----:B------:R-:W-:Y:S02]  /*3100*/  HFMA2 R61, R26.H1_H1, R29, R61 ;  /* 0x0000001d1a3d7231 */ /* 0x000fe40000000c3d */
[----:B----4-:R-:W-:Y:S02]  /*3110*/  HFMA2 R67, R30.H0_H0, R31, R67 ;  /* 0x0000001f1e437231 */ /* 0x010fe40000000843 */
[----:B------:R-:W-:Y:S02]  /*3120*/  HFMA2 R60, R24.H1_H1, R29, R60 ;  /* 0x0000001d183c7231 */ /* 0x000fe40000000c3c */
[----:B-----5:R-:W-:Y:S01]  /*3130*/  HFMA2 R62, R28.H0_H0, R31, R62 ;  /* 0x0000001f1c3e7231 */ /* 0x020fe2000000083e */
[----:B------:R-:W-:Y:S01]  /*3140*/  PRMT R31, R34, 0x7632, R36 ;  /* 0x00007632221f7816 */ /* 0x000fe20000000024 */
[-C--:B------:R-:W-:Y:S01]  /*3150*/  HFMA2 R66, R30.H0_H0, R29.reuse, R66 ;  /* 0x0000001d1e427231 */ /* 0x080fe20000000842 */
[----:B------:R-:W0:Y:S01]  /*3160*/  LDS R34, [R12+0xc8] ;  /* 0x0000c8000c227984 */ /* 0x000e220000000800 */
[----:B------:R-:W-:-:S03]  /*3170*/  HFMA2 R64, R28.H0_H0, R29, R64 ;  /* 0x0000001d1c407231 */ /* 0x000fc60000000840 */
[----:B------:R-:W4:Y:S01]  /*3180*/  LDS R36, [R12+0x1108] ;  /* 0x001108000c247984 */ /* 0x000f220000000800 */
[-C--:B------:R-:W-:Y:S02]  /*3190*/  HFMA2 R66, R30.H1_H1, R31.reuse, R66 ;  /* 0x0000001f1e427231 */ /* 0x080fe40000000c42 */
[CC--:B------:R-:W-:Y:S02]  /*31a0*/  HFMA2 R64, R28.reuse.H1_H1, R31.reuse, R64 ;  /* 0x0000001f1c407231 */ /* 0x0c0fe40000000c40 */
[-C--:B-1----:R-:W-:Y:S02]  /*31b0*/  HFMA2 R61, R27.H0_H0, R31.reuse, R61 ;  /* 0x0000001f1b3d7231 */ /* 0x082fe4000000083d */
[----:B------:R-:W-:Y:S01]  /*31c0*/  HFMA2 R24, R25.H0_H0, R31, R60 ;  /* 0x0000001f19187231 */ /* 0x000fe2000000083c */
[----:B------:R-:W-:Y:S01]  /*31d0*/  PRMT R31, R35, 0x5410, R37 ;  /* 0x00005410231f7816 */ /* 0x000fe20000000025 */
[-C--:B------:R-:W-:Y:S01]  /*31e0*/  HFMA2 R29, R28.H1_H1, R38.reuse, R62 ;  /* 0x000000261c1d7231 */ /* 0x080fe20000000c3e */
[----:B------:R-:W-:Y:S01]  /*31f0*/  PRMT R62, R41, 0x5410, R39 ;  /* 0x00005410293e7816 */ /* 0x000fe20000000027 */
[----:B------:R-:W-:-:S02]  /*3200*/  HFMA2 R63, R27.H0_H0, R38, R63 ;  /* 0x000000261b3f7231 */ /* 0x000fc4000000083f */
[----:B------:R-:W-:Y:S02]  /*3210*/  HFMA2 R65, R25.H0_H0, R38, R65 ;  /* 0x0000002619417231 */ /* 0x000fe40000000841 */
[CC--:B------:R-:W-:Y:S02]  /*3220*/  HFMA2 R60, R27.reuse.H1_H1, R31.reuse, R61 ;  /* 0x0000001f1b3c7231 */ /* 0x0c0fe40000000c3d */
[-C--:B------:R-:W-:Y:S02]  /*3230*/  HFMA2 R63, R27.H1_H1, R62.reuse, R63 ;  /* 0x0000003e1b3f7231 */ /* 0x080fe40000000c3f */
[C---:B------:R-:W-:Y:S01]  /*3240*/  HFMA2 R61, R25.reuse.H1_H1, R31, R24 ;  /* 0x0000001f193d7231 */ /* 0x040fe20000000c18 */
[----:B------:R-:W-:Y:S01]  /*3250*/  LDS.64 R26, [R5+0x10c8] ;  /* 0x0010c800051a7984 */ /* 0x000fe20000000a00 */
[----:B------:R-:W-:-:S03]  /*3260*/  HFMA2 R65, R25.H1_H1, R62, R65 ;  /* 0x0000003e19417231 */ /* 0x000fc60000000c41 */
[----:B------:R-:W1:Y:S01]  /*3270*/  LDS.64 R24, [R5+0xc8] ;  /* 0x0000c80005187984 */ /* 0x000e620000000a00 */
[----:B------:R-:W-:-:S03]  /*3280*/  HFMA2 R67, R30.H1_H1, R38, R67 ;  /* 0x000000261e437231 */ /* 0x000fc60000000c43 */
[----:B------:R-:W5:Y:S01]  /*3290*/  LDS R38, [R12+0x1088] ;  /* 0x001088000c267984 */ /* 0x000f620000000800 */
[CC--:B--2---:R-:W-:Y:S02]  /*32a0*/  HFMA2 R67, R59.reuse.H0_H0, R62.reuse, R67 ;  /* 0x0000003e3b437231 */ /* 0x0c4fe40000000843 */
[-C--:B------:R-:W-:Y:S02]  /*32b0*/  HFMA2 R66, R59.H0_H0, R31.reuse, R66 ;  /* 0x0000001f3b427231 */ /* 0x080fe40000000842 */
[C---:B---3--:R-:W-:Y:S02]  /*32c0*/  HFMA2 R62, R58.reuse.H0_H0, R62, R29 ;  /* 0x0000003e3a3e7231 */ /* 0x048fe4000000081d */
[----:B------:R-:W-:Y:S01]  /*32d0*/  HFMA2 R64, R58.H0_H0, R31, R64 ;  /* 0x0000001f3a407231 */ /* 0x000fe20000000840 */
[----:B------:R-:W-:Y:S01]  /*32e0*/  LDS.64 R28, [R5+0x1048] ;  /* 0x00104800051c7984 */ /* 0x000fe20000000a00 */
[----:B------:R-:W-:-:S03]  /*32f0*/  PRMT R37, R35, 0x7632, R37 ;  /* 0x0000763223257816 */ /* 0x000fc60000000025 */
[----:B------:R-:W2:Y:S01]  /*3300*/  LDS.64 R30, [R5+0x48] ;  /* 0x00004800051e7984 */ /* 0x000ea20000000a00 */
[----:B------:R-:W-:Y:S01]  /*3310*/  PRMT R39, R41, 0x7632, R39 ;  /* 0x0000763229277816 */ /* 0x000fe20000000027 */
[CC--:B------:R-:W-:Y:S02]  /*3320*/  HFMA2 R66, R59.reuse.H1_H1, R37.reuse, R66 ;  /* 0x000000253b427231 */ /* 0x0c0fe40000000c42 */
[-C--:B------:R-:W-:Y:S01]  /*3330*/  HFMA2 R64, R58.H1_H1, R37.reuse, R64 ;  /* 0x000000253a407231 */ /* 0x080fe20000000c40 */
[----:B------:R-:W-:Y:S01]  /*3340*/  LDS R35, [R12+0x110c] ;  /* 0x00110c000c237984 */ /* 0x000fe20000000800 */
[-C--:B0-----:R-:W-:Y:S02]  /*3350*/  HFMA2 R60, R34.H0_H0, R37.reuse, R60 ;  /* 0x00000025223c7231 */ /* 0x081fe4000000083c */
[----:B----4-:R-:W-:Y:S02]  /*3360*/  HFMA2 R61, R36.H0_H0, R37, R61 ;  /* 0x00000025243d7231 */ /* 0x010fe4000000083d */
[----:B------:R-:W0:Y:S01]  /*3370*/  LDS R37, [R12+0xcc] ;  /* 0x0000cc000c257984 */ /* 0x000e220000000800 */
[----:B------:R-:W-:-:S02]  /*3380*/  HFMA2 R67, R59.H1_H1, R39, R67 ;  /* 0x000000273b437231 */ /* 0x000fc40000000c43 */
[-C--:B------:R-:W-:Y:S01]  /*3390*/  HFMA2 R62, R58.H1_H1, R39.reuse, R62 ;  /* 0x000000273a3e7231 */ /* 0x080fe20000000c3e */
[----:B------:R-:W3:Y:S01]  /*33a0*/  LDS R59, [R12+0x4c] ;  /* 0x00004c000c3b7984 */ /* 0x000ee20000000800 */
[----:B------:R-:W-:-:S03]  /*33b0*/  HFMA2 R63, R34.H0_H0, R39, R63 ;  /* 0x00000027223f7231 */ /* 0x000fc6000000083f */
[----:B------:R-:W4:Y:S01]  /*33c0*/  LDS R58, [R12+0x108c] ;  /* 0x00108c000c3a7984 */ /* 0x000f220000000800 */
[----:B------:R-:W-:Y:S01]  /*33d0*/  HFMA2 R65, R36.H0_H0, R39, R65 ;  /* 0x0000002724417231 */ /* 0x000fe20000000841 */
[----:B-1----:R-:W-:-:S05]  /*33e0*/  PRMT R39, R24, 0x5410, R26 ;  /* 0x0000541018277816 */ /* 0x002fca000000001a */
[-C--:B------:R-:W-:Y:S02]  /*33f0*/  HFMA2 R60, R34.H1_H1, R39.reuse, R60 ;  /* 0x00000027223c7231 */ /* 0x080fe40000000c3c */
[-C--:B------:R-:W-:Y:S02]  /*3400*/  HFMA2 R61, R36.H1_H1, R39.reuse, R61 ;  /* 0x00000027243d7231 */ /* 0x080fe40000000c3d */
[-C--:B------:R-:W-:Y:S02]  /*3410*/  HFMA2 R66, R40.H0_H0, R39.reuse, R66 ;  /* 0x0000002728427231 */ /* 0x080fe40000000842 */
[----:B-----5:R-:W-:Y:S01]  /*3420*/  HFMA2 R64, R38.H0_H0, R39, R64 ;  /* 0x0000002726407231 */ /* 0x020fe20000000840 */
[----:B------:R-:W-:Y:S02]  /*3430*/  PRMT R39, R24, 0x7632, R26 ;  /* 0x0000763218277816 */ /* 0x000fe4000000001a */
[----:B------:R-:W1:Y:S04]  /*3440*/  LDS R26, [R12+0xd0] ;  /* 0x0000d0000c1a7984 */ /* 0x000e680000000800 */
[----:B------:R-:W5:Y:S01]  /*3450*/  LDS R24, [R12+0x1110] ;  /* 0x001110000c187984 */ /* 0x000f620000000800 */
[----:B--2---:R-:W-:-:S02]  /*3460*/  PRMT R41, R30, 0x5410, R28 ;  /* 0x000054101e297816 */ /* 0x004fc4000000001c */
[----:B------:R-:W-:Y:S01]  /*3470*/  PRMT R28, R30, 0x7632, R28 ;  /* 0x000076321e1c7816 */ /* 0x000fe2000000001c */
[----:B------:R-:W-:Y:S01]  /*3480*/  HFMA2 R66, R40.H1_H1, R39, R66 ;  /* 0x0000002728427231 */ /* 0x000fe20000000c42 */
[----:B------:R-:W-:Y:S01]  /*3490*/  LDS R30, [R12+0x50] ;  /* 0x000050000c1e7984 */ /* 0x000fe20000000800 */
[-C--:B------:R-:W-:Y:S02]  /*34a0*/  HFMA2 R63, R34.H1_H1, R41.reuse, R63 ;  /* 0x00000029223f7231 */ /* 0x080fe40000000c3f */
[-C--:B------:R-:W-:Y:S02]  /*34b0*/  HFMA2 R65, R36.H1_H1, R41.reuse, R65 ;  /* 0x0000002924417231 */ /* 0x080fe40000000c41 */
[-C--:B------:R-:W-:Y:S02]  /*34c0*/  HFMA2 R67, R40.H0_H0, R41.reuse, R67 ;  /* 0x0000002928437231 */ /* 0x080fe40000000843 */
[C---:B------:R-:W-:Y:S02]  /*34d0*/  HFMA2 R62, R38.reuse.H0_H0, R41, R62 ;  /* 0x00000029263e7231 */ /* 0x040fe4000000083e */
[----:B------:R-:W-:-:S02]  /*34e0*/  HFMA2 R64, R38.H1_H1, R39, R64 ;  /* 0x0000002726407231 */ /* 0x000fc40000000c40 */
[-C--:B0-----:R-:W-:Y:S02]  /*34f0*/  HFMA2 R60, R37.H0_H0, R39.reuse, R60 ;  /* 0x00000027253c7231 */ /* 0x081fe4000000083c */
[----:B------:R-:W-:Y:S01]  /*3500*/  HFMA2 R61, R35.H0_H0, R39, R61 ;  /* 0x00000027233d7231 */ /* 0x000fe2000000083d */
[----:B------:R-:W-:Y:S01]  /*3510*/  PRMT R39, R25, 0x5410, R27 ;  /* 0x0000541019277816 */ /* 0x000fe2000000001b */
[-C--:B------:R-:W-:Y:S02]  /*3520*/  HFMA2 R67, R40.H1_H1, R28.reuse, R67 ;  /* 0x0000001c28437231 */ /* 0x080fe40000000c43 */
[-C--:B------:R-:W-:Y:S01]  /*3530*/  HFMA2 R62, R38.H1_H1, R28.reuse, R62 ;  /* 0x0000001c263e7231 */ /* 0x080fe20000000c3e */
[----:B------:R-:W-:Y:S01]  /*3540*/  LDS.64 R40, [R5+0x50] ;  /* 0x0000500005287984 */ /* 0x000fe20000000a00 */
[-C--:B------:R-:W-:Y:S02]  /*3550*/  HFMA2 R63, R37.H0_H0, R28.reuse, R63 ;  /* 0x0000001c253f7231 */ /* 0x080fe4000000083f */
[----:B------:R-:W-:Y:S01]  /*3560*/  HFMA2 R65, R35.H0_H0, R28, R65 ;  /* 0x0000001c23417231 */ /* 0x000fe20000000841 */
[----:B------:R-:W-:Y:S01]  /*3570*/  PRMT R28, R31, 0x5410, R29 ;  /* 0x000054101f1c7816 */ /* 0x000fe2000000001d */
[----:B------:R-:W-:-:S02]  /*3580*/  HFMA2 R60, R37.H1_H1, R39, R60 ;  /* 0x00000027253c7231 */ /* 0x000fc40000000c3c */
[-C--:B------:R-:W-:Y:S02]  /*3590*/  HFMA2 R61, R35.H1_H1, R39.reuse, R61 ;  /* 0x00000027233d7231 */ /* 0x080fe40000000c3d */
[-C--:B---3--:R-:W-:Y:S02]  /*35a0*/  HFMA2 R66, R59.H0_H0, R39.reuse, R66 ;  /* 0x000000273b427231 */ /* 0x088fe40000000842 */
[----:B----4-:R-:W-:Y:S02]  /*35b0*/  HFMA2 R64, R58.H0_H0, R39, R64 ;  /* 0x000000273a407231 */ /* 0x010fe40000000840 */
[----:B------:R-:W0:Y:S01]  /*35c0*/  LDS.64 R38, [R5+0x1050] ;  /* 0x0010500005267984 */ /* 0x000e220000000a00 */
[-C--:B------:R-:W-:Y:S02]  /*35d0*/  HFMA2 R63, R37.H1_H1, R28.reuse, R63 ;  /* 0x0000001c253f7231 */ /* 0x080fe40000000c3f */
[-C--:B------:R-:W-:Y:S01]  /*35e0*/  HFMA2 R65, R35.H1_H1, R28.reuse, R65 ;  /* 0x0000001c23417231 */ /* 0x080fe20000000c41 */
[----:B------:R-:W-:Y:S01]  /*35f0*/  LDS.64 R36, [R5+0x10d0] ;  /* 0x0010d00005247984 */ /* 0x000fe20000000a00 */
[----:B------:R-:W-:-:S03]  /*3600*/  HFMA2 R67, R59.H0_H0, R28, R67 ;  /* 0x0000001c3b437231 */ /* 0x000fc60000000843 */
[----:B------:R-:W2:Y:S01]  /*3610*/  LDS.64 R34, [R5+0xd0] ;  /* 0x0000d00005227984 */ /* 0x000ea20000000a00 */
[C---:B------:R-:W-:Y:S01]  /*3620*/  HFMA2 R62, R58.reuse.H0_H0, R28, R62 ;  /* 0x0000001c3a3e7231 */ /* 0x040fe2000000083e */
[----:B------:R-:W-:Y:S02]  /*3630*/  PRMT R27, R25, 0x7632, R27 ;  /* 0x00007632191b7816 */ /* 0x000fe4000000001b */
[----:B------:R-:W3:Y:S03]  /*3640*/  LDS R28, [R12+0x1090] ;  /* 0x001090000c1c7984 */ /* 0x000ee60000000800 */
[-C--:B------:R-:W-:Y:S01]  /*3650*/  HFMA2 R66, R59.H1_H1, R27.reuse, R66 ;  /* 0x0000001b3b427231 */ /* 0x080fe20000000c42 */
[----:B------:R-:W-:Y:S01]  /*3660*/  LDS R25, [R12+0x1114] ;  /* 0x001114000c197984 */ /* 0x000fe20000000800 */
[-C--:B------:R-:W-:Y:S02]  /*3670*/  HFMA2 R64, R58.H1_H1, R27.reuse, R64 ;  /* 0x0000001b3a407231 */ /* 0x080fe40000000c40 */
[----:B-1----:R-:W-:-:S02]  /*3680*/  HFMA2 R60, R26.H0_H0, R27, R60 ;  /* 0x0000001b1a3c7231 */ /* 0x002fc4000000083c */
[----:B-----5:R-:W-:Y:S02]  /*3690*/  HFMA2 R61, R24.H0_H0, R27, R61 ;  /* 0x0000001b183d7231 */ /* 0x020fe4000000083d */
[----:B------:R-:W1:Y:S01]  /*36a0*/  LDS R27, [R12+0xd4] ;  /* 0x0000d4000c1b7984 */ /* 0x000e620000000800 */
[----:B------:R-:W-:-:S05]  /*36b0*/  PRMT R29, R31, 0x7632, R29 ;  /* 0x000076321f1d7816 */ /* 0x000fca000000001d */
[-C--:B------:R-:W-:Y:S02]  /*36c0*/  HFMA2 R67, R59.H1_H1, R29.reuse, R67 ;  /* 0x0000001d3b437231 */ /* 0x080fe40000000c43 */
[-C--:B------:R-:W-:Y:S01]  /*36d0*/  HFMA2 R62, R58.H1_H1, R29.reuse, R62 ;  /* 0x0000001d3a3e7231 */ /* 0x080fe20000000c3e */
[----:B------:R-:W4:Y:S01]  /*36e0*/  LDS R59, [R12+0x54] ;  /* 0x000054000c3b7984 */ /* 0x000f220000000800 */
[----:B------:R-:W-:-:S03]  /*36f0*/  HFMA2 R63, R26.H0_H0, R29, R63 ;  /* 0x0000001d1a3f7231 */ /* 0x000fc6000000083f */
[----:B------:R-:W5:Y:S01]  /*3700*/  LDS R58, [R12+0x1094] ;  /* 0x001094000c3a7984 */ /* 0x000f620000000800 */
[----:B------:R-:W-:Y:S01]  /*3710*/  HFMA2 R65, R24.H0_H0, R29, R65 ;  /* 0x0000001d18417231 */ /* 0x000fe20000000841 */
[C-C-:B0-----:R-:W-:Y:S02]  /*3720*/  PRMT R31, R40.reuse, 0x5410, R38.reuse ;  /* 0x00005410281f7816 */ /* 0x141fe40000000026 */
[----:B------:R-:W-:Y:S02]  /*3730*/  PRMT R38, R40, 0x7632, R38 ;  /* 0x0000763228267816 */ /* 0x000fe40000000026 */
[----:B------:R-:W-:Y:S01]  /*3740*/  LDS R40, [R12+0x58] ;  /* 0x000058000c287984 */ /* 0x000fe20000000800 */
[-C--:B------:R-:W-:Y:S01]  /*3750*/  HFMA2 R63, R26.H1_H1, R31.reuse, R63 ;  /* 0x0000001f1a3f7231 */ /* 0x080fe20000000c3f */
[----:B--2---:R-:W-:Y:S01]  /*3760*/  PRMT R29, R34, 0x5410, R36 ;  /* 0x00005410221d7816 */ /* 0x004fe20000000024 */
[-C--:B------:R-:W-:Y:S02]  /*3770*/  HFMA2 R65, R24.H1_H1, R31.reuse, R65 ;  /* 0x0000001f18417231 */ /* 0x080fe40000000c41 */
[----:B------:R-:W-:-:S02]  /*3780*/  HFMA2 R67, R30.H0_H0, R31, R67 ;  /* 0x0000001f1e437231 */ /* 0x000fc40000000843 */
[----:B---3--:R-:W-:Y:S01]  /*3790*/  HFMA2 R62, R28.H0_H0, R31, R62 ;  /* 0x0000001f1c3e7231 */ /* 0x008fe2000000083e */
[----:B------:R-:W-:Y:S01]  /*37a0*/  PRMT R31, R34, 0x7632, R36 ;  /* 0x00007632221f7816 */ /* 0x000fe20000000024 */
[-C--:B------:R-:W-:Y:S01]  /*37b0*/  HFMA2 R60, R26.H1_H1, R29.reuse, R60 ;  /* 0x0000001d1a3c7231 */ /* 0x080fe20000000c3c */
[----:B------:R-:W0:Y:S01]  /*37c0*/  LDS R36, [R12+0xd8] ;  /* 0x0000d8000c247984 */ /* 0x000e220000000800 */
[-C--:B------:R-:W-:Y:S02]  /*37d0*/  HFMA2 R61, R24.H1_H1, R29.reuse, R61 ;  /* 0x0000001d183d7231 */ /* 0x080fe40000000c3d */
[-C--:B------:R-:W-:Y:S01]  /*37e0*/  HFMA2 R66, R30.H0_H0, R29.reuse, R66 ;  /* 0x0000001d1e427231 */ /* 0x080fe20000000842 */
[----:B------:R-:W2:Y:S01]  /*37f0*/  LDS R34, [R12+0x1118] ;  /* 0x001118000c227984 */ /* 0x000ea20000000800 */
[----:B------:R-:W-:Y:S02]  /*3800*/  HFMA2 R64, R28.H0_H0, R29, R64 ;  /* 0x0000001d1c407231 */ /* 0x000fe40000000840 */
[----:B------:R-:W-:-:S02]  /*3810*/  HFMA2 R66, R30.H1_H1, R31, R66 ;  /* 0x0000001f1e427231 */ /* 0x000fc40000000c42 */
[CC--:B------:R-:W-:Y:S02]  /*3820*/  HFMA2 R64, R28.reuse.H1_H1, R31.reuse, R64 ;  /* 0x0000001f1c407231 */ /* 0x0c0fe40000000c40 */
[-C--:B-1----:R-:W-:Y:S02]  /*3830*/  HFMA2 R60, R27.H0_H0, R31.reuse, R60 ;  /* 0x0000001f1b3c7231 */ /* 0x082fe4000000083c */
[----:B------:R-:W-:Y:S01]  /*3840*/  HFMA2 R24, R25.H0_H0, R31, R61 ;  /* 0x0000001f19187231 */ /* 0x000fe2000000083d */
[----:B------:R-:W-:Y:S01]  /*3850*/  PRMT R31, R35, 0x5410, R37 ;  /* 0x00005410231f7816 */ /* 0x000fe20000000025 */
[-C--:B------:R-:W-:Y:S01]  /*3860*/  HFMA2 R29, R28.H1_H1, R38.reuse, R62 ;  /* 0x000000261c1d7231 */ /* 0x080fe20000000c3e */
[----:B------:R-:W-:Y:S01]  /*3870*/  PRMT R62, R41, 0x5410, R39 ;  /* 0x00005410293e7816 */ /* 0x000fe20000000027 */
[-C--:B------:R-:W-:Y:S02]  /*3880*/  HFMA2 R63, R27.H0_H0, R38.reuse, R63 ;  /* 0x000000261b3f7231 */ /* 0x080fe4000000083f */
[----:B------:R-:W-:-:S02]  /*3890*/  HFMA2 R65, R25.H0_H0, R38, R65 ;  /* 0x0000002619417231 */ /* 0x000fc40000000841 */
[CC--:B------:R-:W-:Y:S02]  /*38a0*/  HFMA2 R61, R27.reuse.H1_H1, R31.reuse, R60 ;  /* 0x0000001f1b3d7231 */ /* 0x0c0fe40000000c3c */
[-C--:B------:R-:W-:Y:S02]  /*38b0*/  HFMA2 R63, R27.H1_H1, R62.reuse, R63 ;  /* 0x0000003e1b3f7231 */ /* 0x080fe40000000c3f */
[C---:B------:R-:W-:Y:S01]  /*38c0*/  HFMA2 R60, R25.reuse.H1_H1, R31, R24 ;  /* 0x0000001f193c7231 */ /* 0x040fe20000000c18 */
[----:B------:R-:W-:Y:S01]  /*38d0*/  LDS.64 R26, [R5+0x10d8] ;  /* 0x0010d800051a7984 */ /* 0x000fe20000000a00 */
[----:B------:R-:W-:-:S03]  /*38e0*/  HFMA2 R65, R25.H1_H1, R62, R65 ;  /* 0x0000003e19417231 */ /* 0x000fc60000000c41 */
[----:B------:R-:W1:Y:S01]  /*38f0*/  LDS.64 R24, [R5+0xd8] ;  /* 0x0000d80005187984 */ /* 0x000e620000000a00 */
[----:B------:R-:W-:-:S03]  /*3900*/  HFMA2 R67, R30.H1_H1, R38, R67 ;  /* 0x000000261e437231 */ /* 0x000fc60000000c43 */
[----:B------:R-:W3:Y:S01]  /*3910*/  LDS R38, [R12+0x1098] ;  /* 0x001098000c267984 */ /* 0x000ee20000000800 */
[CC--:B----4-:R-:W-:Y:S02]  /*3920*/  HFMA2 R67, R59.reuse.H0_H0, R62.reuse, R67 ;  /* 0x0000003e3b437231 */ /* 0x0d0fe40000000843 */
[-C--:B------:R-:W-:Y:S02]  /*3930*/  HFMA2 R66, R59.H0_H0, R31.reuse, R66 ;  /* 0x0000001f3b427231 */ /* 0x080fe40000000842 */
[C---:B-----5:R-:W-:Y:S02]  /*3940*/  HFMA2 R62, R58.reuse.H0_H0, R62, R29 ;  /* 0x0000003e3a3e7231 */ /* 0x060fe4000000081d */
[----:B------:R-:W-:Y:S01]  /*3950*/  HFMA2 R64, R58.H0_H0, R31, R64 ;  /* 0x0000001f3a407231 */ /* 0x000fe20000000840 */
[----:B------:R-:W-:Y:S01]  /*3960*/  LDS.64 R28, [R5+0x1058] ;  /* 0x00105800051c7984 */ /* 0x000fe20000000a00 */
[----:B------:R-:W-:-:S03]  /*3970*/  PRMT R37, R35, 0x7632, R37 ;  /* 0x0000763223257816 */ /* 0x000fc60000000025 */
[----:B------:R-:W4:Y:S01]  /*3980*/  LDS.64 R30, [R5+0x58] ;  /* 0x00005800051e7984 */ /* 0x000f220000000a00 */
[----:B------:R-:W-:Y:S01]  /*3990*/  PRMT R39, R41, 0x7632, R39 ;  /* 0x0000763229277816 */ /* 0x000fe20000000027 */
[CC--:B------:R-:W-:Y:S02]  /*39a0*/  HFMA2 R66, R59.reuse.H1_H1, R37.reuse, R66 ;  /* 0x000000253b427231 */ /* 0x0c0fe40000000c42 */
[-C--:B------:R-:W-:Y:S01]  /*39b0*/  HFMA2 R64, R58.H1_H1, R37.reuse, R64 ;  /* 0x000000253a407231 */ /* 0x080fe20000000c40 */
[----:B------:R-:W-:Y:S01]  /*39c0*/  LDS R35, [R12+0x111c] ;  /* 0x00111c000c237984 */ /* 0x000fe20000000800 */
[-C--:B0-----:R-:W-:Y:S02]  /*39d0*/  HFMA2 R61, R36.H0_H0, R37.reuse, R61 ;  /* 0x00000025243d7231 */ /* 0x081fe4000000083d */
[----:B--2---:R-:W-:Y:S02]  /*39e0*/  HFMA2 R60, R34.H0_H0, R37, R60 ;  /* 0x00000025223c7231 */ /* 0x004fe4000000083c */
[----:B------:R-:W0:Y:S01]  /*39f0*/  LDS R37, [R12+0xdc] ;  /* 0x0000dc000c257984 */ /* 0x000e220000000800 */
[----:B------:R-:W-:-:S02]  /*3a00*/  HFMA2 R67, R59.H1_H1, R39, R67 ;  /* 0x000000273b437231 */ /* 0x000fc40000000c43 */
[-C--:B------:R-:W-:Y:S01]  /*3a10*/  HFMA2 R62, R58.H1_H1, R39.reuse, R62 ;  /* 0x000000273a3e7231 */ /* 0x080fe20000000c3e */
[----:B------:R-:W-:Y:S04]  /*3a20*/  LDS R59, [R12+0x109c] ;  /* 0x00109c000c3b7984 */ /* 0x000fe80000000800 */
[----:B------:R-:W2:Y:S01]  /*3a30*/  LDS R58, [R12+0x5c] ;  /* 0x00005c000c3a7984 */ /* 0x000ea20000000800 */
[-C--:B------:R-:W-:Y:S02]  /*3a40*/  HFMA2 R63, R36.H0_H0, R39.reuse, R63 ;  /* 0x00000027243f7231 */ /* 0x080fe4000000083f */
[----:B------:R-:W-:Y:S01]  /*3a50*/  HFMA2 R65, R34.H0_H0, R39, R65 ;  /* 0x0000002722417231 */ /* 0x000fe20000000841 */
[----:B-1----:R-:W-:-:S05]  /*3a60*/  PRMT R39, R24, 0x5410, R26 ;  /* 0x0000541018277816 */ /* 0x002fca000000001a */
[-C--:B------:R-:W-:Y:S02]  /*3a70*/  HFMA2 R61, R36.H1_H1, R39.reuse, R61 ;  /* 0x00000027243d7231 */ /* 0x080fe40000000c3d */
[-C--:B------:R-:W-:Y:S02]  /*3a80*/  HFMA2 R60, R34.H1_H1, R39.reuse, R60 ;  /* 0x00000027223c7231 */ /* 0x080fe40000000c3c */
[-C--:B------:R-:W-:Y:S02]  /*3a90*/  HFMA2 R66, R40.H0_H0, R39.reuse, R66 ;  /* 0x0000002728427231 */ /* 0x080fe40000000842 */
[----:B---3--:R-:W-:Y:S01]  /*3aa0*/  HFMA2 R64, R38.H0_H0, R39, R64 ;  /* 0x0000002726407231 */ /* 0x008fe20000000840 */
[----:B------:R-:W-:Y:S02]  /*3ab0*/  PRMT R39, R24, 0x7632, R26 ;  /* 0x0000763218277816 */ /* 0x000fe4000000001a */
[----:B------:R-:W1:Y:S04]  /*3ac0*/  LDS R24, [R12+0xe0] ;  /* 0x0000e0000c187984 */ /* 0x000e680000000800 */
[----:B------:R-:W3:Y:S01]  /*3ad0*/  LDS R26, [R12+0x1120] ;  /* 0x001120000c1a7984 */ /* 0x000ee20000000800 */
[----:B----4-:R-:W-:-:S02]  /*3ae0*/  PRMT R41, R30, 0x5410, R28 ;  /* 0x000054101e297816 */ /* 0x010fc4000000001c */
        /* <DEDUP_REMOVED lines=10> */
[-C--:B0-----:R-:W-:Y:S02]  /*3b90*/  HFMA2 R61, R37.H0_H0, R39.reuse, R61 ;  /* 0x00000027253d7231 */ /* 0x081fe4000000083d */
        /* <DEDUP_REMOVED lines=8> */
[CC--:B--2---:R-:W-:Y:S01]  /*3c20*/  HFMA2 R66, R58.reuse.H0_H0, R39.reuse, R66 ;  /* 0x000000273a427231 */ /* 0x0c4fe20000000842 */
[----:B------:R-:W-:Y:S01]  /*3c30*/  LDS.64 R36, [R5+0x1060] ;  /* 0x0010600005247984 */ /* 0x000fe20000000a00 */
[----:B------:R-:W-:Y:S02]  /*3c40*/  HFMA2 R64, R59.H0_H0, R39, R64 ;  /* 0x000000273b407231 */ /* 0x000fe40000000840 */
[-C--:B------:R-:W-:Y:S01]  /*3c50*/  HFMA2 R65, R35.H1_H1, R30.reuse, R65 ;  /* 0x0000001e23417231 */ /* 0x080fe20000000c41 */
[----:B------:R-:W0:Y:S04]  /*3c60*/  LDS.64 R38, [R5+0x60] ;  /* 0x0000600005267984 */ /* 0x000e280000000a00 */
[----:B------:R-:W2:Y:S01]  /*3c70*/  LDS.64 R34, [R5+0xe0] ;  /* 0x0000e00005227984 */ /* 0x000ea20000000a00 */
[----:B------:R-:W-:Y:S01]  /*3c80*/  PRMT R27, R25, 0x7632, R27 ;  /* 0x00007632191b7816 */ /* 0x000fe2000000001b */
[----:B------:R-:W-:-:S02]  /*3c90*/  HFMA2 R67, R58.H0_H0, R30, R67 ;  /* 0x0000001e3a437231 */ /* 0x000fc40000000843 */
[----:B------:R-:W-:Y:S01]  /*3ca0*/  HFMA2 R61, R59.H0_H0, R30, R28 ;  /* 0x0000001e3b3d7231 */ /* 0x000fe2000000081c */
[----:B------:R-:W-:Y:S01]  /*3cb0*/  PRMT R29, R31, 0x7632, R29 ;  /* 0x000076321f1d7816 */ /* 0x000fe2000000001d */
[----:B------:R-:W4:Y:S01]  /*3cc0*/  LDS R30, [R12+0x60] ;  /* 0x000060000c1e7984 */ /* 0x000f220000000800 */
[----:B------:R-:W-:-:S03]  /*3cd0*/  HFMA2 R66, R58.H1_H1, R27, R66 ;  /* 0x0000001b3a427231 */ /* 0x000fc60000000c42 */
[----:B------:R-:W5:Y:S01]  /*3ce0*/  LDS R28, [R12+0x10a0] ;  /* 0x0010a0000c1c7984 */ /* 0x000f620000000800 */
[-C--:B------:R-:W-:Y:S02]  /*3cf0*/  HFMA2 R64, R59.H1_H1, R27.reuse, R64 ;  /* 0x0000001b3b407231 */ /* 0x080fe40000000c40 */
[-C--:B-1----:R-:W-:Y:S01]  /*3d00*/  HFMA2 R62, R24.H0_H0, R27.reuse, R62 ;  /* 0x0000001b183e7231 */ /* 0x082fe2000000083e */
[----:B------:R-:W-:Y:S01]  /*3d10*/  LDS R25, [R12+0x1124] ;  /* 0x001124000c197984 */ /* 0x000fe20000000800 */
[----:B---3--:R-:W-:-:S03]  /*3d20*/  HFMA2 R60, R26.H0_H0, R27, R60 ;  /* 0x0000001b1a3c7231 */ /* 0x008fc6000000083c */
[----:B------:R-:W1:Y:S01]  /*3d30*/  LDS R27, [R12+0xe4] ;  /* 0x0000e4000c1b7984 */ /* 0x000e620000000800 */
[-C--:B------:R-:W-:Y:S02]  /*3d40*/  HFMA2 R67, R58.H1_H1, R29.reuse, R67 ;  /* 0x0000001d3a437231 */ /* 0x080fe40000000c43 */
[-C--:B------:R-:W-:Y:S01]  /*3d50*/  HFMA2 R61, R59.H1_H1, R29.reuse, R61 ;  /* 0x0000001d3b3d7231 */ /* 0x080fe20000000c3d */
[----:B------:R-:W-:Y:S04]  /*3d60*/  LDS R58, [R12+0x10a4] ;  /* 0x0010a4000c3a7984 */ /* 0x000fe80000000800 */
[----:B------:R-:W3:Y:S01]  /*3d70*/  LDS R59, [R12+0x64] ;  /* 0x000064000c3b7984 */ /* 0x000ee20000000800 */
[-C--:B------:R-:W-:Y:S02]  /*3d80*/  HFMA2 R63, R24.H0_H0, R29.reuse, R63 ;  /* 0x0000001d183f7231 */ /* 0x080fe4000000083f */
[----:B------:R-:W-:Y:S01]  /*3d90*/  HFMA2 R65, R26.H0_H0, R29, R65 ;  /* 0x0000001d1a417231 */ /* 0x000fe20000000841 */
[----:B0-----:R-:W-:-:S02]  /*3da0*/  PRMT R68, R38, 0x5410, R36 ;  /* 0x0000541026447816 */ /* 0x001fc40000000024 */
[----:B--2---:R-:W-:-:S03]  /*3db0*/  PRMT R29, R34, 0x5410, R40 ;  /* 0x00005410221d7816 */ /* 0x004fc60000000028 */
[C---:B------:R-:W-:Y:S01]  /*3dc0*/  HFMA2 R63, R24.reuse.H1_H1, R68, R63 ;  /* 0x00000044183f7231 */ /* 0x040fe20000000c3f */
[----:B------:R-:W-:Y:S02]  /*3dd0*/  PRMT R36, R38, 0x7632, R36 ;  /* 0x0000763226247816 */ /* 0x000fe40000000024 */
[----:B------:R-:W-:Y:S01]  /*3de0*/  PRMT R31, R34, 0x7632, R40 ;  /* 0x00007632221f7816 */ /* 0x000fe20000000028 */
[-C--:B------:R-:W-:Y:S01]  /*3df0*/  HFMA2 R24, R24.H1_H1, R29.reuse, R62 ;  /* 0x0000001d18187231 */ /* 0x080fe20000000c3e */
[----:B------:R-:W-:Y:S01]  /*3e00*/  LDS R38, [R12+0x1128] ;  /* 0x001128000c267984 */ /* 0x000fe20000000800 */
[-C--:B------:R-:W-:Y:S02]  /*3e10*/  HFMA2 R60, R26.H1_H1, R29.reuse, R60 ;  /* 0x0000001d1a3c7231 */ /* 0x080fe40000000c3c */
[-C--:B----4-:R-:W-:Y:S01]  /*3e20*/  HFMA2 R66, R30.H0_H0, R29.reuse, R66 ;  /* 0x0000001d1e427231 */ /* 0x090fe20000000842 */
[----:B------:R-:W0:Y:S01]  /*3e30*/  LDS R62, [R12+0xe8] ;  /* 0x0000e8000c3e7984 */ /* 0x000e220000000800 */
[----:B-----5:R-:W-:-:S02]  /*3e40*/  HFMA2 R64, R28.H0_H0, R29, R64 ;  /* 0x0000001d1c407231 */ /* 0x020fc40000000840 */
[-C--:B------:R-:W-:Y:S02]  /*3e50*/  HFMA2 R61, R28.H0_H0, R68.reuse, R61 ;  /* 0x000000441c3d7231 */ /* 0x080fe4000000083d */
[-C--:B------:R-:W-:Y:S02]  /*3e60*/  HFMA2 R65, R26.H1_H1, R68.reuse, R65 ;  /* 0x000000441a417231 */ /* 0x080fe40000000c41 */
[C---:B------:R-:W-:Y:S01]  /*3e70*/  HFMA2 R67, R30.reuse.H0_H0, R68, R67 ;  /* 0x000000441e437231 */ /* 0x040fe20000000843 */
[----:B------:R-:W-:Y:S01]  /*3e80*/  PRMT R40, R39, 0x5410, R37 ;  /* 0x0000541027287816 */ /* 0x000fe20000000025 */
[-C--:B------:R-:W-:Y:S02]  /*3e90*/  HFMA2 R66, R30.H1_H1, R31.reuse, R66 ;  /* 0x0000001f1e427231 */ /* 0x080fe40000000c42 */
[-C--:B------:R-:W-:Y:S02]  /*3ea0*/  HFMA2 R34, R28.H1_H1, R31.reuse, R64 ;  /* 0x0000001f1c227231 */ /* 0x080fe40000000c40 */
[----:B-1----:R-:W-:-:S02]  /*3eb0*/  HFMA2 R24, R27.H0_H0, R31, R24 ;  /* 0x0000001f1b187231 */ /* 0x002fc40000000818 */
[----:B------:R-:W-:Y:S01]  /*3ec0*/  HFMA2 R26, R25.H0_H0, R31, R60 ;  /* 0x0000001f191a7231 */ /* 0x000fe2000000083c */
[C-C-:B------:R-:W-:Y:S01]  /*3ed0*/  PRMT R31, R35.reuse, 0x5410, R41.reuse ;  /* 0x00005410231f7816 */ /* 0x140fe20000000029 */
[-C--:B------:R-:W-:Y:S02]  /*3ee0*/  HFMA2 R29, R28.H1_H1, R36.reuse, R61 ;  /* 0x000000241c1d7231 */ /* 0x080fe40000000c3d */
[-C--:B------:R-:W-:Y:S02]  /*3ef0*/  HFMA2 R67, R30.H1_H1, R36.reuse, R67 ;  /* 0x000000241e437231 */ /* 0x080fe40000000c43 */
[-C--:B------:R-:W-:Y:S02]  /*3f00*/  HFMA2 R61, R27.H0_H0, R36.reuse, R63 ;  /* 0x000000241b3d7231 */ /* 0x080fe4000000083f */
[----:B------:R-:W-:Y:S01]  /*3f10*/  HFMA2 R64, R25.H0_H0, R36, R65 ;  /* 0x0000002419407231 */ /* 0x000fe20000000841 */
[----:B------:R-:W-:Y:S01]  /*3f20*/  PRMT R41, R35, 0x7632, R41 ;  /* 0x0000763223297816 */ /* 0x000fe20000000029 */
[C---:B------:R-:W-:Y:S01]  /*3f30*/  HFMA2 R60, R27.reuse.H1_H1, R31, R24 ;  /* 0x0000001f1b3c7231 */ /* 0x040fe20000000c18 */
[----:B------:R-:W-:Y:S01]  /*3f40*/  LDS R65, [R12+0x68] ;  /* 0x000068000c417984 */ /* 0x000fe20000000800 */
[----:B------:R-:W-:-:S02]  /*3f50*/  HFMA2 R61, R27.H1_H1, R40, R61 ;  /* 0x000000281b3d7231 */ /* 0x000fc40000000c3d */
[CC--:B------:R-:W-:Y:S01]  /*3f60*/  HFMA2 R36, R25.reuse.H1_H1, R31.reuse, R26 ;  /* 0x0000001f19247231 */ /* 0x0c0fe20000000c1a */
[----:B------:R-:W-:Y:S01]  /*3f70*/  LDS R63, [R12+0x10a8] ;  /* 0x0010a8000c3f7984 */ /* 0x000fe20000000800 */
[-C--:B------:R-:W-:Y:S02]  /*3f80*/  HFMA2 R64, R25.H1_H1, R40.reuse, R64 ;  /* 0x0000002819407231 */ /* 0x080fe40000000c40 */
[CC--:B---3--:R-:W-:Y:S01]  /*3f90*/  HFMA2 R67, R59.reuse.H0_H0, R40.reuse, R67 ;  /* 0x000000283b437231 */ /* 0x0c8fe20000000843 */
[----:B------:R-:W-:Y:S01]  /*3fa0*/  LDS.64 R24, [R5+0x1068] ;  /* 0x0010680005187984 */ /* 0x000fe20000000a00 */
[-C--:B------:R-:W-:Y:S02]  /*3fb0*/  HFMA2 R66, R59.H0_H0, R31.reuse, R66 ;  /* 0x0000001f3b427231 */ /* 0x080fe40000000842 */
[C---:B------:R-:W-:Y:S01]  /*3fc0*/  HFMA2 R34, R58.reuse.H0_H0, R31, R34 ;  /* 0x0000001f3a227231 */ /* 0x040fe20000000822 */
[----:B------:R-:W-:Y:S01]  /*3fd0*/  LDS.64 R26, [R5+0x10e8] ;  /* 0x0010e800051a7984 */ /* 0x000fe20000000a00 */
[----:B------:R-:W-:-:S03]  /*3fe0*/  HFMA2 R40, R58.H0_H0, R40, R29 ;  /* 0x000000283a287231 */ /* 0x000fc6000000081d */
[----:B------:R-:W1:Y:S04]  /*3ff0*/  LDS.64 R30, [R5+0x68] ;  /* 0x00006800051e7984 */ /* 0x000e680000000a00 */
[----:B------:R-:W2:Y:S01]  /*4000*/  LDS.64 R28, [R5+0xe8] ;  /* 0x0000e800051c7984 */ /* 0x000ea20000000a00 */
[CC--:B------:R-:W-:Y:S02]  /*4010*/  HFMA2 R66, R59.reuse.H1_H1, R41.reuse, R66 ;  /* 0x000000293b427231 */ /* 0x0c0fe40000000c42 */
[-C--:B------:R-:W-:Y:S02]  /*4020*/  HFMA2 R35, R58.H1_H1, R41.reuse, R34 ;  /* 0x000000293a237231 */ /* 0x080fe40000000c22 */
[-C--:B0-----:R-:W-:Y:S01]  /*4030*/  HFMA2 R60, R62.H0_H0, R41.reuse, R60 ;  /* 0x000000293e3c7231 */ /* 0x081fe2000000083c */
[----:B------:R-:W-:Y:S01]  /*4040*/  PRMT R37, R39, 0x7632, R37 ;  /* 0x0000763227257816 */ /* 0x000fe20000000025 */
[----:B------:R-:W-:Y:S01]  /*4050*/  HFMA2 R41, R38.H0_H0, R41, R36 ;  /* 0x0000002926297231 */ /* 0x000fe20000000824 */
[----:B------:R-:W-:Y:S04]  /*4060*/  LDS R34, [R12+0x112c] ;  /* 0x00112c000c227984 */ /* 0x000fe80000000800 */
[----:B------:R-:W0:Y:S01]  /*4070*/  LDS R36, [R12+0xec] ;  /* 0x0000ec000c247984 */ /* 0x000e220000000800 */
[----:B------:R-:W-:-:S02]  /*4080*/  HFMA2 R67, R59.H1_H1, R37, R67 ;  /* 0x000000253b437231 */ /* 0x000fc40000000c43 */
[-C--:B------:R-:W-:Y:S01]  /*4090*/  HFMA2 R40, R58.H1_H1, R37.reuse, R40 ;  /* 0x000000253a287231 */ /* 0x080fe20000000c28 */
[----:B------:R-:W3:Y:S01]  /*40a0*/  LDS R59, [R12+0x6c] ;  /* 0x00006c000c3b7984 */ /* 0x000ee20000000800 */
[----:B------:R-:W-:-:S03]  /*40b0*/  HFMA2 R68, R38.H0_H0, R37, R64 ;  /* 0x0000002526447231 */ /* 0x000fc60000000840 */
[----:B------:R-:W4:Y:S01]  /*40c0*/  LDS R58, [R12+0x10ac] ;  /* 0x0010ac000c3a7984 */ /* 0x000f220000000800 */
[----:B------:R-:W-:Y:S01]  /*40d0*/  HFMA2 R61, R62.H0_H0, R37, R61 ;  /* 0x000000253e3d7231 */ /* 0x000fe2000000083d */
[----:B-1----:R-:W-:Y:S02]  /*40e0*/  PRMT R64, R30, 0x5410, R24 ;  /* 0x000054101e407816 */ /* 0x002fe40000000018 */
[----:B--2---:R-:W-:-:S03]  /*40f0*/  PRMT R39, R28, 0x5410, R26 ;  /* 0x000054101c277816 */ /* 0x004fc6000000001a */
[C---:B------:R-:W-:Y:S02]  /*4100*/  HFMA2 R37, R62.reuse.H1_H1, R64, R61 ;  /* 0x000000403e257231 */ /* 0x040fe40000000c3d */
[----:B------:R-:W1:Y:S01]  /*4110*/  LDS R61, [R12+0xf0] ;  /* 0x0000f0000c3d7984 */ /* 0x000e620000000800 */
[----:B------:R-:W-:-:S03]  /*4120*/  HFMA2 R62, R62.H1_H1, R39, R60 ;  /* 0x000000273e3e7231 */ /* 0x000fc60000000c3c */
[----:B------:R-:W2:Y:S01]  /*4130*/  LDS R60, [R12+0x1130] ;  /* 0x001130000c3c7984 */ /* 0x000ea20000000800 */
[----:B------:R-:W-:Y:S01]  /*4140*/  PRMT R26, R28, 0x7632, R26 ;  /* 0x000076321c1a7816 */ /* 0x000fe2000000001a */
[CC--:B------:R-:W-:Y:S01]  /*4150*/  HFMA2 R41, R38.reuse.H1_H1, R39.reuse, R41 ;  /* 0x0000002726297231 */ /* 0x0c0fe20000000c29 */
[----:B------:R-:W-:Y:S01]  /*4160*/  PRMT R24, R30, 0x7632, R24 ;  /* 0x000076321e187816 */ /* 0x000fe20000000018 */
[-C--:B------:R-:W-:Y:S02]  /*4170*/  HFMA2 R66, R65.H0_H0, R39.reuse, R66 ;  /* 0x0000002741427231 */ /* 0x080fe40000000842 */
[C---:B------:R-:W-:Y:S02]  /*4180*/  HFMA2 R35, R63.reuse.H0_H0, R39, R35 ;  /* 0x000000273f237231 */ /* 0x040fe40000000823 */
[-C--:B------:R-:W-:Y:S01]  /*4190*/  HFMA2 R40, R63.H0_H0, R64.reuse, R40 ;  /* 0x000000403f287231 */ /* 0x080fe20000000828 */
[----:B------:R-:W-:Y:S01]  /*41a0*/  PRMT R39, R29, 0x5410, R27 ;  /* 0x000054101d277816 */ /* 0x000fe2000000001b */
[----:B------:R-:W-:-:S02]  /*41b0*/  HFMA2 R68, R38.H1_H1, R64, R68 ;  /* 0x0000004026447231 */ /* 0x000fc40000000c44 */
[C---:B------:R-:W-:Y:S02]  /*41c0*/  HFMA2 R67, R65.reuse.H0_H0, R64, R67 ;  /* 0x0000004041437231 */ /* 0x040fe40000000843 */
[-C--:B------:R-:W-:Y:S02]  /*41d0*/  HFMA2 R64, R65.H1_H1, R26.reuse, R66 ;  /* 0x0000001a41407231 */ /* 0x080fe40000000c42 */
[CC--:B------:R-:W-:Y:S02]  /*41e0*/  HFMA2 R35, R63.reuse.H1_H1, R26.reuse, R35 ;  /* 0x0000001a3f237231 */ /* 0x0c0fe40000000c23 */
[-C--:B0-----:R-:W-:Y:S02]  /*41f0*/  HFMA2 R62, R36.H0_H0, R26.reuse, R62 ;  /* 0x0000001a243e7231 */ /* 0x081fe4000000083e */
[----:B------:R-:W-:Y:S02]  /*4200*/  HFMA2 R30, R34.H0_H0, R26, R41 ;  /* 0x0000001a221e7231 */ /* 0x000fe40000000829 */
[-C--:B------:R-:W-:Y:S01]  /*4210*/  HFMA2 R26, R36.H0_H0, R24.reuse, R37 ;  /* 0x00000018241a7231 */ /* 0x080fe20000000825 */
[----:B------:R-:W-:Y:S01]  /*4220*/  PRMT R37, R31, 0x5410, R25 ;  /* 0x000054101f257816 */ /* 0x000fe20000000019 */
[----:B------:R-:W-:-:S02]  /*4230*/  HFMA2 R28, R63.H1_H1, R24, R40 ;  /* 0x000000183f1c7231 */ /* 0x000fc40000000c28 */
[-C--:B------:R-:W-:Y:S01]  /*4240*/  HFMA2 R67, R65.H1_H1, R24.reuse, R67 ;  /* 0x0000001841437231 */ /* 0x080fe20000000c43 */
[----:B------:R-:W-:Y:S01]  /*4250*/  LDS.64 R40, [R5+0x10f0] ;  /* 0x0010f00005287984 */ /* 0x000fe20000000a00 */
[----:B------:R-:W-:Y:S02]  /*4260*/  HFMA2 R63, R34.H0_H0, R24, R68 ;  /* 0x00000018223f7231 */ /* 0x000fe40000000844 */
[-C--:B------:R-:W-:Y:S02]  /*4270*/  HFMA2 R24, R36.H1_H1, R39.reuse, R62 ;  /* 0x0000002724187231 */ /* 0x080fe40000000c3e */
[-C--:B------:R-:W-:Y:S02]  /*4280*/  HFMA2 R30, R34.H1_H1, R39.reuse, R30 ;  /* 0x00000027221e7231 */ /* 0x080fe40000000c1e */
[-C--:B---3--:R-:W-:Y:S02]  /*4290*/  HFMA2 R64, R59.H0_H0, R39.reuse, R64 ;  /* 0x000000273b407231 */ /* 0x088fe40000000840 */
[----:B----4-:R-:W-:-:S02]  /*42a0*/  HFMA2 R62, R58.H0_H0, R39, R35 ;  /* 0x000000273a3e7231 */ /* 0x010fc40000000823 */
[-C--:B------:R-:W-:Y:S01]  /*42b0*/  HFMA2 R26, R36.H1_H1, R37.reuse, R26 ;  /* 0x00000025241a7231 */ /* 0x080fe20000000c1a */
[----:B------:R-:W0:Y:S01]  /*42c0*/  LDS.64 R38, [R5+0xf0] ;  /* 0x0000f00005267984 */ /* 0x000e220000000a00 */
[-C--:B------:R-:W-:Y:S02]  /*42d0*/  HFMA2 R63, R34.H1_H1, R37.reuse, R63 ;  /* 0x00000025223f7231 */ /* 0x080fe40000000c3f */
[-C--:B------:R-:W-:Y:S01]  /*42e0*/  HFMA2 R66, R59.H0_H0, R37.reuse, R67 ;  /* 0x000000253b427231 */ /* 0x080fe20000000843 */
[----:B------:R-:W-:Y:S01]  /*42f0*/  LDS.64 R34, [R5+0x70] ;  /* 0x0000700005227984 */ /* 0x000fe20000000a00 */
[----:B------:R-:W-:-:S03]  /*4300*/  HFMA2 R28, R58.H0_H0, R37, R28 ;  /* 0x000000253a1c7231 */ /* 0x000fc6000000081c */
[----:B------:R-:W3:Y:S01]  /*4310*/  LDS.64 R36, [R5+0x1070] ;  /* 0x0010700005247984 */ /* 0x000ee20000000a00 */
[----:B------:R-:W-:Y:S02]  /*4320*/  PRMT R65, R31, 0x7632, R25 ;  /* 0x000076321f417816 */ /* 0x000fe40000000019 */
[----:B------:R-:W-:Y:S01]  /*4330*/  PRMT R27, R29, 0x7632, R27 ;  /* 0x000076321d1b7816 */ /* 0x000fe2000000001b */
[----:B------:R-:W4:Y:S04]  /*4340*/  LDS R31, [R12+0x70] ;  /* 0x000070000c1f7984 */ /* 0x000f280000000800 */
[----:B------:R-:W5:Y:S01]  /*4350*/  LDS R25, [R12+0x10b0] ;  /* 0x0010b0000c197984 */ /* 0x000f620000000800 */
[-C--:B------:R-:W-:Y:S02]  /*4360*/  HFMA2 R64, R59.H1_H1, R27.reuse, R64 ;  /* 0x0000001b3b407231 */ /* 0x080fe40000000c40 */
[----:B------:R-:W-:-:S02]  /*4370*/  HFMA2 R62, R58.H1_H1, R27, R62 ;  /* 0x0000001b3a3e7231 */ /* 0x000fc40000000c3e */
[-C--:B-1----:R-:W-:Y:S02]  /*4380*/  HFMA2 R29, R61.H0_H0, R27.reuse, R24 ;  /* 0x0000001b3d1d7231 */ /* 0x082fe40000000818 */
[----:B--2---:R-:W-:Y:S01]  /*4390*/  HFMA2 R30, R60.H0_H0, R27, R30 ;  /* 0x0000001b3c1e7231 */ /* 0x004fe2000000081e */
[----:B------:R-:W-:Y:S01]  /*43a0*/  LDS R24, [R12+0x1134] ;  /* 0x001134000c187984 */ /* 0x000fe20000000800 */
[----:B------:R-:W-:-:S03]  /*43b0*/  HFMA2 R66, R59.H1_H1, R65, R66 ;  /* 0x000000413b427231 */ /* 0x000fc60000000c42 */
[----:B------:R-:W1:Y:S01]  /*43c0*/  LDS R27, [R12+0xf4] ;  /* 0x0000f4000c1b7984 */ /* 0x000e620000000800 */
[----:B------:R-:W-:-:S03]  /*43d0*/  HFMA2 R28, R58.H1_H1, R65, R28 ;  /* 0x000000413a1c7231 */ /* 0x000fc60000000c1c */
[----:B------:R-:W2:Y:S04]  /*43e0*/  LDS R59, [R12+0x74] ;  /* 0x000074000c3b7984 */ /* 0x000ea80000000800 */
[----:B------:R-:W2:Y:S01]  /*43f0*/  LDS R58, [R12+0x10b4] ;  /* 0x0010b4000c3a7984 */ /* 0x000ea20000000800 */
[-C--:B------:R-:W-:Y:S02]  /*4400*/  HFMA2 R67, R60.H0_H0, R65.reuse, R63 ;  /* 0x000000413c437231 */ /* 0x080fe4000000083f */
[----:B------:R-:W-:Y:S01]  /*4410*/  HFMA2 R26, R61.H0_H0, R65, R26 ;  /* 0x000000413d1a7231 */ /* 0x000fe2000000081a */
[C-C-:B0-----:R-:W-:Y:S02]  /*4420*/  PRMT R63, R38.reuse, 0x5410, R40.reuse ;  /* 0x00005410263f7816 */ /* 0x141fe40000000028 */
[----:B------:R-:W-:-:S02]  /*4430*/  PRMT R40, R38, 0x7632, R40 ;  /* 0x0000763226287816 */ /* 0x000fc40000000028 */
[----:B------:R-:W0:Y:S01]  /*4440*/  LDS R38, [R12+0xf8] ;  /* 0x0000f8000c267984 */ /* 0x000e220000000800 */
[C-C-:B---3--:R-:W-:Y:S01]  /*4450*/  PRMT R65, R34.reuse, 0x5410, R36.reuse ;  /* 0x0000541022417816 */ /* 0x148fe20000000024 */
[-C--:B------:R-:W-:Y:S01]  /*4460*/  HFMA2 R29, R61.H1_H1, R63.reuse, R29 ;  /* 0x0000003f3d1d7231 */ /* 0x080fe20000000c1d */
[----:B------:R-:W-:Y:S01]  /*4470*/  PRMT R36, R34, 0x7632, R36 ;  /* 0x0000763222247816 */ /* 0x000fe20000000024 */
[-C--:B------:R-:W-:Y:S01]  /*4480*/  HFMA2 R30, R60.H1_H1, R63.reuse, R30 ;  /* 0x0000003f3c1e7231 */ /* 0x080fe20000000c1e */
[----:B------:R-:W3:Y:S01]  /*4490*/  LDS R34, [R12+0x1138] ;  /* 0x001138000c227984 */ /* 0x000ee20000000800 */
[----:B----4-:R-:W-:Y:S02]  /*44a0*/  HFMA2 R64, R31.H0_H0, R63, R64 ;  /* 0x0000003f1f407231 */ /* 0x010fe40000000840 */
[-C--:B------:R-:W-:Y:S02]  /*44b0*/  HFMA2 R26, R61.H1_H1, R65.reuse, R26 ;  /* 0x000000413d1a7231 */ /* 0x080fe40000000c1a */
[----:B-----5:R-:W-:-:S02]  /*44c0*/  HFMA2 R28, R25.H0_H0, R65, R28 ;  /* 0x00000041191c7231 */ /* 0x020fc4000000081c */
[----:B------:R-:W-:Y:S02]  /*44d0*/  HFMA2 R63, R25.H0_H0, R63, R62 ;  /* 0x0000003f193f7231 */ /* 0x000fe4000000083e */
[-C--:B------:R-:W-:Y:S02]  /*44e0*/  HFMA2 R67, R60.H1_H1, R65.reuse, R67 ;  /* 0x000000413c437231 */ /* 0x080fe40000000c43 */
[C---:B------:R-:W-:Y:S01]  /*44f0*/  HFMA2 R66, R31.reuse.H0_H0, R65, R66 ;  /* 0x000000411f427231 */ /* 0x040fe20000000842 */
[----:B------:R-:W-:Y:S01]  /*4500*/  PRMT R61, R35, 0x5410, R37 ;  /* 0x00005410233d7816 */ /* 0x000fe20000000025 */
[----:B------:R-:W-:Y:S02]  /*4510*/  HFMA2 R62, R31.H1_H1, R40, R64 ;  /* 0x000000281f3e7231 */ /* 0x000fe40000000c40 */
[C---:B------:R-:W-:Y:S02]  /*4520*/  HFMA2 R28, R25.reuse.H1_H1, R36, R28 ;  /* 0x00000024191c7231 */ /* 0x040fe40000000c1c */
[----:B------:R-:W-:Y:S01]  /*4530*/  HFMA2 R63, R25.H1_H1, R40, R63 ;  /* 0x00000028193f7231 */ /* 0x000fe20000000c3f */
[----:B------:R-:W-:Y:S01]  /*4540*/  PRMT R25, R39, 0x5410, R41 ;  /* 0x0000541027197816 */ /* 0x000fe20000000029 */
[----:B------:R-:W-:-:S02]  /*4550*/  HFMA2 R65, R31.H1_H1, R36, R66 ;  /* 0x000000241f417231 */ /* 0x000fc40000000c42 */
[CC--:B-1----:R-:W-:Y:S01]  /*4560*/  HFMA2 R29, R27.reuse.H0_H0, R40.reuse, R29 ;  /* 0x000000281b1d7231 */ /* 0x0c2fe2000000081d */
[----:B------:R-:W-:Y:S01]  /*4570*/  LDS R66, [R12+0x10b8] ;  /* 0x0010b8000c427984 */ /* 0x000fe20000000800 */
[C---:B------:R-:W-:Y:S02]  /*4580*/  HFMA2 R30, R24.reuse.H0_H0, R40, R30 ;  /* 0x00000028181e7231 */ /* 0x040fe4000000081e */
[CC--:B------:R-:W-:Y:S02]  /*4590*/  HFMA2 R26, R27.reuse.H0_H0, R36.reuse, R26 ;  /* 0x000000241b1a7231 */ /* 0x0c0fe4000000081a */
[C---:B------:R-:W-:Y:S02]  /*45a0*/  HFMA2 R64, R24.reuse.H0_H0, R36, R67 ;  /* 0x0000002418407231 */ /* 0x040fe40000000843 */
[-C--:B------:R-:W-:Y:S01]  /*45b0*/  HFMA2 R36, R27.H1_H1, R61.reuse, R26 ;  /* 0x0000003d1b247231 */ /* 0x080fe20000000c1a */
[----:B------:R-:W-:Y:S01]  /*45c0*/  LDS R67, [R12+0x78] ;  /* 0x000078000c437984 */ /* 0x000fe20000000800 */
[----:B------:R-:W-:-:S02]  /*45d0*/  HFMA2 R64, R24.H1_H1, R61, R64 ;  /* 0x0000003d18407231 */ /* 0x000fc40000000c40 */
[----:B--2---:R-:W-:Y:S02]  /*45e0*/  HFMA2 R65, R59.H0_H0, R61, R65 ;  /* 0x0000003d3b417231 */ /* 0x004fe40000000841 */
[-C--:B------:R-:W-:Y:S02]  /*45f0*/  HFMA2 R60, R27.H1_H1, R25.reuse, R29 ;  /* 0x000000191b3c7231 */ /* 0x080fe40000000c1d */
[-C--:B------:R-:W-:Y:S01]  /*4600*/  HFMA2 R40, R24.H1_H1, R25.reuse, R30 ;  /* 0x0000001918287231 */ /* 0x080fe20000000c1e */
[----:B------:R-:W-:Y:S01]  /*4610*/  LDS.64 R26, [R5+0x78] ;  /* 0x00007800051a7984 */ /* 0x000fe20000000a00 */
[----:B------:R-:W-:Y:S02]  /*4620*/  HFMA2 R62, R59.H0_H0, R25, R62 ;  /* 0x000000193b3e7231 */ /* 0x000fe4000000083e */
[C---:B------:R-:W-:Y:S01]  /*4630*/  HFMA2 R61, R58.reuse.H0_H0, R61, R28 ;  /* 0x0000003d3a3d7231 */ /* 0x040fe2000000081c */
[----:B------:R-:W-:Y:S01]  /*4640*/  LDS.64 R30, [R5+0x10f8] ;  /* 0x0010f800051e7984 */ /* 0x000fe20000000a00 */
[----:B------:R-:W-:-:S03]  /*4650*/  HFMA2 R63, R58.H0_H0, R25, R63 ;  /* 0x000000193a3f7231 */ /* 0x000fc6000000083f */
[----:B------:R-:W1:Y:S04]  /*4660*/  LDS.64 R28, [R5+0x1078] ;  /* 0x00107800051c7984 */ /* 0x000e680000000a00 */
[----:B------:R-:W2:Y:S01]  /*4670*/  LDS.64 R24, [R5+0xf8] ;  /* 0x0000f80005187984 */ /* 0x000ea20000000a00 */
[----:B------:R-:W-:Y:S02]  /*4680*/  PRMT R37, R35, 0x7632, R37 ;  /* 0x0000763223257816 */ /* 0x000fe40000000025 */
[----:B------:R-:W-:Y:S01]  /*4690*/  PRMT R41, R39, 0x7632, R41 ;  /* 0x0000763227297816 */ /* 0x000fe20000000029 */
[----:B------:R-:W4:Y:S02]  /*46a0*/  LDS R5, [R12+0x7c] ;  /* 0x00007c000c057984 */ /* 0x000f240000000800 */
[----:B------:R-:W-:-:S02]  /*46b0*/  HFMA2 R65, R59.H1_H1, R37, R65 ;  /* 0x000000253b417231 */ /* 0x000fc40000000c41 */
[----:B------:R-:W-:Y:S01]  /*46c0*/  HFMA2 R62, R59.H1_H1, R41, R62 ;  /* 0x000000293b3e7231 */ /* 0x000fe20000000c3e */
[----:B------:R-:W5:Y:S01]  /*46d0*/  LDS R35, [R12+0xfc] ;  /* 0x0000fc000c237984 */ /* 0x000f620000000800 */
[----:B0-----:R-:W-:-:S03]  /*46e0*/  HFMA2 R59, R38.H0_H0, R37, R36 ;  /* 0x00000025263b7231 */ /* 0x001fc60000000824 */
[----:B------:R-:W0:Y:S04]  /*46f0*/  LDS R39, [R12+0x113c] ;  /* 0x00113c000c277984 */ /* 0x000e280000000800 */
[----:B------:R-:W0:Y:S01]  /*4700*/  LDS R36, [R12+0x10bc] ;  /* 0x0010bc000c247984 */ /* 0x000e220000000800 */
[C---:B------:R-:W-:Y:S02]  /*4710*/  HFMA2 R61, R58.reuse.H1_H1, R37, R61 ;  /* 0x000000253a3d7231 */ /* 0x040fe40000000c3d */
[-C--:B------:R-:W-:Y:S02]  /*4720*/  HFMA2 R63, R58.H1_H1, R41.reuse, R63 ;  /* 0x000000293a3f7231 */ /* 0x080fe40000000c3f */
[-C--:B------:R-:W-:Y:S02]  /*4730*/  HFMA2 R60, R38.H0_H0, R41.reuse, R60 ;  /* 0x00000029263c7231 */ /* 0x080fe4000000083c */
[----:B---3--:R-:W-:-:S02]  /*4740*/  HFMA2 R40, R34.H0_H0, R41, R40 ;  /* 0x0000002922287231 */ /* 0x008fc40000000828 */
[----:B------:R-:W-:Y:S01]  /*4750*/  HFMA2 R64, R34.H0_H0, R37, R64 ;  /* 0x0000002522407231 */ /* 0x000fe20000000840 */
[----:B-1----:R-:W-:Y:S02]  /*4760*/  PRMT R58, R26, 0x5410, R28 ;  /* 0x000054101a3a7816 */ /* 0x002fe4000000001c */
[----:B--2---:R-:W-:-:S03]  /*4770*/  PRMT R41, R24, 0x5410, R30 ;  /* 0x0000541018297816 */ /* 0x004fc6000000001e */
[CC--:B------:R-:W-:Y:S02]  /*4780*/  HFMA2 R37, R38.reuse.H1_H1, R58.reuse, R59 ;  /* 0x0000003a26257231 */ /* 0x0c0fe40000000c3b */
[-C--:B------:R-:W-:Y:S02]  /*4790*/  HFMA2 R60, R38.H1_H1, R41.reuse, R60 ;  /* 0x00000029263c7231 */ /* 0x080fe40000000c3c */
[C---:B------:R-:W-:Y:S02]  /*47a0*/  HFMA2 R38, R34.reuse.H1_H1, R58, R64 ;  /* 0x0000003a22267231 */ /* 0x040fe40000000c40 */
[-C--:B------:R-:W-:Y:S02]  /*47b0*/  HFMA2 R40, R34.H1_H1, R41.reuse, R40 ;  /* 0x0000002922287231 */ /* 0x080fe40000000c28 */
[-C--:B------:R-:W-:Y:S01]  /*47c0*/  HFMA2 R62, R67.H0_H0, R41.reuse, R62 ;  /* 0x00000029433e7231 */ /* 0x080fe2000000083e */
[----:B------:R-:W-:Y:S01]  /*47d0*/  LDS.U16 R34, [R12+0x1140] ;  /* 0x001140000c227984 */ /* 0x000fe20000000400 */
[----:B------:R-:W-:-:S03]  /*47e0*/  HFMA2 R63, R66.H0_H0, R41, R63 ;  /* 0x00000029423f7231 */ /* 0x000fc6000000083f */
[----:B------:R1:W2:Y:S01]  /*47f0*/  LDS.U16 R41, [R12+0x100] ;  /* 0x000100000c297984 */ /* 0x0002a20000000400 */
[----:B------:R-:W-:Y:S02]  /*4800*/  PRMT R30, R24, 0x7632, R30 ;  /* 0x00007632181e7816 */ /* 0x000fe4000000001e */
[----:B------:R-:W-:Y:S02]  /*4810*/  PRMT R28, R26, 0x7632, R28 ;  /* 0x000076321a1c7816 */ /* 0x000fe4000000001c */
[C-C-:B------:R-:W-:Y:S01]  /*4820*/  PRMT R26, R25.reuse, 0x5410, R31.reuse ;  /* 0x00005410191a7816 */ /* 0x140fe2000000001f */
[C---:B------:R-:W-:Y:S01]  /*4830*/  HFMA2 R62, R67.reuse.H1_H1, R30, R62 ;  /* 0x0000001e433e7231 */ /* 0x040fe20000000c3e */
[----:B------:R-:W-:Y:S01]  /*4840*/  PRMT R31, R25, 0x7632, R31 ;  /* 0x00007632191f7816 */ /* 0x000fe2000000001f */
[-C--:B------:R-:W-:Y:S02]  /*4850*/  HFMA2 R61, R66.H0_H0, R58.reuse, R61 ;  /* 0x0000003a423d7231 */ /* 0x080fe4000000083d */
[----:B------:R-:W-:Y:S01]  /*4860*/  HFMA2 R65, R67.H0_H0, R58, R65 ;  /* 0x0000003a43417231 */ /* 0x000fe20000000841 */
[----:B------:R-:W-:Y:S01]  /*4870*/  PRMT R58, R27, 0x5410, R29 ;  /* 0x000054101b3a7816 */ /* 0x000fe2000000001d */
[----:B----4-:R-:W-:-:S02]  /*4880*/  HFMA2 R62, R5.H0_H0, R26, R62 ;  /* 0x0000001a053e7231 */ /* 0x010fc4000000083e */
[C---:B------:R-:W-:Y:S01]  /*4890*/  HFMA2 R61, R66.reuse.H1_H1, R28, R61 ;  /* 0x0000001c423d7231 */ /* 0x040fe20000000c3d */
[----:B------:R-:W-:Y:S01]  /*48a0*/  PRMT R29, R27, 0x7632, R29 ;  /* 0x000076321b1d7816 */ /* 0x000fe2000000001d */
[-C--:B------:R-:W-:Y:S02]  /*48b0*/  HFMA2 R63, R66.H1_H1, R30.reuse, R63 ;  /* 0x0000001e423f7231 */ /* 0x080fe40000000c3f */
[-C--:B-----5:R-:W-:Y:S02]  /*48c0*/  HFMA2 R60, R35.H0_H0, R30.reuse, R60 ;  /* 0x0000001e233c7231 */ /* 0x0a0fe4000000083c */
[----:B0-----:R-:W-:Y:S02]  /*48d0*/  HFMA2 R40, R39.H0_H0, R30, R40 ;  /* 0x0000001e27287231 */ /* 0x001fe40000000828 */
[----:B------:R-:W-:Y:S02]  /*48e0*/  HFMA2 R62, R5.H1_H1, R31, R62 ;  /* 0x0000001f053e7231 */ /* 0x000fe40000000c3e */
[----:B------:R-:W-:-:S02]  /*48f0*/  HFMA2 R61, R36.H0_H0, R58, R61 ;  /* 0x0000003a243d7231 */ /* 0x000fc4000000083d */
[-C--:B------:R-:W-:Y:S02]  /*4900*/  HFMA2 R65, R67.H1_H1, R28.reuse, R65 ;  /* 0x0000001c43417231 */ /* 0x080fe40000000c41 */
[-C--:B------:R-:W-:Y:S02]  /*4910*/  HFMA2 R24, R35.H0_H0, R28.reuse, R37 ;  /* 0x0000001c23187231 */ /* 0x080fe40000000825 */
[----:B------:R-:W-:Y:S02]  /*4920*/  HFMA2 R30, R39.H0_H0, R28, R38 ;  /* 0x0000001c271e7231 */ /* 0x000fe40000000826 */
[-C--:B-1----:R-:W-:Y:S02]  /*4930*/  HFMA2 R12, R35.H1_H1, R26.reuse, R60 ;  /* 0x0000001a230c7231 */ /* 0x082fe40000000c3c */
[-C--:B------:R-:W-:Y:S02]  /*4940*/  HFMA2 R28, R39.H1_H1, R26.reuse, R40 ;  /* 0x0000001a271c7231 */ /* 0x080fe40000000c28 */
[----:B------:R-:W-:-:S02]  /*4950*/  HFMA2 R63, R36.H0_H0, R26, R63 ;  /* 0x0000001a243f7231 */ /* 0x000fc4000000083f */
[----:B------:R-:W-:Y:S02]  /*4960*/  HADD2.F32 R26, -RZ, R62.H0_H0 ;  /* 0x2000003eff1a7230 */ /* 0x000fe40000004100 */
[-C--:B------:R-:W-:Y:S02]  /*4970*/  HFMA2 R61, R36.H1_H1, R29.reuse, R61 ;  /* 0x0000001d243d7231 */ /* 0x080fe40000000c3d */
[-C--:B------:R-:W-:Y:S02]  /*4980*/  HFMA2 R65, R5.H0_H0, R58.reuse, R65 ;  /* 0x0000003a05417231 */ /* 0x080fe40000000841 */
[----:B------:R-:W-:Y:S01]  /*4990*/  FADD R21, R26, R21 ;  /* 0x000000151a157221 */ /* 0x000fe20000000000 */
[----:B------:R-:W-:Y:S02]  /*49a0*/  HADD2.F32 R26, -RZ, R61.H0_H0 ;  /* 0x2000003dff1a7230 */ /* 0x000fe40000004100 */
[----:B------:R-:W-:Y:S02]  /*49b0*/  HFMA2 R24, R35.H1_H1, R58, R24 ;  /* 0x0000003a23187231 */ /* 0x000fe40000000c18 */
[----:B------:R-:W-:-:S02]  /*49c0*/  HFMA2 R65, R5.H1_H1, R29, R65 ;  /* 0x0000001d05417231 */ /* 0x000fc40000000c41 */
[----:B------:R-:W-:Y:S02]  /*49d0*/  HFMA2 R30, R39.H1_H1, R58, R30 ;  /* 0x0000003a271e7231 */ /* 0x000fe40000000c1e */
[----:B------:R-:W-:Y:S01]  /*49e0*/  FADD R7, R26, R7 ;  /* 0x000000071a077221 */ /* 0x000fe20000000000 */
[----:B--2---:R-:W-:Y:S01]  /*49f0*/  PRMT R34, R41, 0x5410, R34 ;  /* 0x0000541029227816 */ /* 0x004fe20000000022 */
[----:B------:R-:W-:Y:S01]  /*4a00*/  HADD2.F32 R5, -RZ, R65.H0_H0 ;  /* 0x20000041ff057230 */ /* 0x000fe20000004100 */
[C-C-:B------:R-:W-:Y:S02]  /*4a10*/  PRMT R26, R24.reuse, 0x7632, R30.reuse ;  /* 0x00007632181a7816 */ /* 0x140fe4000000001e */
[----:B------:R-:W-:Y:S02]  /*4a20*/  PRMT R24, R24, 0x5410, R30 ;  /* 0x0000541018187816 */ /* 0x000fe4000000001e */
[----:B------:R-:W-:Y:S01]  /*4a30*/  FADD R20, R5, R20 ;  /* 0x0000001405147221 */ /* 0x000fe20000000000 */
[----:B------:R-:W-:-:S02]  /*4a40*/  UIADD3 UR9, UP0, UPT, UR9, 0x80, URZ ;  /* 0x0000008009097890 */ /* 0x000fc4000ff1e0ff */
[C---:B------:R-:W-:Y:S01]  /*4a50*/  HFMA2 R5, R34.reuse, R27.H1_H1, R24 ;  /* 0x3000001b22057231 */ /* 0x040fe20000000018 */
[C-C-:B------:R-:W-:Y:S01]  /*4a60*/  PRMT R24, R12.reuse, 0x5410, R28.reuse ;  /* 0x000054100c187816 */ /* 0x140fe2000000001c */
[C---:B------:R-:W-:Y:S01]  /*4a70*/  HFMA2 R26, R34.reuse, R29.H1_H1, R26 ;  /* 0x3000001d221a7231 */ /* 0x040fe2000000001a */
[----:B------:R-:W-:Y:S01]  /*4a80*/  PRMT R28, R12, 0x7632, R28 ;  /* 0x000076320c1c7816 */ /* 0x000fe2000000001c */
[----:B------:R-:W-:Y:S02]  /*4a90*/  UIADD3.X UR10, UPT, UPT, URZ, UR10, URZ, UP0, !UPT ;  /* 0x0000000aff0a7290 */ /* 0x000fe400087fe4ff */
[----:B------:R-:W-:Y:S01]  /*4aa0*/  UISETP.GE.U32.AND UP0, UPT, UR9, UR12, UPT ;  /* 0x0000000c0900728c */ /* 0x000fe2000bf06070 */
[C---:B------:R-:W-:Y:S02]  /*4ab0*/  HFMA2 R24, R34.reuse, R25.H1_H1, R24 ;  /* 0x3000001922187231 */ /* 0x040fe40000000018 */
[----:B------:R-:W-:Y:S02]  /*4ac0*/  HADD2.F32 R25, -RZ, R5.H0_H0 ;  /* 0x20000005ff197230 */ /* 0x000fe40000004100 */
[----:B------:R-:W-:-:S02]  /*4ad0*/  HFMA2 R12, R34, R31.H1_H1, R28 ;  /* 0x3000001f220c7231 */ /* 0x000fc4000000001c */
[--C-:B------:R-:W-:Y:S02]  /*4ae0*/  HADD2.F32 R28, -RZ, R26.reuse.H0_H0 ;  /* 0x2000001aff1c7230 */ /* 0x100fe40000004100 */
[----:B------:R-:W-:Y:S02]  /*4af0*/  HFMA2 R63, R36.H1_H1, R31, R63 ;  /* 0x0000001f243f7231 */ /* 0x000fe40000000c3f */
[----:B------:R-:W-:Y:S01]  /*4b00*/  HADD2.F32 R5, -RZ, R5.H1_H1 ;  /* 0x30000005ff057230 */ /* 0x000fe20000004100 */
[----:B------:R-:W-:Y:S01]  /*4b10*/  UISETP.GE.U32.AND.EX UP0, UPT, UR10, UR13, UPT, UP0 ;  /* 0x0000000d0a00728c */ /* 0x000fe2000bf06100 */
[----:B------:R-:W-:Y:S02]  /*4b20*/  HADD2.F32 R26, -RZ, R26.H1_H1 ;  /* 0x3000001aff1a7230 */ /* 0x000fe40000004100 */
[----:B------:R-:W-:Y:S01]  /*4b30*/  FADD R18, R25, R18 ;  /* 0x0000001219127221 */ /* 0x000fe20000000000 */
[----:B------:R-:W-:Y:S02]  /*4b40*/  HADD2.F32 R38, -RZ, R63.H0_H0 ;  /* 0x2000003fff267230 */ /* 0x000fe40000004100 */
[----:B------:R-:W-:Y:S01]  /*4b50*/  FADD R6, R5, R6 ;  /* 0x0000000605067221 */ /* 0x000fe20000000000 */
[----:B------:R-:W-:-:S02]  /*4b60*/  HADD2.F32 R65, -RZ, R65.H1_H1 ;  /* 0x30000041ff417230 */ /* 0x000fc40000004100 */
[----:B------:R-:W-:Y:S01]  /*4b70*/  FADD R9, R26, R9 ;  /* 0x000000091a097221 */ /* 0x000fe20000000000 */
[----:B------:R-:W-:Y:S02]  /*4b80*/  HADD2.F32 R62, -RZ, R62.H1_H1 ;  /* 0x3000003eff3e7230 */ /* 0x000fe40000004100 */
[----:B------:R-:W-:Y:S02]  /*4b90*/  HADD2.F32 R36, -RZ, R61.H1_H1 ;  /* 0x3000003dff247230 */ /* 0x000fe40000004100 */
[----:B------:R-:W-:Y:S02]  /*4ba0*/  HADD2.F32 R63, -RZ, R63.H1_H1 ;  /* 0x3000003fff3f7230 */ /* 0x000fe40000004100 */
[--C-:B------:R-:W-:Y:S02]  /*4bb0*/  HADD2.F32 R26, -RZ, R24.reuse.H0_H0 ;  /* 0x20000018ff1a7230 */ /* 0x100fe40000004100 */
[----:B------:R-:W-:Y:S02]  /*4bc0*/  HADD2.F32 R25, -RZ, R24.H1_H1 ;  /* 0x30000018ff197230 */ /* 0x000fe40000004100 */
[----:B------:R-:W-:-:S02]  /*4bd0*/  HADD2.F32 R5, -RZ, R12.H0_H0 ;  /* 0x2000000cff057230 */ /* 0x000fc40000004100 */
[----:B------:R-:W-:Y:S01]  /*4be0*/  HADD2.F32 R27, -RZ, R12.H1_H1 ;  /* 0x3000000cff1b7230 */ /* 0x000fe20000004100 */
[----:B------:R-:W-:Y:S01]  /*4bf0*/  UIADD3 UR18, UP1, UPT, UR18, 0x80, URZ ;  /* 0x0000008012127890 */ /* 0x000fe2000ff3e0ff */
[----:B------:R-:W-:Y:S01]  /*4c00*/  FADD R22, R65, R22 ;  /* 0x0000001641167221 */ /* 0x000fe20000000000 */
        /* <DEDUP_REMOVED lines=9> */
[----:B------:R-:W-:Y:S01]  /*4ca0*/  UIADD3.X UR19, UPT, UPT, URZ, UR19, URZ, UP1, !UPT ;  /* 0x00000013ff137290 */ /* 0x000fe20008ffe4ff */
[----:B------:R-:W-:Y:S06]  /*4cb0*/  BAR.SYNC.DEFER_BLOCKING 0x0 ;  /* 0x0000000000007b1d */ /* 0x000fec0000010000 */
[----:B------:R-:W-:Y:S05]  /*4cc0*/  BRA.U !UP0, `(.L_x_7) ;  /* 0xffffffb508ec7547 */ /* 0x000fea000b83ffff */
.L_x_6:
[----:B------:R-:W0:Y:S01]  /*4cd0*/  LDC.64 R14, c[0x0][0x398] ;  /* 0x0000e600ff0e7b82 */ /* 0x000e220000000a00 */
[----:B------:R-:W-:Y:S02]  /*4ce0*/  MOV R16, UR8 ;  /* 0x0000000800107c02 */ /* 0x000fe40008000f00 */
[----:B----4-:R-:W-:Y:S02]  /*4cf0*/  MOV R5, UR15 ;  /* 0x0000000f00057c02 */ /* 0x010fe40008000f00 */
[----:B--2---:R-:W-:Y:S02]  /*4d00*/  LEA R16, R16, R23, 0x5 ;  /* 0x0000001710107211 */ /* 0x004fe400078e28ff */
[----:B---3--:R-:W-:Y:S02]  /*4d10*/  LEA R5, R5, R0, 0x5 ;  /* 0x0000000005057211 */ /* 0x008fe400078e28ff */
[----:B------:R-:W-:Y:S02]  /*4d20*/  SHF.L.U32 R16, R16, 0x1, RZ ;  /* 0x0000000110107819 */ /* 0x000fe400000006ff */
[----:B------:R-:W-:-:S02]  /*4d30*/  SHF.L.U32 R29, R5, 0x1, RZ ;  /* 0x00000001051d7819 */ /* 0x000fc400000006ff */
[C---:B------:R-:W-:Y:S02]  /*4d40*/  IADD3 R0, PT, PT, R16.reuse, 0x1, RZ ;  /* 0x0000000110007810 */ /* 0x040fe40007ffe0ff */
[C---:B------:R-:W-:Y:S02]  /*4d50*/  IADD3 R5, PT, PT, R29.reuse, 0x20, RZ ;  /* 0x000000201d057810 */ /* 0x040fe40007ffe0ff */
[----:B------:R-:W-:Y:S02]  /*4d60*/  IADD3 R24, PT, PT, R16, 0x20, RZ ;  /* 0x0000002010187810 */ /* 0x000fe40007ffe0ff */
[----:B------:R-:W-:Y:S02]  /*4d70*/  IADD3 R27, PT, PT, R29, 0x1, RZ ;  /* 0x000000011d1b7810 */ /* 0x000fe40007ffe0ff */
[-C--:B0-----:R-:W-:Y:S02]  /*4d80*/  ISETP.GE.AND P3, PT, R0, R15.reuse, PT ;  /* 0x0000000f0000720c */ /* 0x081fe40003f66270 */
[----:B------:R-:W-:-:S02]  /*4d90*/  ISETP.GE.AND P4, PT, R16, R15, PT ;  /* 0x0000000f1000720c */ /* 0x000fc40003f86270 */
[-C--:B------:R-:W-:Y:S02]  /*4da0*/  ISETP.LT.AND P6, PT, R29, R14.reuse, !P3 ;  /* 0x0000000e1d00720c */ /* 0x080fe40005fc1270 */
[----:B------:R-:W-:Y:S02]  /*4db0*/  IADD3 R0, PT, PT, R16, 0x21, RZ ;  /* 0x0000002110007810 */ /* 0x000fe40007ffe0ff */
[CC--:B------:R-:W-:Y:S02]  /*4dc0*/  ISETP.GE.OR P4, PT, R5.reuse, R14.reuse, P4 ;  /* 0x0000000e0500720c */ /* 0x0c0fe40002786670 */
[-C--:B------:R-:W-:Y:S02]  /*4dd0*/  ISETP.GE.AND P0, PT, R0, R15.reuse, PT ;  /* 0x0000000f0000720c */ /* 0x080fe40003f06270 */
[----:B------:R-:W-:Y:S02]  /*4de0*/  ISETP.GE.AND P2, PT, R16, R15, PT ;  /* 0x0000000f1000720c */ /* 0x000fe40003f46270 */
[----:B------:R-:W-:-:S02]  /*4df0*/  ISETP.LT.AND P1, PT, R5, R14, !P3 ;  /* 0x0000000e0500720c */ /* 0x000fc40005f21270 */
[CC--:B------:R-:W-:Y:S02]  /*4e00*/  ISETP.LT.AND P5, PT, R29.reuse, R14.reuse, !P0 ;  /* 0x0000000e1d00720c */ /* 0x0c0fe400047a1270 */
[----:B------:R-:W-:Y:S02]  /*4e10*/  @!P6 PRMT R23, RZ, 0x7610, R23 ;  /* 0x00007610ff17e816 */ /* 0x000fe40000000017 */
[----:B------:R-:W-:Y:S02]  /*4e20*/  @P6 F2FP.F16.F32.PACK_AB R23, RZ, R21 ;  /* 0x00000015ff17623e */ /* 0x000fe400000000ff */
[----:B------:R-:W-:Y:S02]  /*4e30*/  ISETP.LT.AND P6, PT, R29, R14, !P2 ;  /* 0x0000000e1d00720c */ /* 0x000fe400057c1270 */
[----:B------:R-:W-:-:S03]  /*4e40*/  @!P4 F2FP.F16.F32.PACK_AB R7, RZ, R7 ;  /* 0x00000007ff07c23e */ /* 0x000fc600000000ff */
[----:B------:R-:W-:Y:S02]  /*4e50*/  @!P1 PRMT R25, RZ, 0x7610, R25 ;  /* 0x00007610ff199816 */ /* 0x000fe40000000019 */
[----:B------:R-:W-:Y:S02]  /*4e60*/  @P4 PRMT R7, RZ, 0x7610, R7 ;  /* 0x00007610ff074816 */ /* 0x000fe40000000007 */
[----:B------:R-:W-:Y:S02]  /*4e70*/  ISETP.GE.AND P4, PT, R24, R15, PT ;  /* 0x0000000f1800720c */ /* 0x000fe40003f86270 */
[----:B------:R-:W-:Y:S02]  /*4e80*/  @!P5 PRMT R21, RZ, 0x7610, R21 ;  /* 0x00007610ff15d816 */ /* 0x000fe40000000015 */
[----:B------:R-:W-:Y:S02]  /*4e90*/  @P1 F2FP.F16.F32.PACK_AB R25, RZ, R13 ;  /* 0x0000000dff19123e */ /* 0x000fe400000000ff */
[----:B------:R-:W-:Y:S01]  /*4ea0*/  @P5 F2FP.F16.F32.PACK_AB R21, RZ, R19 ;  /* 0x00000013ff15523e */ /* 0x000fe200000000ff */
[----:B------:R-:W0:Y:S01]  /*4eb0*/  LDC.64 R12, c[0x0][0x390] ;  /* 0x0000e400ff0c7b82 */ /* 0x000e220000000a00 */
[----:B------:R-:W-:-:S02]  /*4ec0*/  @!P6 PRMT R0, RZ, 0x7610, R0 ;  /* 0x00007610ff00e816 */ /* 0x000fc40000000000 */
[-C--:B------:R-:W-:Y:S02]  /*4ed0*/  ISETP.LT.AND P1, PT, R5, R14.reuse, !P0 ;  /* 0x0000000e0500720c */ /* 0x080fe40004721270 */
[----:B------:R-:W-:Y:S02]  /*4ee0*/  ISETP.LT.AND P5, PT, R27, R14, !P2 ;  /* 0x0000000e1b00720c */ /* 0x000fe400057a1270 */
[----:B------:R-:W-:Y:S02]  /*4ef0*/  @P6 F2FP.F16.F32.PACK_AB R0, RZ, R20 ;  /* 0x00000014ff00623e */ /* 0x000fe400000000ff */
[-C--:B------:R-:W-:Y:S02]  /*4f00*/  ISETP.GE.OR P6, PT, R29, R14.reuse, P4 ;  /* 0x0000000e1d00720c */ /* 0x080fe400027c6670 */
[----:B------:R-:W-:-:S05]  /*4f10*/  ISETP.GE.OR P4, PT, R5, R14, P4 ;  /* 0x0000000e0500720c */ /* 0x000fca0002786670 */
[----:B------:R-:W-:Y:S02]  /*4f20*/  @!P1 PRMT R19, RZ, 0x7610, R19 ;  /* 0x00007610ff139816 */ /* 0x000fe40000000013 */
[----:B------:R-:W-:Y:S02]  /*4f30*/  @!P5 PRMT R20, RZ, 0x7610, R20 ;  /* 0x00007610ff14d816 */ /* 0x000fe40000000014 */
[----:B------:R-:W-:Y:S01]  /*4f40*/  @P1 F2FP.F16.F32.PACK_AB R19, RZ, R10 ;  /* 0x0000000aff13123e */ /* 0x000fe200000000ff */
[----:B------:R-:W-:Y:S01]  /*4f50*/  IMAD R10, R15, R29, R16 ;  /* 0x0000001d0f0a7224 */ /* 0x000fe200078e0210 */
[----:B------:R-:W-:Y:S02]  /*4f60*/  @P5 F2FP.F16.F32.PACK_AB R20, RZ, R18 ;  /* 0x00000012ff14523e */ /* 0x000fe400000000ff */
[----:B------:R-:W-:Y:S02]  /*4f70*/  ISETP.GE.AND P1, PT, R24, R15, PT ;  /* 0x0000000f1800720c */ /* 0x000fe40003f26270 */
[----:B------:R-:W-:-:S02]  /*4f80*/  @!P4 F2FP.F16.F32.PACK_AB R18, RZ, R11 ;  /* 0x0000000bff12c23e */ /* 0x000fc400000000ff */
[----:B------:R-:W-:Y:S02]  /*4f90*/  IADD3 R11, PT, PT, R29, 0x21, RZ ;  /* 0x000000211d0b7810 */ /* 0x000fe40007ffe0ff */
[-C--:B------:R-:W-:Y:S02]  /*4fa0*/  ISETP.LT.AND P5, PT, R27, R14.reuse, !P1 ;  /* 0x0000000e1b00720c */ /* 0x080fe40004fa1270 */
[----:B------:R-:W-:Y:S02]  /*4fb0*/  ISETP.LT.AND P2, PT, R11, R14, !P2 ;  /* 0x0000000e0b00720c */ /* 0x000fe40005741270 */
[----:B------:R-:W-:Y:S02]  /*4fc0*/  @!P6 F2FP.F16.F32.PACK_AB R22, RZ, R22 ;  /* 0x00000016ff16e23e */ /* 0x000fe400000000ff */
[----:B------:R-:W-:Y:S02]  /*4fd0*/  @P4 PRMT R18, RZ, 0x7610, R18 ;  /* 0x00007610ff124816 */ /* 0x000fe40000000012 */
[----:B------:R-:W-:-:S02]  /*4fe0*/  @P6 PRMT R22, RZ, 0x7610, R22 ;  /* 0x00007610ff166816 */ /* 0x000fc40000000016 */
[----:B------:R-:W-:Y:S02]  /*4ff0*/  LEA R5, R15, R10, 0x5 ;  /* 0x0000000a0f057211 */ /* 0x000fe400078e28ff */
[-C--:B------:R-:W-:Y:S02]  /*5000*/  ISETP.LT.AND P1, PT, R11, R14.reuse, !P1 ;  /* 0x0000000e0b00720c */ /* 0x080fe40004f21270 */
[CC--:B------:R-:W-:Y:S02]  /*5010*/  ISETP.LT.AND P6, PT, R27.reuse, R14.reuse, !P3 ;  /* 0x0000000e1b00720c */ /* 0x0c0fe40005fc1270 */
[-C--:B------:R-:W-:Y:S02]  /*5020*/  ISETP.LT.AND P4, PT, R27, R14.reuse, !P0 ;  /* 0x0000000e1b00720c */ /* 0x080fe40004781270 */
[CC--:B------:R-:W-:Y:S02]  /*5030*/  ISETP.LT.AND P3, PT, R11.reuse, R14.reuse, !P3 ;  /* 0x0000000e0b00720c */ /* 0x0c0fe40005f61270 */
[----:B------:R-:W-:Y:S01]  /*5040*/  ISETP.LT.AND P0, PT, R11, R14, !P0 ;  /* 0x0000000e0b00720c */ /* 0x000fe20004701270 */
[----:B0-----:R-:W-:Y:S01]  /*5050*/  IMAD.WIDE R10, R10, 0x2, R12 ;  /* 0x000000020a0a7825 */ /* 0x001fe200078e020c */
[----:B------:R-:W-:-:S02]  /*5060*/  PRMT R14, R0, 0x7610, R14 ;  /* 0x00007610000e7816 */ /* 0x000fc4000000000e */
[----:B------:R-:W-:Y:S01]  /*5070*/  @!P5 PRMT R0, RZ, 0x7610, R0 ;  /* 0x00007610ff00d816 */ /* 0x000fe20000000000 */
[----:B------:R-:W-:Y:S01]  /*5080*/  IMAD.WIDE R12, R5, 0x2, R12 ;  /* 0x00000002050c7825 */ /* 0x000fe200078e020c */
[----:B------:R-:W-:Y:S01]  /*5090*/  @!P2 PRMT R5, RZ, 0x7610, R5 ;  /* 0x00007610ff05a816 */ /* 0x000fe20000000005 */
[----:B------:R-:W-:Y:S01]  /*50a0*/  STG.E.U16 desc[UR16][R10.64], R14 ;  /* 0x0000000e0a007986 */ /* 0x000fe2000c101510 */
[----:B------:R-:W-:Y:S02]  /*50b0*/  @P5 F2FP.F16.F32.PACK_AB R0, RZ, R3 ;  /* 0x00000003ff00523e */ /* 0x000fe400000000ff */
[----:B------:R-:W-:Y:S01]  /*50c0*/  @P2 F2FP.F16.F32.PACK_AB R5, RZ, R6 ;  /* 0x00000006ff05223e */ /* 0x000fe200000000ff */
[----:B------:R-:W-:Y:S01]  /*50d0*/  STG.E.U16 desc[UR16][R10.64+0x40], R22 ;  /* 0x000040160a007986 */ /* 0x000fe2000c101510 */
[----:B------:R-:W-:Y:S02]  /*50e0*/  @!P6 PRMT R3, RZ, 0x7610, R3 ;  /* 0x00007610ff03e816 */ /* 0x000fe40000000003 */
[----:B------:R-:W-:Y:S01]  /*50f0*/  PRMT R16, R5, 0x7610, R16 ;  /* 0x0000761005107816 */ /* 0x000fe20000000010 */
[----:B------:R0:W-:Y:S01]  /*5100*/  STG.E.U16 desc[UR16][R12.64], R7 ;  /* 0x000000070c007986 */ /* 0x0001e2000c101510 */
[----:B------:R-:W-:-:S02]  /*5110*/  @!P4 PRMT R5, RZ, 0x7610, R5 ;  /* 0x00007610ff05c816 */ /* 0x000fc40000000005 */
[----:B------:R-:W-:Y:S01]  /*5120*/  @P6 F2FP.F16.F32.PACK_AB R3, RZ, R17 ;  /* 0x00000011ff03623e */ /* 0x000fe200000000ff */
[----:B------:R-:W-:Y:S01]  /*5130*/  STG.E.U16 desc[UR16][R12.64+0x40], R18 ;  /* 0x000040120c007986 */ /* 0x000fe2000c101510 */
[----:B------:R-:W-:-:S03]  /*5140*/  @P4 F2FP.F16.F32.PACK_AB R5, RZ, R2 ;  /* 0x00000002ff05423e */ /* 0x000fc600000000ff */
[----:B------:R-:W-:Y:S04]  /*5150*/  STG.E.U16 desc[UR16][R10.64+0x2], R23 ;  /* 0x000002170a007986 */ /* 0x000fe8000c101510 */
[----:B------:R1:W-:Y:S01]  /*5160*/  STG.E.U16 desc[UR16][R10.64+0x42], R21 ;  /* 0x000042150a007986 */ /* 0x0003e2000c101510 */
[----:B0-----:R-:W-:-:S03]  /*5170*/  IMAD.WIDE R6, R15, 0x2, R10 ;  /* 0x000000020f067825 */ /* 0x001fc600078e020a */
[----:B------:R-:W-:Y:S01]  /*5180*/  STG.E.U16 desc[UR16][R12.64+0x2], R25 ;  /* 0x000002190c007986 */ /* 0x000fe2000c101510 */
[----:B------:R-:W-:-:S03]  /*5190*/  IMAD.WIDE R14, R15, 0x2, R12 ;  /* 0x000000020f0e7825 */ /* 0x000fc600078e020c */
[----:B------:R-:W-:Y:S01]  /*51a0*/  STG.E.U16 desc[UR16][R12.64+0x42], R19 ;  /* 0x000042130c007986 */ /* 0x000fe2000c101510 */
[----:B-1----:R-:W-:-:S03]  /*51b0*/  PRMT R11, R0, 0x7610, R11 ;  /* 0x00007610000b7816 */ /* 0x002fc6000000000b */
[----:B------:R-:W-:Y:S01]  /*51c0*/  STG.E.U16 desc[UR16][R6.64], R20 ;  /* 0x0000001406007986 */ /* 0x000fe2000c101510 */
[----:B------:R-:W-:Y:S02]  /*51d0*/  @!P1 PRMT R0, RZ, 0x7610, R0 ;  /* 0x00007610ff009816 */ /* 0x000fe40000000000 */
[----:B------:R-:W-:Y:S01]  /*51e0*/  @P1 F2FP.F16.F32.PACK_AB R0, RZ, R9 ;  /* 0x00000009ff00123e */ /* 0x000fe200000000ff */
[----:B------:R-:W-:Y:S01]  /*51f0*/  STG.E.U16 desc[UR16][R6.64+0x40], R11 ;  /* 0x0000400b06007986 */ /* 0x000fe2000c101510 */
[----:B------:R-:W-:Y:S02]  /*5200*/  @!P0 PRMT R10, RZ, 0x7610, R10 ;  /* 0x00007610ff0a8816 */ /* 0x000fe4000000000a */
[----:B------:R-:W-:Y:S01]  /*5210*/  @!P3 PRMT R9, RZ, 0x7610, R9 ;  /* 0x00007610ff09b816 */ /* 0x000fe20000000009 */
[----:B------:R-:W-:Y:S01]  /*5220*/  STG.E.U16 desc[UR16][R14.64], R16 ;  /* 0x000000100e007986 */ /* 0x000fe2000c101510 */
[----:B------:R-:W-:Y:S02]  /*5230*/  @P0 F2FP.F16.F32.PACK_AB R10, RZ, R8 ;  /* 0x00000008ff0a023e */ /* 0x000fe400000000ff */
[----:B------:R-:W-:Y:S01]  /*5240*/  @P3 F2FP.F16.F32.PACK_AB R9, RZ, R4 ;  /* 0x00000004ff09323e */ /* 0x000fe200000000ff */
[----:B------:R-:W-:Y:S04]  /*5250*/  STG.E.U16 desc[UR16][R14.64+0x40], R0 ;  /* 0x000040000e007986 */ /* 0x000fe8000c101510 */
[----:B------:R-:W-:Y:S04]  /*5260*/  STG.E.U16 desc[UR16][R6.64+0x2], R3 ;  /* 0x0000020306007986 */ /* 0x000fe8000c101510 */
[----:B------:R-:W-:Y:S04]  /*5270*/  STG.E.U16 desc[UR16][R6.64+0x42], R5 ;  /* 0x0000420506007986 */ /* 0x000fe8000c101510 */
[----:B------:R-:W-:Y:S04]  /*5280*/  STG.E.U16 desc[UR16][R14.64+0x2], R9 ;  /* 0x000002090e007986 */ /* 0x000fe8000c101510 */
[----:B------:R-:W-:Y:S01]  /*5290*/  STG.E.U16 desc[UR16][R14.64+0x42], R10 ;  /* 0x0000420a0e007986 */ /* 0x000fe2000c101510 */
[----:B------:R-:W-:Y:S05]  /*52a0*/  EXIT ;  /* 0x000000000000794d */ /* 0x000fea0003800000 */
.L_x_8:
        /* <DEDUP_REMOVED lines=13> */
.L_x_10:


//--------------------- .nv.shared._Z7hgemm_9ILi128ELi128ELi8ELi4ELi4EEvP6__halfS1_S1_iii --------------------------
	.section	.nv.shared._Z7hgemm_9ILi128ELi128ELi8ELi4ELi4EEvP6__halfS1_S1_iii,"aw",@nobits
	.sectionflags	@""
	.align	2
.nv.shared._Z7hgemm_9ILi128ELi128ELi8ELi4ELi4EEvP6__halfS1_S1_iii:
	.zero		5120


//--------------------- .nv.shared.reserved.0     --------------------------
	.section	.nv.shared.reserved.0,"aw",@nobits
	.weak		__nv_reservedSMEM_offset_0_alias
	.size		__nv_reservedSMEM_offset_0_alias, 0, 64
	.other		__nv_reservedSMEM_offset_0_alias,@"STO_CUDA_RESERVED_SHARED STV_DEFAULT"
__nv_reservedSMEM_offset_0_alias:
	.zero		0
	.zero		64


//--------------------- .nv.shared._Z7sgemm_8ILi16ELi2EEvP6__halfS1_S1_iii --------------------------
	.section	.nv.shared._Z7sgemm_8ILi16ELi2EEvP6__halfS1_S1_iii,"aw",@nobits
	.sectionflags	@""
	.align	2
.nv.shared._Z7sgemm_8ILi16ELi2EEvP6__halfS1_S1_iii:
	.zero		17664


//--------------------- .nv.constant0._Z7hgemm_9ILi128ELi128ELi8ELi4ELi4EEvP6__halfS1_S1_iii --------------------------
	.section	.nv.constant0._Z7hgemm_9ILi128ELi128ELi8ELi4ELi4EEvP6__halfS1_S1_iii,"a",@progbits
	.sectionflags	@""
	.align	4
.nv.constant0._Z7hgemm_9ILi128ELi128ELi8ELi4ELi4EEvP6__halfS1_S1_iii:
	.zero		932


//--------------------- .nv.constant0._Z7sgemm_8ILi16ELi2EEvP6__halfS1_S1_iii --------------------------
	.section	.nv.constant0._Z7sgemm_8ILi16ELi2EEvP6__halfS1_S1_iii,"a",@progbits
	.sectionflags	@""
	.align	4
.nv.constant0._Z7sgemm_8ILi16ELi2EEvP6__halfS1_S1_iii:
	.zero		932


//--------------------- SYMBOLS --------------------------

	.type		.nv.reservedSmem.offset0,@object
	.size		.nv.reservedSmem.offset0,0x4
	.type		.nv.reservedSmem.cap,@object
	.size		.nv.reservedSmem.cap,0x4
